//
// Generated by NVIDIA NVVM Compiler
//
// Compiler Build ID: CL-36424714
// Cuda compilation tools, release 13.0, V13.0.88
// Based on NVVM 20.0.0
//

.version 9.0
.target sm_100
.address_size 64

	// .globl	_Z18global_memory_copyPfS_i
// _ZZ12gmem_to_smemILi64ELi64EEvPfiiS0_E7A_trans has been demoted

.visible .entry _Z18global_memory_copyPfS_i(
	.param .u64 .ptr .align 1 _Z18global_memory_copyPfS_i_param_0,
	.param .u64 .ptr .align 1 _Z18global_memory_copyPfS_i_param_1,
	.param .u32 _Z18global_memory_copyPfS_i_param_2
)
{
	.reg .pred 	%p<2>;
	.reg .b32 	%r<10>;
	.reg .b32 	%f<2>;
	.reg .b64 	%rd<8>;

	ld.param.u64 	%rd1, [_Z18global_memory_copyPfS_i_param_0];
	ld.param.u64 	%rd2, [_Z18global_memory_copyPfS_i_param_1];
	ld.param.u32 	%r2, [_Z18global_memory_copyPfS_i_param_2];
	mov.u32 	%r3, %ntid.x;
	mov.u32 	%r4, %ntid.y;
	mov.u32 	%r5, %ctaid.x;
	mov.u32 	%r6, %tid.y;
	mov.u32 	%r7, %tid.x;
	mad.lo.s32 	%r8, %r5, %r4, %r6;
	mad.lo.s32 	%r9, %r8, %r3, %r7;
	add.s32 	%r1, %r9, 4;
	setp.ge.s32 	%p1, %r1, %r2;
	@%p1 bra 	$L__BB0_2;
	cvta.to.global.u64 	%rd3, %rd2;
	cvta.to.global.u64 	%rd4, %rd1;
	mul.wide.s32 	%rd5, %r1, 4;
	add.s64 	%rd6, %rd3, %rd5;
	ld.global.f32 	%f1, [%rd6];
	add.s64 	%rd7, %rd4, %rd5;
	st.global.f32 	[%rd7], %f1;
$L__BB0_2:
	ret;

}
	// .globl	_Z12gmem_to_smemILi64ELi64EEvPfiiS0_
.visible .entry _Z12gmem_to_smemILi64ELi64EEvPfiiS0_(
	.param .u64 .ptr .align 1 _Z12gmem_to_smemILi64ELi64EEvPfiiS0__param_0,
	.param .u32 _Z12gmem_to_smemILi64ELi64EEvPfiiS0__param_1,
	.param .u32 _Z12gmem_to_smemILi64ELi64EEvPfiiS0__param_2,
	.param .u64 .ptr .align 1 _Z12gmem_to_smemILi64ELi64EEvPfiiS0__param_3
)
{
	.reg .pred 	%p<1092>;
	.reg .b32 	%r<14182>;
	.reg .b32 	%f<4371>;
	.reg .b64 	%rd<2319>;
	// demoted variable
	.shared .align 4 .b8 _ZZ12gmem_to_smemILi64ELi64EEvPfiiS0_E7A_trans[16640];
	ld.param.u32 	%r211, [_Z12gmem_to_smemILi64ELi64EEvPfiiS0__param_2];
	setp.lt.s32 	%p2, %r211, 1;
	mov.f32 	%f4367, 0f00000000;
	mov.f32 	%f4368, %f4367;
	mov.f32 	%f4369, %f4367;
	mov.f32 	%f4370, %f4367;
	@%p2 bra 	$L__BB1_1154;
	ld.param.u32 	%r14114, [_Z12gmem_to_smemILi64ELi64EEvPfiiS0__param_2];
	mov.u32 	%r213, %tid.y;
	mov.u32 	%r214, %tid.x;
	setp.gt.u32 	%p3, %r214, 15;
	mov.u32 	%r2, %ntid.x;
	mov.u32 	%r215, %ntid.y;
	mad.lo.s32 	%r216, %r214, 260, %r213;
	shl.b32 	%r217, %r216, 2;
	mov.u32 	%r218, _ZZ12gmem_to_smemILi64ELi64EEvPfiiS0_E7A_trans;
	add.s32 	%r219, %r218, %r217;
	add.s32 	%r3, %r214, %r2;
	mul.lo.s32 	%r220, %r2, 1040;
	add.s32 	%r4, %r3, %r2;
	add.s32 	%r5, %r4, %r2;
	add.s32 	%r6, %r5, %r2;
	add.s32 	%r7, %r6, %r2;
	add.s32 	%r8, %r7, %r2;
	add.s32 	%r9, %r8, %r2;
	add.s32 	%r10, %r9, %r2;
	add.s32 	%r11, %r10, %r2;
	add.s32 	%r12, %r11, %r2;
	add.s32 	%r13, %r12, %r2;
	add.s32 	%r14, %r13, %r2;
	add.s32 	%r15, %r14, %r2;
	add.s32 	%r16, %r15, %r2;
	add.s32 	%r17, %r16, %r2;
	add.s32 	%r221, %r213, %r215;
	shl.b32 	%r222, %r215, 2;
	add.s32 	%r223, %r219, %r222;
	add.s32 	%r224, %r223, %r220;
	add.s32 	%r225, %r224, %r220;
	add.s32 	%r226, %r225, %r220;
	add.s32 	%r227, %r226, %r220;
	add.s32 	%r228, %r227, %r220;
	add.s32 	%r18, %r228, %r220;
	add.s32 	%r19, %r18, %r220;
	add.s32 	%r20, %r19, %r220;
	add.s32 	%r21, %r20, %r220;
	add.s32 	%r22, %r21, %r220;
	add.s32 	%r23, %r22, %r220;
	add.s32 	%r24, %r23, %r220;
	add.s32 	%r25, %r24, %r220;
	add.s32 	%r26, %r25, %r220;
	add.s32 	%r27, %r26, %r220;
	add.s32 	%r229, %r221, %r215;
	add.s32 	%r230, %r223, %r222;
	add.s32 	%r231, %r224, %r222;
	add.s32 	%r232, %r225, %r222;
	add.s32 	%r233, %r226, %r222;
	add.s32 	%r28, %r227, %r222;
	add.s32 	%r29, %r228, %r222;
	add.s32 	%r30, %r18, %r222;
	add.s32 	%r31, %r19, %r222;
	add.s32 	%r32, %r20, %r222;
	add.s32 	%r33, %r21, %r222;
	add.s32 	%r34, %r22, %r222;
	add.s32 	%r35, %r23, %r222;
	add.s32 	%r36, %r24, %r222;
	add.s32 	%r37, %r25, %r222;
	add.s32 	%r38, %r26, %r222;
	add.s32 	%r39, %r27, %r222;
	add.s32 	%r234, %r229, %r215;
	add.s32 	%r235, %r230, %r222;
	add.s32 	%r236, %r231, %r222;
	add.s32 	%r237, %r232, %r222;
	add.s32 	%r238, %r233, %r222;
	add.s32 	%r239, %r28, %r222;
	add.s32 	%r240, %r29, %r222;
	add.s32 	%r241, %r30, %r222;
	add.s32 	%r242, %r31, %r222;
	add.s32 	%r243, %r32, %r222;
	add.s32 	%r244, %r33, %r222;
	add.s32 	%r245, %r34, %r222;
	add.s32 	%r246, %r35, %r222;
	add.s32 	%r247, %r36, %r222;
	add.s32 	%r248, %r37, %r222;
	add.s32 	%r249, %r38, %r222;
	add.s32 	%r250, %r39, %r222;
	add.s32 	%r251, %r234, %r215;
	add.s32 	%r252, %r235, %r222;
	add.s32 	%r253, %r236, %r222;
	add.s32 	%r254, %r237, %r222;
	add.s32 	%r255, %r238, %r222;
	add.s32 	%r256, %r239, %r222;
	add.s32 	%r257, %r240, %r222;
	add.s32 	%r258, %r241, %r222;
	add.s32 	%r259, %r242, %r222;
	add.s32 	%r260, %r243, %r222;
	add.s32 	%r261, %r244, %r222;
	add.s32 	%r262, %r245, %r222;
	add.s32 	%r263, %r246, %r222;
	add.s32 	%r264, %r247, %r222;
	add.s32 	%r265, %r248, %r222;
	add.s32 	%r266, %r249, %r222;
	add.s32 	%r267, %r250, %r222;
	add.s32 	%r268, %r251, %r215;
	add.s32 	%r269, %r252, %r222;
	add.s32 	%r270, %r253, %r222;
	add.s32 	%r271, %r254, %r222;
	add.s32 	%r272, %r255, %r222;
	add.s32 	%r273, %r256, %r222;
	add.s32 	%r274, %r257, %r222;
	add.s32 	%r275, %r258, %r222;
	add.s32 	%r276, %r259, %r222;
	add.s32 	%r277, %r260, %r222;
	add.s32 	%r278, %r261, %r222;
	add.s32 	%r279, %r262, %r222;
	add.s32 	%r280, %r263, %r222;
	add.s32 	%r281, %r264, %r222;
	add.s32 	%r282, %r265, %r222;
	add.s32 	%r40, %r266, %r222;
	add.s32 	%r41, %r267, %r222;
	add.s32 	%r283, %r268, %r215;
	add.s32 	%r42, %r269, %r222;
	add.s32 	%r43, %r270, %r222;
	add.s32 	%r44, %r271, %r222;
	add.s32 	%r45, %r272, %r222;
	add.s32 	%r46, %r273, %r222;
	add.s32 	%r47, %r274, %r222;
	add.s32 	%r48, %r275, %r222;
	add.s32 	%r49, %r276, %r222;
	add.s32 	%r50, %r277, %r222;
	add.s32 	%r51, %r278, %r222;
	add.s32 	%r52, %r279, %r222;
	add.s32 	%r53, %r280, %r222;
	add.s32 	%r54, %r281, %r222;
	add.s32 	%r55, %r282, %r222;
	add.s32 	%r56, %r40, %r222;
	add.s32 	%r57, %r41, %r222;
	add.s32 	%r284, %r283, %r215;
	add.s32 	%r58, %r42, %r222;
	add.s32 	%r59, %r43, %r222;
	add.s32 	%r60, %r44, %r222;
	add.s32 	%r61, %r45, %r222;
	add.s32 	%r62, %r46, %r222;
	add.s32 	%r63, %r47, %r222;
	add.s32 	%r64, %r48, %r222;
	add.s32 	%r285, %r49, %r222;
	add.s32 	%r286, %r50, %r222;
	add.s32 	%r287, %r51, %r222;
	add.s32 	%r288, %r52, %r222;
	add.s32 	%r289, %r53, %r222;
	add.s32 	%r290, %r54, %r222;
	add.s32 	%r291, %r55, %r222;
	add.s32 	%r292, %r56, %r222;
	add.s32 	%r293, %r57, %r222;
	add.s32 	%r294, %r284, %r215;
	add.s32 	%r295, %r58, %r222;
	add.s32 	%r296, %r59, %r222;
	add.s32 	%r297, %r60, %r222;
	add.s32 	%r298, %r61, %r222;
	add.s32 	%r299, %r62, %r222;
	add.s32 	%r300, %r63, %r222;
	add.s32 	%r301, %r64, %r222;
	add.s32 	%r302, %r285, %r222;
	add.s32 	%r303, %r286, %r222;
	add.s32 	%r304, %r287, %r222;
	add.s32 	%r305, %r288, %r222;
	add.s32 	%r306, %r289, %r222;
	add.s32 	%r307, %r290, %r222;
	add.s32 	%r308, %r291, %r222;
	add.s32 	%r309, %r292, %r222;
	add.s32 	%r310, %r293, %r222;
	add.s32 	%r311, %r294, %r215;
	add.s32 	%r312, %r295, %r222;
	add.s32 	%r313, %r296, %r222;
	add.s32 	%r314, %r297, %r222;
	add.s32 	%r315, %r298, %r222;
	add.s32 	%r316, %r299, %r222;
	add.s32 	%r317, %r300, %r222;
	add.s32 	%r318, %r301, %r222;
	add.s32 	%r319, %r302, %r222;
	add.s32 	%r320, %r303, %r222;
	add.s32 	%r321, %r304, %r222;
	add.s32 	%r322, %r305, %r222;
	add.s32 	%r323, %r306, %r222;
	add.s32 	%r324, %r307, %r222;
	add.s32 	%r325, %r308, %r222;
	add.s32 	%r326, %r309, %r222;
	add.s32 	%r327, %r310, %r222;
	add.s32 	%r328, %r311, %r215;
	add.s32 	%r329, %r312, %r222;
	add.s32 	%r330, %r313, %r222;
	add.s32 	%r331, %r314, %r222;
	add.s32 	%r332, %r315, %r222;
	add.s32 	%r333, %r316, %r222;
	add.s32 	%r334, %r317, %r222;
	add.s32 	%r335, %r318, %r222;
	add.s32 	%r336, %r319, %r222;
	add.s32 	%r337, %r320, %r222;
	add.s32 	%r338, %r321, %r222;
	add.s32 	%r339, %r322, %r222;
	add.s32 	%r340, %r323, %r222;
	add.s32 	%r341, %r324, %r222;
	add.s32 	%r342, %r325, %r222;
	add.s32 	%r343, %r326, %r222;
	add.s32 	%r344, %r327, %r222;
	add.s32 	%r345, %r328, %r215;
	add.s32 	%r346, %r329, %r222;
	add.s32 	%r347, %r330, %r222;
	add.s32 	%r348, %r331, %r222;
	add.s32 	%r349, %r332, %r222;
	add.s32 	%r350, %r333, %r222;
	add.s32 	%r351, %r334, %r222;
	add.s32 	%r352, %r335, %r222;
	add.s32 	%r353, %r336, %r222;
	add.s32 	%r354, %r337, %r222;
	add.s32 	%r355, %r338, %r222;
	add.s32 	%r356, %r339, %r222;
	add.s32 	%r357, %r340, %r222;
	add.s32 	%r358, %r341, %r222;
	add.s32 	%r359, %r342, %r222;
	add.s32 	%r360, %r343, %r222;
	add.s32 	%r361, %r344, %r222;
	add.s32 	%r362, %r345, %r215;
	add.s32 	%r363, %r346, %r222;
	add.s32 	%r364, %r347, %r222;
	add.s32 	%r365, %r348, %r222;
	add.s32 	%r366, %r349, %r222;
	add.s32 	%r367, %r350, %r222;
	add.s32 	%r368, %r351, %r222;
	add.s32 	%r369, %r352, %r222;
	add.s32 	%r370, %r353, %r222;
	add.s32 	%r371, %r354, %r222;
	add.s32 	%r372, %r355, %r222;
	add.s32 	%r373, %r356, %r222;
	add.s32 	%r374, %r357, %r222;
	add.s32 	%r375, %r358, %r222;
	add.s32 	%r376, %r359, %r222;
	add.s32 	%r377, %r360, %r222;
	add.s32 	%r378, %r361, %r222;
	add.s32 	%r379, %r362, %r215;
	add.s32 	%r65, %r363, %r222;
	add.s32 	%r66, %r364, %r222;
	add.s32 	%r67, %r365, %r222;
	add.s32 	%r68, %r366, %r222;
	add.s32 	%r69, %r367, %r222;
	add.s32 	%r70, %r368, %r222;
	add.s32 	%r71, %r369, %r222;
	add.s32 	%r72, %r370, %r222;
	add.s32 	%r380, %r371, %r222;
	add.s32 	%r73, %r372, %r222;
	add.s32 	%r74, %r373, %r222;
	add.s32 	%r75, %r374, %r222;
	add.s32 	%r76, %r375, %r222;
	add.s32 	%r77, %r376, %r222;
	add.s32 	%r78, %r377, %r222;
	add.s32 	%r79, %r378, %r222;
	add.s32 	%r381, %r379, %r215;
	add.s32 	%r80, %r65, %r222;
	add.s32 	%r81, %r66, %r222;
	add.s32 	%r82, %r67, %r222;
	add.s32 	%r83, %r68, %r222;
	add.s32 	%r84, %r69, %r222;
	add.s32 	%r85, %r70, %r222;
	add.s32 	%r86, %r71, %r222;
	add.s32 	%r87, %r72, %r222;
	add.s32 	%r382, %r380, %r222;
	add.s32 	%r88, %r73, %r222;
	add.s32 	%r89, %r74, %r222;
	add.s32 	%r90, %r75, %r222;
	add.s32 	%r91, %r76, %r222;
	add.s32 	%r92, %r77, %r222;
	add.s32 	%r383, %r78, %r222;
	add.s32 	%r93, %r79, %r222;
	add.s32 	%r384, %r381, %r215;
	add.s32 	%r94, %r80, %r222;
	add.s32 	%r95, %r81, %r222;
	add.s32 	%r96, %r82, %r222;
	add.s32 	%r97, %r83, %r222;
	add.s32 	%r98, %r84, %r222;
	add.s32 	%r99, %r85, %r222;
	add.s32 	%r100, %r86, %r222;
	add.s32 	%r101, %r87, %r222;
	add.s32 	%r102, %r382, %r222;
	add.s32 	%r103, %r88, %r222;
	add.s32 	%r104, %r89, %r222;
	add.s32 	%r105, %r90, %r222;
	add.s32 	%r106, %r91, %r222;
	add.s32 	%r107, %r92, %r222;
	add.s32 	%r385, %r383, %r222;
	add.s32 	%r108, %r93, %r222;
	add.s32 	%r386, %r384, %r215;
	add.s32 	%r109, %r94, %r222;
	add.s32 	%r110, %r95, %r222;
	add.s32 	%r387, %r96, %r222;
	add.s32 	%r388, %r97, %r222;
	add.s32 	%r389, %r98, %r222;
	add.s32 	%r390, %r99, %r222;
	add.s32 	%r391, %r100, %r222;
	add.s32 	%r392, %r101, %r222;
	add.s32 	%r393, %r102, %r222;
	add.s32 	%r394, %r103, %r222;
	add.s32 	%r395, %r104, %r222;
	add.s32 	%r396, %r105, %r222;
	add.s32 	%r397, %r106, %r222;
	add.s32 	%r398, %r107, %r222;
	add.s32 	%r399, %r385, %r222;
	add.s32 	%r400, %r108, %r222;
	add.s32 	%r401, %r386, %r215;
	add.s32 	%r402, %r109, %r222;
	add.s32 	%r403, %r110, %r222;
	add.s32 	%r404, %r387, %r222;
	add.s32 	%r405, %r388, %r222;
	add.s32 	%r406, %r389, %r222;
	add.s32 	%r407, %r390, %r222;
	add.s32 	%r408, %r391, %r222;
	add.s32 	%r409, %r392, %r222;
	add.s32 	%r410, %r393, %r222;
	add.s32 	%r411, %r394, %r222;
	add.s32 	%r412, %r395, %r222;
	add.s32 	%r413, %r396, %r222;
	add.s32 	%r414, %r397, %r222;
	add.s32 	%r415, %r398, %r222;
	add.s32 	%r416, %r399, %r222;
	add.s32 	%r417, %r400, %r222;
	add.s32 	%r418, %r401, %r215;
	add.s32 	%r419, %r402, %r222;
	add.s32 	%r420, %r403, %r222;
	add.s32 	%r421, %r404, %r222;
	add.s32 	%r422, %r405, %r222;
	add.s32 	%r423, %r406, %r222;
	add.s32 	%r424, %r407, %r222;
	add.s32 	%r425, %r408, %r222;
	add.s32 	%r426, %r409, %r222;
	add.s32 	%r427, %r410, %r222;
	add.s32 	%r428, %r411, %r222;
	add.s32 	%r429, %r412, %r222;
	add.s32 	%r430, %r413, %r222;
	add.s32 	%r431, %r414, %r222;
	add.s32 	%r432, %r415, %r222;
	add.s32 	%r433, %r416, %r222;
	add.s32 	%r434, %r417, %r222;
	add.s32 	%r435, %r418, %r215;
	add.s32 	%r436, %r419, %r222;
	add.s32 	%r437, %r420, %r222;
	add.s32 	%r438, %r421, %r222;
	add.s32 	%r439, %r422, %r222;
	add.s32 	%r440, %r423, %r222;
	add.s32 	%r441, %r424, %r222;
	add.s32 	%r442, %r425, %r222;
	add.s32 	%r443, %r426, %r222;
	add.s32 	%r444, %r427, %r222;
	add.s32 	%r445, %r428, %r222;
	add.s32 	%r446, %r429, %r222;
	add.s32 	%r447, %r430, %r222;
	add.s32 	%r448, %r431, %r222;
	add.s32 	%r449, %r432, %r222;
	add.s32 	%r450, %r433, %r222;
	add.s32 	%r451, %r434, %r222;
	add.s32 	%r452, %r435, %r215;
	add.s32 	%r453, %r436, %r222;
	add.s32 	%r454, %r437, %r222;
	add.s32 	%r455, %r438, %r222;
	add.s32 	%r456, %r439, %r222;
	add.s32 	%r457, %r440, %r222;
	add.s32 	%r458, %r441, %r222;
	add.s32 	%r459, %r442, %r222;
	add.s32 	%r460, %r443, %r222;
	add.s32 	%r461, %r444, %r222;
	add.s32 	%r462, %r445, %r222;
	add.s32 	%r463, %r446, %r222;
	add.s32 	%r464, %r447, %r222;
	add.s32 	%r465, %r448, %r222;
	add.s32 	%r466, %r449, %r222;
	add.s32 	%r467, %r450, %r222;
	add.s32 	%r468, %r451, %r222;
	add.s32 	%r469, %r452, %r215;
	add.s32 	%r470, %r453, %r222;
	add.s32 	%r471, %r454, %r222;
	add.s32 	%r472, %r455, %r222;
	add.s32 	%r473, %r456, %r222;
	add.s32 	%r474, %r457, %r222;
	add.s32 	%r475, %r458, %r222;
	add.s32 	%r476, %r459, %r222;
	add.s32 	%r477, %r460, %r222;
	add.s32 	%r478, %r461, %r222;
	add.s32 	%r479, %r462, %r222;
	add.s32 	%r480, %r463, %r222;
	add.s32 	%r481, %r464, %r222;
	add.s32 	%r482, %r465, %r222;
	add.s32 	%r483, %r466, %r222;
	add.s32 	%r484, %r467, %r222;
	add.s32 	%r485, %r468, %r222;
	add.s32 	%r486, %r469, %r215;
	add.s32 	%r487, %r470, %r222;
	add.s32 	%r488, %r471, %r222;
	add.s32 	%r489, %r472, %r222;
	add.s32 	%r490, %r473, %r222;
	add.s32 	%r491, %r474, %r222;
	add.s32 	%r492, %r475, %r222;
	add.s32 	%r493, %r476, %r222;
	add.s32 	%r494, %r477, %r222;
	add.s32 	%r495, %r478, %r222;
	add.s32 	%r496, %r479, %r222;
	add.s32 	%r497, %r480, %r222;
	add.s32 	%r498, %r481, %r222;
	add.s32 	%r499, %r482, %r222;
	add.s32 	%r500, %r483, %r222;
	add.s32 	%r501, %r484, %r222;
	add.s32 	%r502, %r485, %r222;
	add.s32 	%r503, %r486, %r215;
	add.s32 	%r504, %r487, %r222;
	add.s32 	%r505, %r488, %r222;
	add.s32 	%r506, %r489, %r222;
	add.s32 	%r507, %r490, %r222;
	add.s32 	%r508, %r491, %r222;
	add.s32 	%r509, %r492, %r222;
	add.s32 	%r510, %r493, %r222;
	add.s32 	%r511, %r494, %r222;
	add.s32 	%r512, %r495, %r222;
	add.s32 	%r513, %r496, %r222;
	add.s32 	%r514, %r497, %r222;
	add.s32 	%r515, %r498, %r222;
	add.s32 	%r516, %r499, %r222;
	add.s32 	%r517, %r500, %r222;
	add.s32 	%r518, %r501, %r222;
	add.s32 	%r519, %r502, %r222;
	add.s32 	%r520, %r503, %r215;
	add.s32 	%r521, %r504, %r222;
	add.s32 	%r522, %r505, %r222;
	add.s32 	%r523, %r506, %r222;
	add.s32 	%r524, %r507, %r222;
	add.s32 	%r525, %r508, %r222;
	add.s32 	%r526, %r509, %r222;
	add.s32 	%r527, %r510, %r222;
	add.s32 	%r528, %r511, %r222;
	add.s32 	%r529, %r512, %r222;
	add.s32 	%r530, %r513, %r222;
	add.s32 	%r531, %r514, %r222;
	add.s32 	%r532, %r515, %r222;
	add.s32 	%r533, %r516, %r222;
	add.s32 	%r534, %r517, %r222;
	add.s32 	%r535, %r518, %r222;
	add.s32 	%r536, %r519, %r222;
	add.s32 	%r537, %r520, %r215;
	add.s32 	%r538, %r521, %r222;
	add.s32 	%r539, %r522, %r222;
	add.s32 	%r540, %r523, %r222;
	add.s32 	%r541, %r524, %r222;
	add.s32 	%r542, %r525, %r222;
	add.s32 	%r543, %r526, %r222;
	add.s32 	%r544, %r527, %r222;
	add.s32 	%r545, %r528, %r222;
	add.s32 	%r546, %r529, %r222;
	add.s32 	%r547, %r530, %r222;
	add.s32 	%r548, %r531, %r222;
	add.s32 	%r549, %r532, %r222;
	add.s32 	%r550, %r533, %r222;
	add.s32 	%r551, %r534, %r222;
	add.s32 	%r552, %r535, %r222;
	add.s32 	%r553, %r536, %r222;
	add.s32 	%r554, %r537, %r215;
	add.s32 	%r555, %r538, %r222;
	add.s32 	%r556, %r539, %r222;
	add.s32 	%r557, %r540, %r222;
	add.s32 	%r558, %r541, %r222;
	add.s32 	%r559, %r542, %r222;
	add.s32 	%r560, %r543, %r222;
	add.s32 	%r561, %r544, %r222;
	add.s32 	%r562, %r545, %r222;
	add.s32 	%r563, %r546, %r222;
	add.s32 	%r564, %r547, %r222;
	add.s32 	%r565, %r548, %r222;
	add.s32 	%r566, %r549, %r222;
	add.s32 	%r567, %r550, %r222;
	add.s32 	%r568, %r551, %r222;
	add.s32 	%r569, %r552, %r222;
	add.s32 	%r570, %r553, %r222;
	add.s32 	%r571, %r554, %r215;
	add.s32 	%r572, %r555, %r222;
	add.s32 	%r573, %r556, %r222;
	add.s32 	%r111, %r557, %r222;
	add.s32 	%r112, %r558, %r222;
	add.s32 	%r113, %r559, %r222;
	add.s32 	%r114, %r560, %r222;
	add.s32 	%r115, %r561, %r222;
	add.s32 	%r116, %r562, %r222;
	add.s32 	%r117, %r563, %r222;
	add.s32 	%r118, %r564, %r222;
	add.s32 	%r119, %r565, %r222;
	add.s32 	%r120, %r566, %r222;
	add.s32 	%r121, %r567, %r222;
	add.s32 	%r122, %r568, %r222;
	add.s32 	%r574, %r569, %r222;
	add.s32 	%r123, %r570, %r222;
	add.s32 	%r575, %r571, %r215;
	add.s32 	%r124, %r572, %r222;
	add.s32 	%r125, %r573, %r222;
	add.s32 	%r126, %r111, %r222;
	add.s32 	%r127, %r112, %r222;
	add.s32 	%r128, %r113, %r222;
	add.s32 	%r576, %r114, %r222;
	add.s32 	%r129, %r115, %r222;
	add.s32 	%r130, %r116, %r222;
	add.s32 	%r131, %r117, %r222;
	add.s32 	%r132, %r118, %r222;
	add.s32 	%r133, %r119, %r222;
	add.s32 	%r134, %r120, %r222;
	add.s32 	%r135, %r121, %r222;
	add.s32 	%r136, %r122, %r222;
	add.s32 	%r577, %r574, %r222;
	add.s32 	%r137, %r123, %r222;
	add.s32 	%r578, %r575, %r215;
	add.s32 	%r138, %r124, %r222;
	add.s32 	%r139, %r125, %r222;
	add.s32 	%r140, %r126, %r222;
	add.s32 	%r141, %r127, %r222;
	add.s32 	%r142, %r128, %r222;
	add.s32 	%r143, %r576, %r222;
	add.s32 	%r144, %r129, %r222;
	add.s32 	%r145, %r130, %r222;
	add.s32 	%r146, %r131, %r222;
	add.s32 	%r147, %r132, %r222;
	add.s32 	%r148, %r133, %r222;
	add.s32 	%r149, %r134, %r222;
	add.s32 	%r150, %r135, %r222;
	add.s32 	%r151, %r136, %r222;
	add.s32 	%r579, %r577, %r222;
	add.s32 	%r152, %r137, %r222;
	add.s32 	%r580, %r578, %r215;
	add.s32 	%r153, %r138, %r222;
	add.s32 	%r154, %r139, %r222;
	add.s32 	%r155, %r140, %r222;
	add.s32 	%r156, %r141, %r222;
	add.s32 	%r157, %r142, %r222;
	add.s32 	%r581, %r143, %r222;
	add.s32 	%r158, %r144, %r222;
	add.s32 	%r159, %r145, %r222;
	add.s32 	%r160, %r146, %r222;
	add.s32 	%r161, %r147, %r222;
	add.s32 	%r162, %r148, %r222;
	add.s32 	%r163, %r149, %r222;
	add.s32 	%r164, %r150, %r222;
	add.s32 	%r165, %r151, %r222;
	add.s32 	%r582, %r579, %r222;
	add.s32 	%r166, %r152, %r222;
	add.s32 	%r583, %r580, %r215;
	add.s32 	%r167, %r153, %r222;
	add.s32 	%r168, %r154, %r222;
	add.s32 	%r584, %r155, %r222;
	add.s32 	%r169, %r156, %r222;
	add.s32 	%r170, %r157, %r222;
	add.s32 	%r171, %r581, %r222;
	add.s32 	%r172, %r158, %r222;
	add.s32 	%r173, %r159, %r222;
	add.s32 	%r174, %r160, %r222;
	add.s32 	%r175, %r161, %r222;
	add.s32 	%r176, %r162, %r222;
	add.s32 	%r177, %r163, %r222;
	add.s32 	%r178, %r164, %r222;
	add.s32 	%r585, %r165, %r222;
	add.s32 	%r179, %r582, %r222;
	add.s32 	%r586, %r166, %r222;
	add.s32 	%r587, %r583, %r215;
	add.s32 	%r588, %r167, %r222;
	add.s32 	%r589, %r168, %r222;
	add.s32 	%r590, %r584, %r222;
	add.s32 	%r591, %r169, %r222;
	add.s32 	%r592, %r170, %r222;
	add.s32 	%r593, %r171, %r222;
	add.s32 	%r180, %r172, %r222;
	add.s32 	%r181, %r173, %r222;
	add.s32 	%r182, %r174, %r222;
	add.s32 	%r594, %r175, %r222;
	add.s32 	%r595, %r176, %r222;
	add.s32 	%r596, %r177, %r222;
	add.s32 	%r597, %r585, %r222;
	add.s32 	%r598, %r586, %r222;
	add.s32 	%r599, %r587, %r215;
	add.s32 	%r600, %r588, %r222;
	add.s32 	%r183, %r589, %r222;
	add.s32 	%r601, %r590, %r222;
	add.s32 	%r184, %r591, %r222;
	add.s32 	%r185, %r592, %r222;
	add.s32 	%r186, %r593, %r222;
	add.s32 	%r602, %r180, %r222;
	add.s32 	%r603, %r181, %r222;
	add.s32 	%r604, %r594, %r222;
	add.s32 	%r605, %r595, %r222;
	add.s32 	%r606, %r596, %r222;
	add.s32 	%r607, %r597, %r222;
	add.s32 	%r608, %r598, %r222;
	add.s32 	%r609, %r599, %r215;
	add.s32 	%r610, %r600, %r222;
	add.s32 	%r611, %r183, %r222;
	add.s32 	%r612, %r601, %r222;
	add.s32 	%r613, %r184, %r222;
	add.s32 	%r614, %r185, %r222;
	add.s32 	%r615, %r186, %r222;
	add.s32 	%r616, %r602, %r222;
	add.s32 	%r617, %r603, %r222;
	add.s32 	%r618, %r604, %r222;
	add.s32 	%r619, %r605, %r222;
	add.s32 	%r620, %r606, %r222;
	add.s32 	%r621, %r607, %r222;
	add.s32 	%r622, %r608, %r222;
	add.s32 	%r623, %r609, %r215;
	add.s32 	%r624, %r610, %r222;
	add.s32 	%r625, %r611, %r222;
	add.s32 	%r626, %r612, %r222;
	add.s32 	%r627, %r613, %r222;
	add.s32 	%r628, %r614, %r222;
	add.s32 	%r629, %r615, %r222;
	add.s32 	%r630, %r616, %r222;
	add.s32 	%r631, %r617, %r222;
	add.s32 	%r632, %r618, %r222;
	add.s32 	%r633, %r619, %r222;
	add.s32 	%r634, %r620, %r222;
	add.s32 	%r635, %r621, %r222;
	add.s32 	%r636, %r622, %r222;
	add.s32 	%r637, %r623, %r215;
	add.s32 	%r638, %r624, %r222;
	add.s32 	%r639, %r625, %r222;
	add.s32 	%r640, %r626, %r222;
	add.s32 	%r641, %r627, %r222;
	add.s32 	%r642, %r628, %r222;
	add.s32 	%r643, %r629, %r222;
	add.s32 	%r644, %r630, %r222;
	add.s32 	%r645, %r631, %r222;
	add.s32 	%r646, %r632, %r222;
	add.s32 	%r647, %r633, %r222;
	add.s32 	%r648, %r634, %r222;
	add.s32 	%r649, %r635, %r222;
	add.s32 	%r650, %r636, %r222;
	add.s32 	%r651, %r637, %r215;
	add.s32 	%r652, %r638, %r222;
	add.s32 	%r653, %r639, %r222;
	add.s32 	%r654, %r640, %r222;
	add.s32 	%r655, %r641, %r222;
	add.s32 	%r656, %r642, %r222;
	add.s32 	%r657, %r643, %r222;
	add.s32 	%r658, %r644, %r222;
	add.s32 	%r659, %r645, %r222;
	add.s32 	%r660, %r646, %r222;
	add.s32 	%r661, %r647, %r222;
	add.s32 	%r662, %r648, %r222;
	add.s32 	%r663, %r649, %r222;
	add.s32 	%r664, %r650, %r222;
	add.s32 	%r665, %r651, %r215;
	add.s32 	%r666, %r652, %r222;
	add.s32 	%r667, %r653, %r222;
	add.s32 	%r668, %r654, %r222;
	add.s32 	%r669, %r655, %r222;
	add.s32 	%r670, %r656, %r222;
	add.s32 	%r671, %r657, %r222;
	add.s32 	%r672, %r658, %r222;
	add.s32 	%r673, %r659, %r222;
	add.s32 	%r674, %r660, %r222;
	add.s32 	%r675, %r661, %r222;
	add.s32 	%r676, %r662, %r222;
	add.s32 	%r677, %r663, %r222;
	add.s32 	%r678, %r664, %r222;
	add.s32 	%r679, %r665, %r215;
	add.s32 	%r680, %r666, %r222;
	add.s32 	%r681, %r667, %r222;
	add.s32 	%r682, %r668, %r222;
	add.s32 	%r683, %r669, %r222;
	add.s32 	%r684, %r670, %r222;
	add.s32 	%r685, %r671, %r222;
	add.s32 	%r686, %r672, %r222;
	add.s32 	%r687, %r673, %r222;
	add.s32 	%r688, %r674, %r222;
	add.s32 	%r689, %r675, %r222;
	add.s32 	%r690, %r676, %r222;
	add.s32 	%r691, %r677, %r222;
	add.s32 	%r692, %r678, %r222;
	add.s32 	%r693, %r679, %r215;
	add.s32 	%r694, %r680, %r222;
	add.s32 	%r695, %r681, %r222;
	add.s32 	%r696, %r682, %r222;
	add.s32 	%r697, %r683, %r222;
	add.s32 	%r698, %r684, %r222;
	add.s32 	%r699, %r685, %r222;
	add.s32 	%r700, %r686, %r222;
	add.s32 	%r701, %r687, %r222;
	add.s32 	%r702, %r688, %r222;
	add.s32 	%r703, %r689, %r222;
	add.s32 	%r704, %r690, %r222;
	add.s32 	%r705, %r691, %r222;
	add.s32 	%r706, %r692, %r222;
	add.s32 	%r707, %r693, %r215;
	add.s32 	%r708, %r694, %r222;
	add.s32 	%r709, %r695, %r222;
	add.s32 	%r710, %r696, %r222;
	add.s32 	%r711, %r697, %r222;
	add.s32 	%r712, %r698, %r222;
	add.s32 	%r713, %r699, %r222;
	add.s32 	%r714, %r700, %r222;
	add.s32 	%r715, %r701, %r222;
	add.s32 	%r716, %r702, %r222;
	add.s32 	%r717, %r703, %r222;
	add.s32 	%r718, %r704, %r222;
	add.s32 	%r719, %r705, %r222;
	add.s32 	%r720, %r706, %r222;
	add.s32 	%r721, %r707, %r215;
	add.s32 	%r722, %r708, %r222;
	add.s32 	%r723, %r709, %r222;
	add.s32 	%r724, %r710, %r222;
	add.s32 	%r725, %r711, %r222;
	add.s32 	%r726, %r712, %r222;
	add.s32 	%r727, %r713, %r222;
	add.s32 	%r728, %r714, %r222;
	add.s32 	%r729, %r715, %r222;
	add.s32 	%r730, %r716, %r222;
	add.s32 	%r731, %r717, %r222;
	add.s32 	%r732, %r718, %r222;
	add.s32 	%r733, %r719, %r222;
	add.s32 	%r734, %r720, %r222;
	add.s32 	%r735, %r721, %r215;
	add.s32 	%r736, %r722, %r222;
	add.s32 	%r737, %r723, %r222;
	add.s32 	%r738, %r724, %r222;
	add.s32 	%r739, %r725, %r222;
	add.s32 	%r740, %r726, %r222;
	add.s32 	%r741, %r727, %r222;
	add.s32 	%r742, %r728, %r222;
	add.s32 	%r743, %r729, %r222;
	add.s32 	%r744, %r730, %r222;
	add.s32 	%r745, %r731, %r222;
	add.s32 	%r746, %r732, %r222;
	add.s32 	%r747, %r733, %r222;
	add.s32 	%r748, %r734, %r222;
	add.s32 	%r749, %r735, %r215;
	add.s32 	%r750, %r736, %r222;
	add.s32 	%r751, %r737, %r222;
	add.s32 	%r752, %r738, %r222;
	add.s32 	%r753, %r739, %r222;
	add.s32 	%r754, %r740, %r222;
	add.s32 	%r755, %r741, %r222;
	add.s32 	%r756, %r742, %r222;
	add.s32 	%r757, %r743, %r222;
	add.s32 	%r758, %r744, %r222;
	add.s32 	%r759, %r745, %r222;
	add.s32 	%r760, %r746, %r222;
	add.s32 	%r761, %r747, %r222;
	add.s32 	%r762, %r748, %r222;
	add.s32 	%r763, %r749, %r215;
	add.s32 	%r764, %r750, %r222;
	add.s32 	%r765, %r751, %r222;
	add.s32 	%r766, %r752, %r222;
	add.s32 	%r767, %r753, %r222;
	add.s32 	%r768, %r754, %r222;
	add.s32 	%r769, %r755, %r222;
	add.s32 	%r770, %r756, %r222;
	add.s32 	%r771, %r757, %r222;
	add.s32 	%r772, %r758, %r222;
	add.s32 	%r773, %r759, %r222;
	add.s32 	%r774, %r760, %r222;
	add.s32 	%r775, %r761, %r222;
	add.s32 	%r776, %r762, %r222;
	add.s32 	%r777, %r763, %r215;
	add.s32 	%r778, %r764, %r222;
	add.s32 	%r779, %r765, %r222;
	add.s32 	%r780, %r766, %r222;
	add.s32 	%r781, %r767, %r222;
	add.s32 	%r782, %r768, %r222;
	add.s32 	%r783, %r769, %r222;
	add.s32 	%r784, %r770, %r222;
	add.s32 	%r785, %r771, %r222;
	add.s32 	%r786, %r772, %r222;
	add.s32 	%r787, %r773, %r222;
	add.s32 	%r788, %r774, %r222;
	add.s32 	%r789, %r775, %r222;
	add.s32 	%r790, %r776, %r222;
	add.s32 	%r791, %r777, %r215;
	add.s32 	%r792, %r778, %r222;
	add.s32 	%r793, %r779, %r222;
	add.s32 	%r794, %r780, %r222;
	add.s32 	%r795, %r781, %r222;
	add.s32 	%r796, %r782, %r222;
	add.s32 	%r797, %r783, %r222;
	add.s32 	%r798, %r784, %r222;
	add.s32 	%r799, %r785, %r222;
	add.s32 	%r800, %r786, %r222;
	add.s32 	%r801, %r787, %r222;
	add.s32 	%r802, %r788, %r222;
	add.s32 	%r803, %r789, %r222;
	add.s32 	%r804, %r790, %r222;
	add.s32 	%r805, %r791, %r215;
	add.s32 	%r806, %r792, %r222;
	add.s32 	%r807, %r793, %r222;
	add.s32 	%r808, %r794, %r222;
	add.s32 	%r809, %r795, %r222;
	add.s32 	%r810, %r796, %r222;
	add.s32 	%r811, %r797, %r222;
	add.s32 	%r812, %r798, %r222;
	add.s32 	%r813, %r799, %r222;
	add.s32 	%r814, %r800, %r222;
	add.s32 	%r815, %r801, %r222;
	add.s32 	%r816, %r802, %r222;
	add.s32 	%r817, %r803, %r222;
	add.s32 	%r818, %r804, %r222;
	add.s32 	%r819, %r805, %r215;
	add.s32 	%r820, %r806, %r222;
	add.s32 	%r821, %r807, %r222;
	add.s32 	%r822, %r808, %r222;
	add.s32 	%r823, %r809, %r222;
	add.s32 	%r824, %r810, %r222;
	add.s32 	%r825, %r811, %r222;
	add.s32 	%r826, %r812, %r222;
	add.s32 	%r827, %r813, %r222;
	add.s32 	%r828, %r814, %r222;
	add.s32 	%r829, %r815, %r222;
	add.s32 	%r830, %r816, %r222;
	add.s32 	%r831, %r817, %r222;
	add.s32 	%r832, %r818, %r222;
	add.s32 	%r833, %r819, %r215;
	add.s32 	%r834, %r820, %r222;
	add.s32 	%r835, %r821, %r222;
	add.s32 	%r836, %r822, %r222;
	add.s32 	%r837, %r823, %r222;
	add.s32 	%r838, %r824, %r222;
	add.s32 	%r839, %r825, %r222;
	add.s32 	%r840, %r826, %r222;
	add.s32 	%r841, %r827, %r222;
	add.s32 	%r842, %r828, %r222;
	add.s32 	%r843, %r829, %r222;
	add.s32 	%r844, %r830, %r222;
	add.s32 	%r845, %r831, %r222;
	add.s32 	%r846, %r832, %r222;
	add.s32 	%r847, %r833, %r215;
	add.s32 	%r848, %r834, %r222;
	add.s32 	%r849, %r835, %r222;
	add.s32 	%r850, %r836, %r222;
	add.s32 	%r851, %r837, %r222;
	add.s32 	%r852, %r838, %r222;
	add.s32 	%r853, %r839, %r222;
	add.s32 	%r854, %r840, %r222;
	add.s32 	%r855, %r841, %r222;
	add.s32 	%r856, %r842, %r222;
	add.s32 	%r857, %r843, %r222;
	add.s32 	%r858, %r844, %r222;
	add.s32 	%r859, %r845, %r222;
	add.s32 	%r860, %r846, %r222;
	add.s32 	%r861, %r847, %r215;
	add.s32 	%r862, %r848, %r222;
	add.s32 	%r863, %r849, %r222;
	add.s32 	%r864, %r850, %r222;
	add.s32 	%r865, %r851, %r222;
	add.s32 	%r866, %r852, %r222;
	add.s32 	%r867, %r853, %r222;
	add.s32 	%r868, %r854, %r222;
	add.s32 	%r869, %r855, %r222;
	add.s32 	%r870, %r856, %r222;
	add.s32 	%r871, %r857, %r222;
	add.s32 	%r872, %r858, %r222;
	add.s32 	%r873, %r859, %r222;
	add.s32 	%r874, %r860, %r222;
	add.s32 	%r875, %r861, %r215;
	add.s32 	%r876, %r862, %r222;
	add.s32 	%r877, %r863, %r222;
	add.s32 	%r878, %r864, %r222;
	add.s32 	%r879, %r865, %r222;
	add.s32 	%r880, %r866, %r222;
	add.s32 	%r881, %r867, %r222;
	add.s32 	%r882, %r868, %r222;
	add.s32 	%r883, %r869, %r222;
	add.s32 	%r884, %r870, %r222;
	add.s32 	%r885, %r871, %r222;
	add.s32 	%r886, %r872, %r222;
	add.s32 	%r887, %r873, %r222;
	add.s32 	%r888, %r874, %r222;
	add.s32 	%r889, %r875, %r215;
	add.s32 	%r890, %r876, %r222;
	add.s32 	%r891, %r877, %r222;
	add.s32 	%r892, %r878, %r222;
	add.s32 	%r893, %r879, %r222;
	add.s32 	%r894, %r880, %r222;
	add.s32 	%r895, %r881, %r222;
	add.s32 	%r896, %r882, %r222;
	add.s32 	%r897, %r883, %r222;
	add.s32 	%r898, %r884, %r222;
	add.s32 	%r899, %r885, %r222;
	add.s32 	%r900, %r886, %r222;
	add.s32 	%r901, %r887, %r222;
	add.s32 	%r902, %r888, %r222;
	add.s32 	%r903, %r889, %r215;
	add.s32 	%r904, %r890, %r222;
	add.s32 	%r905, %r891, %r222;
	add.s32 	%r906, %r892, %r222;
	add.s32 	%r907, %r893, %r222;
	add.s32 	%r908, %r894, %r222;
	add.s32 	%r909, %r895, %r222;
	add.s32 	%r910, %r896, %r222;
	add.s32 	%r911, %r897, %r222;
	add.s32 	%r912, %r898, %r222;
	add.s32 	%r187, %r899, %r222;
	add.s32 	%r913, %r900, %r222;
	add.s32 	%r914, %r901, %r222;
	add.s32 	%r915, %r902, %r222;
	add.s32 	%r188, %r903, %r215;
	add.s32 	%r916, %r904, %r222;
	add.s32 	%r917, %r905, %r222;
	add.s32 	%r918, %r906, %r222;
	add.s32 	%r919, %r907, %r222;
	add.s32 	%r920, %r908, %r222;
	add.s32 	%r921, %r909, %r222;
	add.s32 	%r922, %r910, %r222;
	add.s32 	%r189, %r911, %r222;
	add.s32 	%r923, %r912, %r222;
	add.s32 	%r924, %r187, %r222;
	add.s32 	%r925, %r913, %r222;
	add.s32 	%r926, %r914, %r222;
	add.s32 	%r927, %r915, %r222;
	add.s32 	%r928, %r188, %r215;
	add.s32 	%r929, %r916, %r222;
	add.s32 	%r190, %r917, %r222;
	add.s32 	%r930, %r918, %r222;
	add.s32 	%r191, %r919, %r222;
	add.s32 	%r192, %r920, %r222;
	add.s32 	%r193, %r921, %r222;
	add.s32 	%r194, %r922, %r222;
	add.s32 	%r931, %r923, %r222;
	add.s32 	%r932, %r924, %r222;
	add.s32 	%r933, %r925, %r222;
	add.s32 	%r934, %r926, %r222;
	add.s32 	%r935, %r927, %r222;
	add.s32 	%r936, %r928, %r215;
	add.s32 	%r937, %r929, %r222;
	add.s32 	%r938, %r190, %r222;
	add.s32 	%r939, %r930, %r222;
	add.s32 	%r195, %r191, %r222;
	add.s32 	%r940, %r193, %r222;
	add.s32 	%r941, %r931, %r222;
	add.s32 	%r942, %r932, %r222;
	add.s32 	%r943, %r933, %r222;
	add.s32 	%r944, %r934, %r222;
	add.s32 	%r945, %r935, %r222;
	add.s32 	%r946, %r936, %r215;
	add.s32 	%r196, %r937, %r222;
	add.s32 	%r197, %r938, %r222;
	add.s32 	%r198, %r939, %r222;
	add.s32 	%r947, %r195, %r222;
	add.s32 	%r199, %r940, %r222;
	add.s32 	%r200, %r941, %r222;
	add.s32 	%r948, %r942, %r222;
	add.s32 	%r949, %r943, %r222;
	add.s32 	%r950, %r944, %r222;
	add.s32 	%r951, %r945, %r222;
	add.s32 	%r952, %r946, %r215;
	add.s32 	%r953, %r197, %r222;
	add.s32 	%r954, %r947, %r222;
	add.s32 	%r955, %r199, %r222;
	add.s32 	%r956, %r200, %r222;
	add.s32 	%r957, %r948, %r222;
	add.s32 	%r958, %r949, %r222;
	add.s32 	%r959, %r950, %r222;
	add.s32 	%r201, %r951, %r222;
	add.s32 	%r960, %r952, %r215;
	add.s32 	%r202, %r953, %r222;
	add.s32 	%r961, %r954, %r222;
	add.s32 	%r203, %r955, %r222;
	add.s32 	%r962, %r956, %r222;
	add.s32 	%r963, %r957, %r222;
	add.s32 	%r964, %r958, %r222;
	add.s32 	%r204, %r959, %r222;
	add.s32 	%r965, %r960, %r215;
	add.s32 	%r205, %r961, %r222;
	add.s32 	%r206, %r962, %r222;
	add.s32 	%r207, %r963, %r222;
	add.s32 	%r208, %r964, %r222;
	add.s32 	%r966, %r965, %r215;
	setp.gt.u32 	%p4, %r966, 63;
	or.pred  	%p1, %p4, %p3;
	mul.lo.s32 	%r967, %r966, %r14114;
	cvt.u64.u32 	%rd1, %r967;
	mov.f32 	%f4370, 0f00000000;
	mov.b32 	%r14181, 0;
	mul.wide.u32 	%rd2284, %r214, 16;
	mul.wide.s32 	%rd2285, %r2, 16;
	mov.f32 	%f4369, %f4370;
	mov.f32 	%f4368, %f4370;
	mov.f32 	%f4367, %f4370;
$L__BB1_2:
	ld.param.u32 	%r14115, [_Z12gmem_to_smemILi64ELi64EEvPfiiS0__param_2];
	mov.u32 	%r968, %tid.y;
	setp.gt.u32 	%p5, %r968, 63;
	cvt.u64.u32 	%rd390, %r14181;
	mov.u32 	%r969, %ctaid.x;
	mul.lo.s32 	%r970, %r969, %r14115;
	shl.b32 	%r971, %r970, 6;
	cvt.s64.s32 	%rd391, %r971;
	add.s64 	%rd2, %rd390, %rd391;
	@%p5 bra 	$L__BB1_1153;
	ld.param.u64 	%rd2317, [_Z12gmem_to_smemILi64ELi64EEvPfiiS0__param_0];
	cvta.to.global.u64 	%rd3, %rd2317;
	@%p3 bra 	$L__BB1_20;
	ld.param.u32 	%r14116, [_Z12gmem_to_smemILi64ELi64EEvPfiiS0__param_2];
	setp.gt.u32 	%p7, %r3, 15;
	mov.u32 	%r972, %tid.y;
	mul.lo.s32 	%r973, %r972, %r14116;
	cvt.u64.u32 	%rd392, %r973;
	add.s64 	%rd393, %rd2, %rd392;
	shl.b64 	%rd394, %rd393, 2;
	add.s64 	%rd4, %rd3, %rd394;
	mul.wide.u32 	%rd395, %r214, 16;
	add.s64 	%rd5, %rd4, %rd395;
	ld.global.v4.f32 	{%f15, %f16, %f17, %f18}, [%rd5];
	mad.lo.s32 	%r974, %r214, 260, %r972;
	shl.b32 	%r975, %r974, 2;
	mov.u32 	%r976, _ZZ12gmem_to_smemILi64ELi64EEvPfiiS0_E7A_trans;
	add.s32 	%r977, %r976, %r975;
	st.shared.f32 	[%r977], %f15;
	st.shared.f32 	[%r977+260], %f16;
	st.shared.f32 	[%r977+520], %f17;
	st.shared.f32 	[%r977+780], %f18;
	@%p7 bra 	$L__BB1_20;
	setp.gt.u32 	%p8, %r4, 15;
	mul.wide.s32 	%rd396, %r2, 16;
	add.s64 	%rd6, %rd5, %rd396;
	ld.global.v4.f32 	{%f19, %f20, %f21, %f22}, [%rd6];
	mov.u32 	%r978, %tid.y;
	mad.lo.s32 	%r979, %r214, 260, %r978;
	shl.b32 	%r980, %r979, 2;
	mov.u32 	%r981, _ZZ12gmem_to_smemILi64ELi64EEvPfiiS0_E7A_trans;
	add.s32 	%r982, %r981, %r980;
	mad.lo.s32 	%r983, %r2, 1040, %r982;
	st.shared.f32 	[%r983], %f19;
	st.shared.f32 	[%r983+260], %f20;
	st.shared.f32 	[%r983+520], %f21;
	st.shared.f32 	[%r983+780], %f22;
	@%p8 bra 	$L__BB1_20;
	setp.gt.u32 	%p9, %r5, 15;
	mul.wide.s32 	%rd397, %r2, 16;
	add.s64 	%rd7, %rd6, %rd397;
	ld.global.v4.f32 	{%f23, %f24, %f25, %f26}, [%rd7];
	mov.u32 	%r984, %tid.y;
	mad.lo.s32 	%r985, %r214, 260, %r984;
	shl.b32 	%r986, %r985, 2;
	mov.u32 	%r987, _ZZ12gmem_to_smemILi64ELi64EEvPfiiS0_E7A_trans;
	add.s32 	%r988, %r987, %r986;
	mul.lo.s32 	%r989, %r2, 1040;
	add.s32 	%r990, %r988, %r989;
	add.s32 	%r991, %r990, %r989;
	st.shared.f32 	[%r991], %f23;
	st.shared.f32 	[%r991+260], %f24;
	st.shared.f32 	[%r991+520], %f25;
	st.shared.f32 	[%r991+780], %f26;
	@%p9 bra 	$L__BB1_20;
	setp.gt.u32 	%p10, %r6, 15;
	mul.wide.s32 	%rd398, %r2, 16;
	add.s64 	%rd8, %rd7, %rd398;
	ld.global.v4.f32 	{%f27, %f28, %f29, %f30}, [%rd8];
	mov.u32 	%r992, %tid.y;
	mad.lo.s32 	%r993, %r214, 260, %r992;
	shl.b32 	%r994, %r993, 2;
	mov.u32 	%r995, _ZZ12gmem_to_smemILi64ELi64EEvPfiiS0_E7A_trans;
	add.s32 	%r996, %r995, %r994;
	mul.lo.s32 	%r997, %r2, 1040;
	add.s32 	%r998, %r996, %r997;
	add.s32 	%r999, %r998, %r997;
	add.s32 	%r1000, %r999, %r997;
	st.shared.f32 	[%r1000], %f27;
	st.shared.f32 	[%r1000+260], %f28;
	st.shared.f32 	[%r1000+520], %f29;
	st.shared.f32 	[%r1000+780], %f30;
	@%p10 bra 	$L__BB1_20;
	setp.gt.u32 	%p11, %r7, 15;
	mul.wide.s32 	%rd399, %r2, 16;
	add.s64 	%rd9, %rd8, %rd399;
	ld.global.v4.f32 	{%f31, %f32, %f33, %f34}, [%rd9];
	mov.u32 	%r1001, %tid.y;
	mad.lo.s32 	%r1002, %r214, 260, %r1001;
	shl.b32 	%r1003, %r1002, 2;
	mov.u32 	%r1004, _ZZ12gmem_to_smemILi64ELi64EEvPfiiS0_E7A_trans;
	add.s32 	%r1005, %r1004, %r1003;
	mul.lo.s32 	%r1006, %r2, 1040;
	add.s32 	%r1007, %r1005, %r1006;
	add.s32 	%r1008, %r1007, %r1006;
	add.s32 	%r1009, %r1008, %r1006;
	add.s32 	%r1010, %r1009, %r1006;
	st.shared.f32 	[%r1010], %f31;
	st.shared.f32 	[%r1010+260], %f32;
	st.shared.f32 	[%r1010+520], %f33;
	st.shared.f32 	[%r1010+780], %f34;
	@%p11 bra 	$L__BB1_20;
	setp.gt.u32 	%p12, %r8, 15;
	mul.wide.s32 	%rd400, %r2, 16;
	add.s64 	%rd401, %rd9, %rd400;
	ld.global.v4.f32 	{%f35, %f36, %f37, %f38}, [%rd401];
	mov.u32 	%r1011, %tid.y;
	mad.lo.s32 	%r1012, %r214, 260, %r1011;
	shl.b32 	%r1013, %r1012, 2;
	mov.u32 	%r1014, _ZZ12gmem_to_smemILi64ELi64EEvPfiiS0_E7A_trans;
	add.s32 	%r1015, %r1014, %r1013;
	mul.lo.s32 	%r1016, %r2, 1040;
	add.s32 	%r1017, %r1015, %r1016;
	add.s32 	%r1018, %r1017, %r1016;
	add.s32 	%r1019, %r1018, %r1016;
	add.s32 	%r1020, %r1019, %r1016;
	add.s32 	%r1021, %r1020, %r1016;
	st.shared.f32 	[%r1021], %f35;
	st.shared.f32 	[%r1021+260], %f36;
	st.shared.f32 	[%r1021+520], %f37;
	st.shared.f32 	[%r1021+780], %f38;
	@%p12 bra 	$L__BB1_20;
	setp.gt.u32 	%p13, %r9, 15;
	mul.wide.u32 	%rd402, %r8, 16;
	add.s64 	%rd403, %rd4, %rd402;
	ld.global.v4.f32 	{%f39, %f40, %f41, %f42}, [%rd403];
	mov.u32 	%r1022, %tid.y;
	mad.lo.s32 	%r1023, %r214, 260, %r1022;
	shl.b32 	%r1024, %r1023, 2;
	mov.u32 	%r1025, _ZZ12gmem_to_smemILi64ELi64EEvPfiiS0_E7A_trans;
	add.s32 	%r1026, %r1025, %r1024;
	mul.lo.s32 	%r1027, %r2, 1040;
	add.s32 	%r1028, %r1026, %r1027;
	add.s32 	%r1029, %r1028, %r1027;
	add.s32 	%r1030, %r1029, %r1027;
	add.s32 	%r1031, %r1030, %r1027;
	add.s32 	%r1032, %r1031, %r1027;
	add.s32 	%r1033, %r1032, %r1027;
	st.shared.f32 	[%r1033], %f39;
	st.shared.f32 	[%r1033+260], %f40;
	st.shared.f32 	[%r1033+520], %f41;
	st.shared.f32 	[%r1033+780], %f42;
	@%p13 bra 	$L__BB1_20;
	setp.gt.u32 	%p14, %r10, 15;
	mul.wide.u32 	%rd404, %r9, 16;
	add.s64 	%rd405, %rd4, %rd404;
	ld.global.v4.f32 	{%f43, %f44, %f45, %f46}, [%rd405];
	mov.u32 	%r1034, %tid.y;
	mad.lo.s32 	%r1035, %r214, 260, %r1034;
	shl.b32 	%r1036, %r1035, 2;
	mov.u32 	%r1037, _ZZ12gmem_to_smemILi64ELi64EEvPfiiS0_E7A_trans;
	add.s32 	%r1038, %r1037, %r1036;
	mul.lo.s32 	%r1039, %r2, 1040;
	add.s32 	%r1040, %r1038, %r1039;
	add.s32 	%r1041, %r1040, %r1039;
	add.s32 	%r1042, %r1041, %r1039;
	add.s32 	%r1043, %r1042, %r1039;
	add.s32 	%r1044, %r1043, %r1039;
	add.s32 	%r1045, %r1044, %r1039;
	add.s32 	%r1046, %r1045, %r1039;
	st.shared.f32 	[%r1046], %f43;
	st.shared.f32 	[%r1046+260], %f44;
	st.shared.f32 	[%r1046+520], %f45;
	st.shared.f32 	[%r1046+780], %f46;
	@%p14 bra 	$L__BB1_20;
	setp.gt.u32 	%p15, %r11, 15;
	mul.wide.u32 	%rd406, %r10, 16;
	add.s64 	%rd407, %rd4, %rd406;
	ld.global.v4.f32 	{%f47, %f48, %f49, %f50}, [%rd407];
	mov.u32 	%r1047, %tid.y;
	mad.lo.s32 	%r1048, %r214, 260, %r1047;
	shl.b32 	%r1049, %r1048, 2;
	mov.u32 	%r1050, _ZZ12gmem_to_smemILi64ELi64EEvPfiiS0_E7A_trans;
	add.s32 	%r1051, %r1050, %r1049;
	mul.lo.s32 	%r1052, %r2, 1040;
	add.s32 	%r1053, %r1051, %r1052;
	add.s32 	%r1054, %r1053, %r1052;
	add.s32 	%r1055, %r1054, %r1052;
	add.s32 	%r1056, %r1055, %r1052;
	add.s32 	%r1057, %r1056, %r1052;
	add.s32 	%r1058, %r1057, %r1052;
	add.s32 	%r1059, %r1058, %r1052;
	add.s32 	%r1060, %r1059, %r1052;
	st.shared.f32 	[%r1060], %f47;
	st.shared.f32 	[%r1060+260], %f48;
	st.shared.f32 	[%r1060+520], %f49;
	st.shared.f32 	[%r1060+780], %f50;
	@%p15 bra 	$L__BB1_20;
	setp.gt.u32 	%p16, %r12, 15;
	mul.wide.u32 	%rd408, %r11, 16;
	add.s64 	%rd409, %rd4, %rd408;
	ld.global.v4.f32 	{%f51, %f52, %f53, %f54}, [%rd409];
	mov.u32 	%r1061, %tid.y;
	mad.lo.s32 	%r1062, %r214, 260, %r1061;
	shl.b32 	%r1063, %r1062, 2;
	mov.u32 	%r1064, _ZZ12gmem_to_smemILi64ELi64EEvPfiiS0_E7A_trans;
	add.s32 	%r1065, %r1064, %r1063;
	mul.lo.s32 	%r1066, %r2, 1040;
	add.s32 	%r1067, %r1065, %r1066;
	add.s32 	%r1068, %r1067, %r1066;
	add.s32 	%r1069, %r1068, %r1066;
	add.s32 	%r1070, %r1069, %r1066;
	add.s32 	%r1071, %r1070, %r1066;
	add.s32 	%r1072, %r1071, %r1066;
	add.s32 	%r1073, %r1072, %r1066;
	add.s32 	%r1074, %r1073, %r1066;
	add.s32 	%r1075, %r1074, %r1066;
	st.shared.f32 	[%r1075], %f51;
	st.shared.f32 	[%r1075+260], %f52;
	st.shared.f32 	[%r1075+520], %f53;
	st.shared.f32 	[%r1075+780], %f54;
	@%p16 bra 	$L__BB1_20;
	setp.gt.u32 	%p17, %r13, 15;
	mul.wide.u32 	%rd410, %r12, 16;
	add.s64 	%rd411, %rd4, %rd410;
	ld.global.v4.f32 	{%f55, %f56, %f57, %f58}, [%rd411];
	mov.u32 	%r1076, %tid.y;
	mad.lo.s32 	%r1077, %r214, 260, %r1076;
	shl.b32 	%r1078, %r1077, 2;
	mov.u32 	%r1079, _ZZ12gmem_to_smemILi64ELi64EEvPfiiS0_E7A_trans;
	add.s32 	%r1080, %r1079, %r1078;
	mul.lo.s32 	%r1081, %r2, 1040;
	add.s32 	%r1082, %r1080, %r1081;
	add.s32 	%r1083, %r1082, %r1081;
	add.s32 	%r1084, %r1083, %r1081;
	add.s32 	%r1085, %r1084, %r1081;
	add.s32 	%r1086, %r1085, %r1081;
	add.s32 	%r1087, %r1086, %r1081;
	add.s32 	%r1088, %r1087, %r1081;
	add.s32 	%r1089, %r1088, %r1081;
	add.s32 	%r1090, %r1089, %r1081;
	add.s32 	%r1091, %r1090, %r1081;
	st.shared.f32 	[%r1091], %f55;
	st.shared.f32 	[%r1091+260], %f56;
	st.shared.f32 	[%r1091+520], %f57;
	st.shared.f32 	[%r1091+780], %f58;
	@%p17 bra 	$L__BB1_20;
	setp.gt.u32 	%p18, %r14, 15;
	mul.wide.u32 	%rd412, %r13, 16;
	add.s64 	%rd413, %rd4, %rd412;
	ld.global.v4.f32 	{%f59, %f60, %f61, %f62}, [%rd413];
	mov.u32 	%r1092, %tid.y;
	mad.lo.s32 	%r1093, %r214, 260, %r1092;
	shl.b32 	%r1094, %r1093, 2;
	mov.u32 	%r1095, _ZZ12gmem_to_smemILi64ELi64EEvPfiiS0_E7A_trans;
	add.s32 	%r1096, %r1095, %r1094;
	mul.lo.s32 	%r1097, %r2, 1040;
	add.s32 	%r1098, %r1096, %r1097;
	add.s32 	%r1099, %r1098, %r1097;
	add.s32 	%r1100, %r1099, %r1097;
	add.s32 	%r1101, %r1100, %r1097;
	add.s32 	%r1102, %r1101, %r1097;
	add.s32 	%r1103, %r1102, %r1097;
	add.s32 	%r1104, %r1103, %r1097;
	add.s32 	%r1105, %r1104, %r1097;
	add.s32 	%r1106, %r1105, %r1097;
	add.s32 	%r1107, %r1106, %r1097;
	add.s32 	%r1108, %r1107, %r1097;
	st.shared.f32 	[%r1108], %f59;
	st.shared.f32 	[%r1108+260], %f60;
	st.shared.f32 	[%r1108+520], %f61;
	st.shared.f32 	[%r1108+780], %f62;
	@%p18 bra 	$L__BB1_20;
	setp.gt.u32 	%p19, %r15, 15;
	mul.wide.u32 	%rd414, %r14, 16;
	add.s64 	%rd415, %rd4, %rd414;
	ld.global.v4.f32 	{%f63, %f64, %f65, %f66}, [%rd415];
	mov.u32 	%r1109, %tid.y;
	mad.lo.s32 	%r1110, %r214, 260, %r1109;
	shl.b32 	%r1111, %r1110, 2;
	mov.u32 	%r1112, _ZZ12gmem_to_smemILi64ELi64EEvPfiiS0_E7A_trans;
	add.s32 	%r1113, %r1112, %r1111;
	mul.lo.s32 	%r1114, %r2, 1040;
	add.s32 	%r1115, %r1113, %r1114;
	add.s32 	%r1116, %r1115, %r1114;
	add.s32 	%r1117, %r1116, %r1114;
	add.s32 	%r1118, %r1117, %r1114;
	add.s32 	%r1119, %r1118, %r1114;
	add.s32 	%r1120, %r1119, %r1114;
	add.s32 	%r1121, %r1120, %r1114;
	add.s32 	%r1122, %r1121, %r1114;
	add.s32 	%r1123, %r1122, %r1114;
	add.s32 	%r1124, %r1123, %r1114;
	add.s32 	%r1125, %r1124, %r1114;
	add.s32 	%r1126, %r1125, %r1114;
	st.shared.f32 	[%r1126], %f63;
	st.shared.f32 	[%r1126+260], %f64;
	st.shared.f32 	[%r1126+520], %f65;
	st.shared.f32 	[%r1126+780], %f66;
	@%p19 bra 	$L__BB1_20;
	setp.gt.u32 	%p20, %r16, 15;
	mul.wide.u32 	%rd416, %r15, 16;
	add.s64 	%rd417, %rd4, %rd416;
	ld.global.v4.f32 	{%f67, %f68, %f69, %f70}, [%rd417];
	mov.u32 	%r1127, %tid.y;
	mad.lo.s32 	%r1128, %r214, 260, %r1127;
	shl.b32 	%r1129, %r1128, 2;
	mov.u32 	%r1130, _ZZ12gmem_to_smemILi64ELi64EEvPfiiS0_E7A_trans;
	add.s32 	%r1131, %r1130, %r1129;
	mul.lo.s32 	%r1132, %r2, 1040;
	add.s32 	%r1133, %r1131, %r1132;
	add.s32 	%r1134, %r1133, %r1132;
	add.s32 	%r1135, %r1134, %r1132;
	add.s32 	%r1136, %r1135, %r1132;
	add.s32 	%r1137, %r1136, %r1132;
	add.s32 	%r1138, %r1137, %r1132;
	add.s32 	%r1139, %r1138, %r1132;
	add.s32 	%r1140, %r1139, %r1132;
	add.s32 	%r1141, %r1140, %r1132;
	add.s32 	%r1142, %r1141, %r1132;
	add.s32 	%r1143, %r1142, %r1132;
	add.s32 	%r1144, %r1143, %r1132;
	add.s32 	%r1145, %r1144, %r1132;
	st.shared.f32 	[%r1145], %f67;
	st.shared.f32 	[%r1145+260], %f68;
	st.shared.f32 	[%r1145+520], %f69;
	st.shared.f32 	[%r1145+780], %f70;
	@%p20 bra 	$L__BB1_20;
	setp.gt.u32 	%p21, %r17, 15;
	mul.wide.u32 	%rd418, %r16, 16;
	add.s64 	%rd419, %rd4, %rd418;
	ld.global.v4.f32 	{%f71, %f72, %f73, %f74}, [%rd419];
	mov.u32 	%r1146, %tid.y;
	mad.lo.s32 	%r1147, %r214, 260, %r1146;
	shl.b32 	%r1148, %r1147, 2;
	mov.u32 	%r1149, _ZZ12gmem_to_smemILi64ELi64EEvPfiiS0_E7A_trans;
	add.s32 	%r1150, %r1149, %r1148;
	mul.lo.s32 	%r1151, %r2, 1040;
	add.s32 	%r1152, %r1150, %r1151;
	add.s32 	%r1153, %r1152, %r1151;
	add.s32 	%r1154, %r1153, %r1151;
	add.s32 	%r1155, %r1154, %r1151;
	add.s32 	%r1156, %r1155, %r1151;
	add.s32 	%r1157, %r1156, %r1151;
	add.s32 	%r1158, %r1157, %r1151;
	add.s32 	%r1159, %r1158, %r1151;
	add.s32 	%r1160, %r1159, %r1151;
	add.s32 	%r1161, %r1160, %r1151;
	add.s32 	%r1162, %r1161, %r1151;
	add.s32 	%r1163, %r1162, %r1151;
	add.s32 	%r1164, %r1163, %r1151;
	add.s32 	%r1165, %r1164, %r1151;
	st.shared.f32 	[%r1165], %f71;
	st.shared.f32 	[%r1165+260], %f72;
	st.shared.f32 	[%r1165+520], %f73;
	st.shared.f32 	[%r1165+780], %f74;
	@%p21 bra 	$L__BB1_20;
	mul.wide.u32 	%rd420, %r17, 16;
	add.s64 	%rd421, %rd4, %rd420;
	ld.global.v4.f32 	{%f75, %f76, %f77, %f78}, [%rd421];
	mov.u32 	%r1166, %tid.y;
	mad.lo.s32 	%r1167, %r214, 260, %r1166;
	shl.b32 	%r1168, %r1167, 2;
	mov.u32 	%r1169, _ZZ12gmem_to_smemILi64ELi64EEvPfiiS0_E7A_trans;
	add.s32 	%r1170, %r1169, %r1168;
	mul.lo.s32 	%r1171, %r2, 1040;
	add.s32 	%r1172, %r1170, %r1171;
	add.s32 	%r1173, %r1172, %r1171;
	add.s32 	%r1174, %r1173, %r1171;
	add.s32 	%r1175, %r1174, %r1171;
	add.s32 	%r1176, %r1175, %r1171;
	add.s32 	%r1177, %r1176, %r1171;
	add.s32 	%r1178, %r1177, %r1171;
	add.s32 	%r1179, %r1178, %r1171;
	add.s32 	%r1180, %r1179, %r1171;
	add.s32 	%r1181, %r1180, %r1171;
	add.s32 	%r1182, %r1181, %r1171;
	add.s32 	%r1183, %r1182, %r1171;
	add.s32 	%r1184, %r1183, %r1171;
	add.s32 	%r1185, %r1184, %r1171;
	add.s32 	%r1186, %r1185, %r1171;
	st.shared.f32 	[%r1186], %f75;
	st.shared.f32 	[%r1186+260], %f76;
	st.shared.f32 	[%r1186+520], %f77;
	st.shared.f32 	[%r1186+780], %f78;
$L__BB1_20:
	mov.u32 	%r1187, %tid.y;
	mov.u32 	%r1188, %ntid.y;
	add.s32 	%r1189, %r1187, %r1188;
	setp.gt.u32 	%p22, %r1189, 63;
	@%p22 bra 	$L__BB1_1153;
	@%p3 bra 	$L__BB1_38;
	ld.param.u32 	%r14117, [_Z12gmem_to_smemILi64ELi64EEvPfiiS0__param_2];
	setp.gt.u32 	%p24, %r3, 15;
	mov.u32 	%r1190, %tid.y;
	mov.u32 	%r1191, %ntid.y;
	add.s32 	%r1192, %r1190, %r1191;
	mul.lo.s32 	%r1193, %r1192, %r14117;
	cvt.u64.u32 	%rd422, %r1193;
	add.s64 	%rd423, %rd2, %rd422;
	shl.b64 	%rd424, %rd423, 2;
	add.s64 	%rd10, %rd3, %rd424;
	mul.wide.u32 	%rd425, %r214, 16;
	add.s64 	%rd11, %rd10, %rd425;
	ld.global.v4.f32 	{%f79, %f80, %f81, %f82}, [%rd11];
	mad.lo.s32 	%r1194, %r214, 260, %r1190;
	shl.b32 	%r1195, %r1194, 2;
	mov.u32 	%r1196, _ZZ12gmem_to_smemILi64ELi64EEvPfiiS0_E7A_trans;
	add.s32 	%r1197, %r1196, %r1195;
	shl.b32 	%r1198, %r1191, 2;
	add.s32 	%r1199, %r1197, %r1198;
	st.shared.f32 	[%r1199], %f79;
	st.shared.f32 	[%r1199+260], %f80;
	st.shared.f32 	[%r1199+520], %f81;
	st.shared.f32 	[%r1199+780], %f82;
	@%p24 bra 	$L__BB1_38;
	setp.gt.u32 	%p25, %r4, 15;
	mul.wide.s32 	%rd426, %r2, 16;
	add.s64 	%rd12, %rd11, %rd426;
	ld.global.v4.f32 	{%f83, %f84, %f85, %f86}, [%rd12];
	mov.u32 	%r1200, %tid.y;
	mad.lo.s32 	%r1201, %r214, 260, %r1200;
	shl.b32 	%r1202, %r1201, 2;
	mov.u32 	%r1203, _ZZ12gmem_to_smemILi64ELi64EEvPfiiS0_E7A_trans;
	add.s32 	%r1204, %r1203, %r1202;
	mad.lo.s32 	%r1205, %r2, 1040, %r1204;
	mov.u32 	%r1206, %ntid.y;
	shl.b32 	%r1207, %r1206, 2;
	add.s32 	%r1208, %r1205, %r1207;
	st.shared.f32 	[%r1208], %f83;
	st.shared.f32 	[%r1208+260], %f84;
	st.shared.f32 	[%r1208+520], %f85;
	st.shared.f32 	[%r1208+780], %f86;
	@%p25 bra 	$L__BB1_38;
	setp.gt.u32 	%p26, %r5, 15;
	mul.wide.s32 	%rd427, %r2, 16;
	add.s64 	%rd13, %rd12, %rd427;
	ld.global.v4.f32 	{%f87, %f88, %f89, %f90}, [%rd13];
	mov.u32 	%r1209, %tid.y;
	mad.lo.s32 	%r1210, %r214, 260, %r1209;
	shl.b32 	%r1211, %r1210, 2;
	mov.u32 	%r1212, _ZZ12gmem_to_smemILi64ELi64EEvPfiiS0_E7A_trans;
	add.s32 	%r1213, %r1212, %r1211;
	mul.lo.s32 	%r1214, %r2, 1040;
	add.s32 	%r1215, %r1213, %r1214;
	add.s32 	%r1216, %r1215, %r1214;
	mov.u32 	%r1217, %ntid.y;
	shl.b32 	%r1218, %r1217, 2;
	add.s32 	%r1219, %r1216, %r1218;
	st.shared.f32 	[%r1219], %f87;
	st.shared.f32 	[%r1219+260], %f88;
	st.shared.f32 	[%r1219+520], %f89;
	st.shared.f32 	[%r1219+780], %f90;
	@%p26 bra 	$L__BB1_38;
	setp.gt.u32 	%p27, %r6, 15;
	mul.wide.s32 	%rd428, %r2, 16;
	add.s64 	%rd14, %rd13, %rd428;
	ld.global.v4.f32 	{%f91, %f92, %f93, %f94}, [%rd14];
	mov.u32 	%r1220, %tid.y;
	mad.lo.s32 	%r1221, %r214, 260, %r1220;
	shl.b32 	%r1222, %r1221, 2;
	mov.u32 	%r1223, _ZZ12gmem_to_smemILi64ELi64EEvPfiiS0_E7A_trans;
	add.s32 	%r1224, %r1223, %r1222;
	mul.lo.s32 	%r1225, %r2, 1040;
	add.s32 	%r1226, %r1224, %r1225;
	add.s32 	%r1227, %r1226, %r1225;
	add.s32 	%r1228, %r1227, %r1225;
	mov.u32 	%r1229, %ntid.y;
	shl.b32 	%r1230, %r1229, 2;
	add.s32 	%r1231, %r1228, %r1230;
	st.shared.f32 	[%r1231], %f91;
	st.shared.f32 	[%r1231+260], %f92;
	st.shared.f32 	[%r1231+520], %f93;
	st.shared.f32 	[%r1231+780], %f94;
	@%p27 bra 	$L__BB1_38;
	setp.gt.u32 	%p28, %r7, 15;
	mul.wide.s32 	%rd429, %r2, 16;
	add.s64 	%rd15, %rd14, %rd429;
	ld.global.v4.f32 	{%f95, %f96, %f97, %f98}, [%rd15];
	mov.u32 	%r1232, %tid.y;
	mad.lo.s32 	%r1233, %r214, 260, %r1232;
	shl.b32 	%r1234, %r1233, 2;
	mov.u32 	%r1235, _ZZ12gmem_to_smemILi64ELi64EEvPfiiS0_E7A_trans;
	add.s32 	%r1236, %r1235, %r1234;
	mul.lo.s32 	%r1237, %r2, 1040;
	add.s32 	%r1238, %r1236, %r1237;
	add.s32 	%r1239, %r1238, %r1237;
	add.s32 	%r1240, %r1239, %r1237;
	add.s32 	%r1241, %r1240, %r1237;
	mov.u32 	%r1242, %ntid.y;
	shl.b32 	%r1243, %r1242, 2;
	add.s32 	%r1244, %r1241, %r1243;
	st.shared.f32 	[%r1244], %f95;
	st.shared.f32 	[%r1244+260], %f96;
	st.shared.f32 	[%r1244+520], %f97;
	st.shared.f32 	[%r1244+780], %f98;
	@%p28 bra 	$L__BB1_38;
	setp.gt.u32 	%p29, %r8, 15;
	mul.wide.s32 	%rd430, %r2, 16;
	add.s64 	%rd431, %rd15, %rd430;
	ld.global.v4.f32 	{%f99, %f100, %f101, %f102}, [%rd431];
	mov.u32 	%r1245, %tid.y;
	mad.lo.s32 	%r1246, %r214, 260, %r1245;
	shl.b32 	%r1247, %r1246, 2;
	mov.u32 	%r1248, _ZZ12gmem_to_smemILi64ELi64EEvPfiiS0_E7A_trans;
	add.s32 	%r1249, %r1248, %r1247;
	mul.lo.s32 	%r1250, %r2, 1040;
	add.s32 	%r1251, %r1249, %r1250;
	add.s32 	%r1252, %r1251, %r1250;
	add.s32 	%r1253, %r1252, %r1250;
	add.s32 	%r1254, %r1253, %r1250;
	add.s32 	%r1255, %r1254, %r1250;
	mov.u32 	%r1256, %ntid.y;
	shl.b32 	%r1257, %r1256, 2;
	add.s32 	%r1258, %r1255, %r1257;
	st.shared.f32 	[%r1258], %f99;
	st.shared.f32 	[%r1258+260], %f100;
	st.shared.f32 	[%r1258+520], %f101;
	st.shared.f32 	[%r1258+780], %f102;
	@%p29 bra 	$L__BB1_38;
	setp.gt.u32 	%p30, %r9, 15;
	mul.wide.u32 	%rd432, %r8, 16;
	add.s64 	%rd433, %rd10, %rd432;
	ld.global.v4.f32 	{%f103, %f104, %f105, %f106}, [%rd433];
	st.shared.f32 	[%r18], %f103;
	st.shared.f32 	[%r18+260], %f104;
	st.shared.f32 	[%r18+520], %f105;
	st.shared.f32 	[%r18+780], %f106;
	@%p30 bra 	$L__BB1_38;
	setp.gt.u32 	%p31, %r10, 15;
	mul.wide.u32 	%rd434, %r9, 16;
	add.s64 	%rd435, %rd10, %rd434;
	ld.global.v4.f32 	{%f107, %f108, %f109, %f110}, [%rd435];
	st.shared.f32 	[%r19], %f107;
	st.shared.f32 	[%r19+260], %f108;
	st.shared.f32 	[%r19+520], %f109;
	st.shared.f32 	[%r19+780], %f110;
	@%p31 bra 	$L__BB1_38;
	setp.gt.u32 	%p32, %r11, 15;
	mul.wide.u32 	%rd436, %r10, 16;
	add.s64 	%rd437, %rd10, %rd436;
	ld.global.v4.f32 	{%f111, %f112, %f113, %f114}, [%rd437];
	st.shared.f32 	[%r20], %f111;
	st.shared.f32 	[%r20+260], %f112;
	st.shared.f32 	[%r20+520], %f113;
	st.shared.f32 	[%r20+780], %f114;
	@%p32 bra 	$L__BB1_38;
	setp.gt.u32 	%p33, %r12, 15;
	mul.wide.u32 	%rd438, %r11, 16;
	add.s64 	%rd439, %rd10, %rd438;
	ld.global.v4.f32 	{%f115, %f116, %f117, %f118}, [%rd439];
	st.shared.f32 	[%r21], %f115;
	st.shared.f32 	[%r21+260], %f116;
	st.shared.f32 	[%r21+520], %f117;
	st.shared.f32 	[%r21+780], %f118;
	@%p33 bra 	$L__BB1_38;
	setp.gt.u32 	%p34, %r13, 15;
	mul.wide.u32 	%rd440, %r12, 16;
	add.s64 	%rd441, %rd10, %rd440;
	ld.global.v4.f32 	{%f119, %f120, %f121, %f122}, [%rd441];
	st.shared.f32 	[%r22], %f119;
	st.shared.f32 	[%r22+260], %f120;
	st.shared.f32 	[%r22+520], %f121;
	st.shared.f32 	[%r22+780], %f122;
	@%p34 bra 	$L__BB1_38;
	setp.gt.u32 	%p35, %r14, 15;
	mul.wide.u32 	%rd442, %r13, 16;
	add.s64 	%rd443, %rd10, %rd442;
	ld.global.v4.f32 	{%f123, %f124, %f125, %f126}, [%rd443];
	st.shared.f32 	[%r23], %f123;
	st.shared.f32 	[%r23+260], %f124;
	st.shared.f32 	[%r23+520], %f125;
	st.shared.f32 	[%r23+780], %f126;
	@%p35 bra 	$L__BB1_38;
	setp.gt.u32 	%p36, %r15, 15;
	mul.wide.u32 	%rd444, %r14, 16;
	add.s64 	%rd445, %rd10, %rd444;
	ld.global.v4.f32 	{%f127, %f128, %f129, %f130}, [%rd445];
	st.shared.f32 	[%r24], %f127;
	st.shared.f32 	[%r24+260], %f128;
	st.shared.f32 	[%r24+520], %f129;
	st.shared.f32 	[%r24+780], %f130;
	@%p36 bra 	$L__BB1_38;
	setp.gt.u32 	%p37, %r16, 15;
	mul.wide.u32 	%rd446, %r15, 16;
	add.s64 	%rd447, %rd10, %rd446;
	ld.global.v4.f32 	{%f131, %f132, %f133, %f134}, [%rd447];
	st.shared.f32 	[%r25], %f131;
	st.shared.f32 	[%r25+260], %f132;
	st.shared.f32 	[%r25+520], %f133;
	st.shared.f32 	[%r25+780], %f134;
	@%p37 bra 	$L__BB1_38;
	setp.gt.u32 	%p38, %r17, 15;
	mul.wide.u32 	%rd448, %r16, 16;
	add.s64 	%rd449, %rd10, %rd448;
	ld.global.v4.f32 	{%f135, %f136, %f137, %f138}, [%rd449];
	st.shared.f32 	[%r26], %f135;
	st.shared.f32 	[%r26+260], %f136;
	st.shared.f32 	[%r26+520], %f137;
	st.shared.f32 	[%r26+780], %f138;
	@%p38 bra 	$L__BB1_38;
	mul.wide.u32 	%rd450, %r17, 16;
	add.s64 	%rd451, %rd10, %rd450;
	ld.global.v4.f32 	{%f139, %f140, %f141, %f142}, [%rd451];
	st.shared.f32 	[%r27], %f139;
	st.shared.f32 	[%r27+260], %f140;
	st.shared.f32 	[%r27+520], %f141;
	st.shared.f32 	[%r27+780], %f142;
$L__BB1_38:
	mov.u32 	%r1259, %ntid.y;
	mov.u32 	%r1260, %tid.y;
	add.s32 	%r1261, %r1260, %r1259;
	add.s32 	%r1262, %r1261, %r1259;
	setp.gt.u32 	%p39, %r1262, 63;
	@%p39 bra 	$L__BB1_1153;
	@%p3 bra 	$L__BB1_56;
	ld.param.u32 	%r14118, [_Z12gmem_to_smemILi64ELi64EEvPfiiS0__param_2];
	setp.gt.u32 	%p41, %r3, 15;
	mov.u32 	%r1263, %ntid.y;
	mov.u32 	%r1264, %tid.y;
	add.s32 	%r1265, %r1264, %r1263;
	add.s32 	%r1266, %r1265, %r1263;
	mul.lo.s32 	%r1267, %r1266, %r14118;
	cvt.u64.u32 	%rd452, %r1267;
	add.s64 	%rd453, %rd2, %rd452;
	shl.b64 	%rd454, %rd453, 2;
	add.s64 	%rd16, %rd3, %rd454;
	mul.wide.u32 	%rd455, %r214, 16;
	add.s64 	%rd17, %rd16, %rd455;
	ld.global.v4.f32 	{%f143, %f144, %f145, %f146}, [%rd17];
	shl.b32 	%r1268, %r1263, 2;
	mad.lo.s32 	%r1269, %r214, 260, %r1264;
	shl.b32 	%r1270, %r1269, 2;
	mov.u32 	%r1271, _ZZ12gmem_to_smemILi64ELi64EEvPfiiS0_E7A_trans;
	add.s32 	%r1272, %r1271, %r1270;
	add.s32 	%r1273, %r1272, %r1268;
	add.s32 	%r1274, %r1273, %r1268;
	st.shared.f32 	[%r1274], %f143;
	st.shared.f32 	[%r1274+260], %f144;
	st.shared.f32 	[%r1274+520], %f145;
	st.shared.f32 	[%r1274+780], %f146;
	@%p41 bra 	$L__BB1_56;
	setp.gt.u32 	%p42, %r4, 15;
	mul.wide.s32 	%rd456, %r2, 16;
	add.s64 	%rd18, %rd17, %rd456;
	ld.global.v4.f32 	{%f147, %f148, %f149, %f150}, [%rd18];
	mov.u32 	%r1275, %ntid.y;
	shl.b32 	%r1276, %r1275, 2;
	mov.u32 	%r1277, %tid.y;
	mad.lo.s32 	%r1278, %r214, 260, %r1277;
	shl.b32 	%r1279, %r1278, 2;
	mov.u32 	%r1280, _ZZ12gmem_to_smemILi64ELi64EEvPfiiS0_E7A_trans;
	add.s32 	%r1281, %r1280, %r1279;
	mad.lo.s32 	%r1282, %r2, 1040, %r1281;
	add.s32 	%r1283, %r1282, %r1276;
	add.s32 	%r1284, %r1283, %r1276;
	st.shared.f32 	[%r1284], %f147;
	st.shared.f32 	[%r1284+260], %f148;
	st.shared.f32 	[%r1284+520], %f149;
	st.shared.f32 	[%r1284+780], %f150;
	@%p42 bra 	$L__BB1_56;
	setp.gt.u32 	%p43, %r5, 15;
	mul.wide.s32 	%rd457, %r2, 16;
	add.s64 	%rd19, %rd18, %rd457;
	ld.global.v4.f32 	{%f151, %f152, %f153, %f154}, [%rd19];
	mov.u32 	%r1285, %ntid.y;
	shl.b32 	%r1286, %r1285, 2;
	mov.u32 	%r1287, %tid.y;
	mad.lo.s32 	%r1288, %r214, 260, %r1287;
	shl.b32 	%r1289, %r1288, 2;
	mov.u32 	%r1290, _ZZ12gmem_to_smemILi64ELi64EEvPfiiS0_E7A_trans;
	add.s32 	%r1291, %r1290, %r1289;
	mul.lo.s32 	%r1292, %r2, 1040;
	add.s32 	%r1293, %r1291, %r1292;
	add.s32 	%r1294, %r1293, %r1292;
	add.s32 	%r1295, %r1294, %r1286;
	add.s32 	%r1296, %r1295, %r1286;
	st.shared.f32 	[%r1296], %f151;
	st.shared.f32 	[%r1296+260], %f152;
	st.shared.f32 	[%r1296+520], %f153;
	st.shared.f32 	[%r1296+780], %f154;
	@%p43 bra 	$L__BB1_56;
	setp.gt.u32 	%p44, %r6, 15;
	mul.wide.s32 	%rd458, %r2, 16;
	add.s64 	%rd20, %rd19, %rd458;
	ld.global.v4.f32 	{%f155, %f156, %f157, %f158}, [%rd20];
	mov.u32 	%r1297, %ntid.y;
	shl.b32 	%r1298, %r1297, 2;
	mov.u32 	%r1299, %tid.y;
	mad.lo.s32 	%r1300, %r214, 260, %r1299;
	shl.b32 	%r1301, %r1300, 2;
	mov.u32 	%r1302, _ZZ12gmem_to_smemILi64ELi64EEvPfiiS0_E7A_trans;
	add.s32 	%r1303, %r1302, %r1301;
	mul.lo.s32 	%r1304, %r2, 1040;
	add.s32 	%r1305, %r1303, %r1304;
	add.s32 	%r1306, %r1305, %r1304;
	add.s32 	%r1307, %r1306, %r1304;
	add.s32 	%r1308, %r1307, %r1298;
	add.s32 	%r1309, %r1308, %r1298;
	st.shared.f32 	[%r1309], %f155;
	st.shared.f32 	[%r1309+260], %f156;
	st.shared.f32 	[%r1309+520], %f157;
	st.shared.f32 	[%r1309+780], %f158;
	@%p44 bra 	$L__BB1_56;
	setp.gt.u32 	%p45, %r7, 15;
	mul.wide.s32 	%rd459, %r2, 16;
	add.s64 	%rd21, %rd20, %rd459;
	ld.global.v4.f32 	{%f159, %f160, %f161, %f162}, [%rd21];
	st.shared.f32 	[%r28], %f159;
	st.shared.f32 	[%r28+260], %f160;
	st.shared.f32 	[%r28+520], %f161;
	st.shared.f32 	[%r28+780], %f162;
	@%p45 bra 	$L__BB1_56;
	setp.gt.u32 	%p46, %r8, 15;
	mul.wide.s32 	%rd460, %r2, 16;
	add.s64 	%rd461, %rd21, %rd460;
	ld.global.v4.f32 	{%f163, %f164, %f165, %f166}, [%rd461];
	st.shared.f32 	[%r29], %f163;
	st.shared.f32 	[%r29+260], %f164;
	st.shared.f32 	[%r29+520], %f165;
	st.shared.f32 	[%r29+780], %f166;
	@%p46 bra 	$L__BB1_56;
	setp.gt.u32 	%p47, %r9, 15;
	mul.wide.u32 	%rd462, %r8, 16;
	add.s64 	%rd463, %rd16, %rd462;
	ld.global.v4.f32 	{%f167, %f168, %f169, %f170}, [%rd463];
	st.shared.f32 	[%r30], %f167;
	st.shared.f32 	[%r30+260], %f168;
	st.shared.f32 	[%r30+520], %f169;
	st.shared.f32 	[%r30+780], %f170;
	@%p47 bra 	$L__BB1_56;
	setp.gt.u32 	%p48, %r10, 15;
	mul.wide.u32 	%rd464, %r9, 16;
	add.s64 	%rd465, %rd16, %rd464;
	ld.global.v4.f32 	{%f171, %f172, %f173, %f174}, [%rd465];
	st.shared.f32 	[%r31], %f171;
	st.shared.f32 	[%r31+260], %f172;
	st.shared.f32 	[%r31+520], %f173;
	st.shared.f32 	[%r31+780], %f174;
	@%p48 bra 	$L__BB1_56;
	setp.gt.u32 	%p49, %r11, 15;
	mul.wide.u32 	%rd466, %r10, 16;
	add.s64 	%rd467, %rd16, %rd466;
	ld.global.v4.f32 	{%f175, %f176, %f177, %f178}, [%rd467];
	st.shared.f32 	[%r32], %f175;
	st.shared.f32 	[%r32+260], %f176;
	st.shared.f32 	[%r32+520], %f177;
	st.shared.f32 	[%r32+780], %f178;
	@%p49 bra 	$L__BB1_56;
	setp.gt.u32 	%p50, %r12, 15;
	mul.wide.u32 	%rd468, %r11, 16;
	add.s64 	%rd469, %rd16, %rd468;
	ld.global.v4.f32 	{%f179, %f180, %f181, %f182}, [%rd469];
	st.shared.f32 	[%r33], %f179;
	st.shared.f32 	[%r33+260], %f180;
	st.shared.f32 	[%r33+520], %f181;
	st.shared.f32 	[%r33+780], %f182;
	@%p50 bra 	$L__BB1_56;
	setp.gt.u32 	%p51, %r13, 15;
	mul.wide.u32 	%rd470, %r12, 16;
	add.s64 	%rd471, %rd16, %rd470;
	ld.global.v4.f32 	{%f183, %f184, %f185, %f186}, [%rd471];
	st.shared.f32 	[%r34], %f183;
	st.shared.f32 	[%r34+260], %f184;
	st.shared.f32 	[%r34+520], %f185;
	st.shared.f32 	[%r34+780], %f186;
	@%p51 bra 	$L__BB1_56;
	setp.gt.u32 	%p52, %r14, 15;
	mul.wide.u32 	%rd472, %r13, 16;
	add.s64 	%rd473, %rd16, %rd472;
	ld.global.v4.f32 	{%f187, %f188, %f189, %f190}, [%rd473];
	st.shared.f32 	[%r35], %f187;
	st.shared.f32 	[%r35+260], %f188;
	st.shared.f32 	[%r35+520], %f189;
	st.shared.f32 	[%r35+780], %f190;
	@%p52 bra 	$L__BB1_56;
	setp.gt.u32 	%p53, %r15, 15;
	mul.wide.u32 	%rd474, %r14, 16;
	add.s64 	%rd475, %rd16, %rd474;
	ld.global.v4.f32 	{%f191, %f192, %f193, %f194}, [%rd475];
	st.shared.f32 	[%r36], %f191;
	st.shared.f32 	[%r36+260], %f192;
	st.shared.f32 	[%r36+520], %f193;
	st.shared.f32 	[%r36+780], %f194;
	@%p53 bra 	$L__BB1_56;
	setp.gt.u32 	%p54, %r16, 15;
	mul.wide.u32 	%rd476, %r15, 16;
	add.s64 	%rd477, %rd16, %rd476;
	ld.global.v4.f32 	{%f195, %f196, %f197, %f198}, [%rd477];
	st.shared.f32 	[%r37], %f195;
	st.shared.f32 	[%r37+260], %f196;
	st.shared.f32 	[%r37+520], %f197;
	st.shared.f32 	[%r37+780], %f198;
	@%p54 bra 	$L__BB1_56;
	setp.gt.u32 	%p55, %r17, 15;
	mul.wide.u32 	%rd478, %r16, 16;
	add.s64 	%rd479, %rd16, %rd478;
	ld.global.v4.f32 	{%f199, %f200, %f201, %f202}, [%rd479];
	st.shared.f32 	[%r38], %f199;
	st.shared.f32 	[%r38+260], %f200;
	st.shared.f32 	[%r38+520], %f201;
	st.shared.f32 	[%r38+780], %f202;
	@%p55 bra 	$L__BB1_56;
	mul.wide.u32 	%rd480, %r17, 16;
	add.s64 	%rd481, %rd16, %rd480;
	ld.global.v4.f32 	{%f203, %f204, %f205, %f206}, [%rd481];
	st.shared.f32 	[%r39], %f203;
	st.shared.f32 	[%r39+260], %f204;
	st.shared.f32 	[%r39+520], %f205;
	st.shared.f32 	[%r39+780], %f206;
$L__BB1_56:
	mov.u32 	%r1310, %tid.y;
	mov.u32 	%r1311, %ntid.y;
	add.s32 	%r1312, %r1310, %r1311;
	add.s32 	%r1313, %r1312, %r1311;
	add.s32 	%r1314, %r1313, %r1311;
	setp.gt.u32 	%p56, %r1314, 63;
	@%p56 bra 	$L__BB1_1153;
	@%p3 bra 	$L__BB1_74;
	ld.param.u32 	%r14119, [_Z12gmem_to_smemILi64ELi64EEvPfiiS0__param_2];
	setp.gt.u32 	%p58, %r3, 15;
	mov.u32 	%r1315, %tid.y;
	mov.u32 	%r1316, %ntid.y;
	add.s32 	%r1317, %r1315, %r1316;
	add.s32 	%r1318, %r1317, %r1316;
	add.s32 	%r1319, %r1318, %r1316;
	mul.lo.s32 	%r1320, %r1319, %r14119;
	cvt.u64.u32 	%rd482, %r1320;
	add.s64 	%rd483, %rd2, %rd482;
	shl.b64 	%rd484, %rd483, 2;
	add.s64 	%rd22, %rd3, %rd484;
	mul.wide.u32 	%rd485, %r214, 16;
	add.s64 	%rd23, %rd22, %rd485;
	ld.global.v4.f32 	{%f207, %f208, %f209, %f210}, [%rd23];
	mad.lo.s32 	%r1321, %r214, 260, %r1315;
	shl.b32 	%r1322, %r1321, 2;
	mov.u32 	%r1323, _ZZ12gmem_to_smemILi64ELi64EEvPfiiS0_E7A_trans;
	add.s32 	%r1324, %r1323, %r1322;
	shl.b32 	%r1325, %r1316, 2;
	add.s32 	%r1326, %r1324, %r1325;
	add.s32 	%r1327, %r1326, %r1325;
	add.s32 	%r1328, %r1327, %r1325;
	st.shared.f32 	[%r1328], %f207;
	st.shared.f32 	[%r1328+260], %f208;
	st.shared.f32 	[%r1328+520], %f209;
	st.shared.f32 	[%r1328+780], %f210;
	@%p58 bra 	$L__BB1_74;
	setp.gt.u32 	%p59, %r4, 15;
	mul.wide.s32 	%rd486, %r2, 16;
	add.s64 	%rd24, %rd23, %rd486;
	ld.global.v4.f32 	{%f211, %f212, %f213, %f214}, [%rd24];
	mov.u32 	%r1329, %tid.y;
	mad.lo.s32 	%r1330, %r214, 260, %r1329;
	shl.b32 	%r1331, %r1330, 2;
	mov.u32 	%r1332, _ZZ12gmem_to_smemILi64ELi64EEvPfiiS0_E7A_trans;
	add.s32 	%r1333, %r1332, %r1331;
	mad.lo.s32 	%r1334, %r2, 1040, %r1333;
	mov.u32 	%r1335, %ntid.y;
	shl.b32 	%r1336, %r1335, 2;
	add.s32 	%r1337, %r1334, %r1336;
	add.s32 	%r1338, %r1337, %r1336;
	add.s32 	%r1339, %r1338, %r1336;
	st.shared.f32 	[%r1339], %f211;
	st.shared.f32 	[%r1339+260], %f212;
	st.shared.f32 	[%r1339+520], %f213;
	st.shared.f32 	[%r1339+780], %f214;
	@%p59 bra 	$L__BB1_74;
	setp.gt.u32 	%p60, %r5, 15;
	mul.wide.s32 	%rd487, %r2, 16;
	add.s64 	%rd25, %rd24, %rd487;
	ld.global.v4.f32 	{%f215, %f216, %f217, %f218}, [%rd25];
	mov.u32 	%r1340, %tid.y;
	mad.lo.s32 	%r1341, %r214, 260, %r1340;
	shl.b32 	%r1342, %r1341, 2;
	mov.u32 	%r1343, _ZZ12gmem_to_smemILi64ELi64EEvPfiiS0_E7A_trans;
	add.s32 	%r1344, %r1343, %r1342;
	mul.lo.s32 	%r1345, %r2, 1040;
	add.s32 	%r1346, %r1344, %r1345;
	add.s32 	%r1347, %r1346, %r1345;
	mov.u32 	%r1348, %ntid.y;
	shl.b32 	%r1349, %r1348, 2;
	add.s32 	%r1350, %r1347, %r1349;
	add.s32 	%r1351, %r1350, %r1349;
	add.s32 	%r1352, %r1351, %r1349;
	st.shared.f32 	[%r1352], %f215;
	st.shared.f32 	[%r1352+260], %f216;
	st.shared.f32 	[%r1352+520], %f217;
	st.shared.f32 	[%r1352+780], %f218;
	@%p60 bra 	$L__BB1_74;
	setp.gt.u32 	%p61, %r6, 15;
	mul.wide.s32 	%rd488, %r2, 16;
	add.s64 	%rd26, %rd25, %rd488;
	ld.global.v4.f32 	{%f219, %f220, %f221, %f222}, [%rd26];
	mov.u32 	%r1353, %tid.y;
	mad.lo.s32 	%r1354, %r214, 260, %r1353;
	shl.b32 	%r1355, %r1354, 2;
	mov.u32 	%r1356, _ZZ12gmem_to_smemILi64ELi64EEvPfiiS0_E7A_trans;
	add.s32 	%r1357, %r1356, %r1355;
	mul.lo.s32 	%r1358, %r2, 1040;
	add.s32 	%r1359, %r1357, %r1358;
	add.s32 	%r1360, %r1359, %r1358;
	add.s32 	%r1361, %r1360, %r1358;
	mov.u32 	%r1362, %ntid.y;
	shl.b32 	%r1363, %r1362, 2;
	add.s32 	%r1364, %r1361, %r1363;
	add.s32 	%r1365, %r1364, %r1363;
	add.s32 	%r1366, %r1365, %r1363;
	st.shared.f32 	[%r1366], %f219;
	st.shared.f32 	[%r1366+260], %f220;
	st.shared.f32 	[%r1366+520], %f221;
	st.shared.f32 	[%r1366+780], %f222;
	@%p61 bra 	$L__BB1_74;
	setp.gt.u32 	%p62, %r7, 15;
	mul.wide.s32 	%rd489, %r2, 16;
	add.s64 	%rd27, %rd26, %rd489;
	ld.global.v4.f32 	{%f223, %f224, %f225, %f226}, [%rd27];
	mov.u32 	%r1367, %ntid.y;
	shl.b32 	%r1368, %r1367, 2;
	add.s32 	%r1369, %r28, %r1368;
	st.shared.f32 	[%r1369], %f223;
	st.shared.f32 	[%r1369+260], %f224;
	st.shared.f32 	[%r1369+520], %f225;
	st.shared.f32 	[%r1369+780], %f226;
	@%p62 bra 	$L__BB1_74;
	setp.gt.u32 	%p63, %r8, 15;
	mul.wide.s32 	%rd490, %r2, 16;
	add.s64 	%rd491, %rd27, %rd490;
	ld.global.v4.f32 	{%f227, %f228, %f229, %f230}, [%rd491];
	mov.u32 	%r1370, %ntid.y;
	shl.b32 	%r1371, %r1370, 2;
	add.s32 	%r1372, %r29, %r1371;
	st.shared.f32 	[%r1372], %f227;
	st.shared.f32 	[%r1372+260], %f228;
	st.shared.f32 	[%r1372+520], %f229;
	st.shared.f32 	[%r1372+780], %f230;
	@%p63 bra 	$L__BB1_74;
	setp.gt.u32 	%p64, %r9, 15;
	mul.wide.u32 	%rd492, %r8, 16;
	add.s64 	%rd493, %rd22, %rd492;
	ld.global.v4.f32 	{%f231, %f232, %f233, %f234}, [%rd493];
	mov.u32 	%r1373, %ntid.y;
	shl.b32 	%r1374, %r1373, 2;
	add.s32 	%r1375, %r30, %r1374;
	st.shared.f32 	[%r1375], %f231;
	st.shared.f32 	[%r1375+260], %f232;
	st.shared.f32 	[%r1375+520], %f233;
	st.shared.f32 	[%r1375+780], %f234;
	@%p64 bra 	$L__BB1_74;
	setp.gt.u32 	%p65, %r10, 15;
	mul.wide.u32 	%rd494, %r9, 16;
	add.s64 	%rd495, %rd22, %rd494;
	ld.global.v4.f32 	{%f235, %f236, %f237, %f238}, [%rd495];
	mov.u32 	%r1376, %ntid.y;
	shl.b32 	%r1377, %r1376, 2;
	add.s32 	%r1378, %r31, %r1377;
	st.shared.f32 	[%r1378], %f235;
	st.shared.f32 	[%r1378+260], %f236;
	st.shared.f32 	[%r1378+520], %f237;
	st.shared.f32 	[%r1378+780], %f238;
	@%p65 bra 	$L__BB1_74;
	setp.gt.u32 	%p66, %r11, 15;
	mul.wide.u32 	%rd496, %r10, 16;
	add.s64 	%rd497, %rd22, %rd496;
	ld.global.v4.f32 	{%f239, %f240, %f241, %f242}, [%rd497];
	mov.u32 	%r1379, %ntid.y;
	shl.b32 	%r1380, %r1379, 2;
	add.s32 	%r1381, %r32, %r1380;
	st.shared.f32 	[%r1381], %f239;
	st.shared.f32 	[%r1381+260], %f240;
	st.shared.f32 	[%r1381+520], %f241;
	st.shared.f32 	[%r1381+780], %f242;
	@%p66 bra 	$L__BB1_74;
	setp.gt.u32 	%p67, %r12, 15;
	mul.wide.u32 	%rd498, %r11, 16;
	add.s64 	%rd499, %rd22, %rd498;
	ld.global.v4.f32 	{%f243, %f244, %f245, %f246}, [%rd499];
	mov.u32 	%r1382, %ntid.y;
	shl.b32 	%r1383, %r1382, 2;
	add.s32 	%r1384, %r33, %r1383;
	st.shared.f32 	[%r1384], %f243;
	st.shared.f32 	[%r1384+260], %f244;
	st.shared.f32 	[%r1384+520], %f245;
	st.shared.f32 	[%r1384+780], %f246;
	@%p67 bra 	$L__BB1_74;
	setp.gt.u32 	%p68, %r13, 15;
	mul.wide.u32 	%rd500, %r12, 16;
	add.s64 	%rd501, %rd22, %rd500;
	ld.global.v4.f32 	{%f247, %f248, %f249, %f250}, [%rd501];
	mov.u32 	%r1385, %ntid.y;
	shl.b32 	%r1386, %r1385, 2;
	add.s32 	%r1387, %r34, %r1386;
	st.shared.f32 	[%r1387], %f247;
	st.shared.f32 	[%r1387+260], %f248;
	st.shared.f32 	[%r1387+520], %f249;
	st.shared.f32 	[%r1387+780], %f250;
	@%p68 bra 	$L__BB1_74;
	setp.gt.u32 	%p69, %r14, 15;
	mul.wide.u32 	%rd502, %r13, 16;
	add.s64 	%rd503, %rd22, %rd502;
	ld.global.v4.f32 	{%f251, %f252, %f253, %f254}, [%rd503];
	mov.u32 	%r1388, %ntid.y;
	shl.b32 	%r1389, %r1388, 2;
	add.s32 	%r1390, %r35, %r1389;
	st.shared.f32 	[%r1390], %f251;
	st.shared.f32 	[%r1390+260], %f252;
	st.shared.f32 	[%r1390+520], %f253;
	st.shared.f32 	[%r1390+780], %f254;
	@%p69 bra 	$L__BB1_74;
	setp.gt.u32 	%p70, %r15, 15;
	mul.wide.u32 	%rd504, %r14, 16;
	add.s64 	%rd505, %rd22, %rd504;
	ld.global.v4.f32 	{%f255, %f256, %f257, %f258}, [%rd505];
	mov.u32 	%r1391, %ntid.y;
	shl.b32 	%r1392, %r1391, 2;
	add.s32 	%r1393, %r36, %r1392;
	st.shared.f32 	[%r1393], %f255;
	st.shared.f32 	[%r1393+260], %f256;
	st.shared.f32 	[%r1393+520], %f257;
	st.shared.f32 	[%r1393+780], %f258;
	@%p70 bra 	$L__BB1_74;
	setp.gt.u32 	%p71, %r16, 15;
	mul.wide.u32 	%rd506, %r15, 16;
	add.s64 	%rd507, %rd22, %rd506;
	ld.global.v4.f32 	{%f259, %f260, %f261, %f262}, [%rd507];
	mov.u32 	%r1394, %ntid.y;
	shl.b32 	%r1395, %r1394, 2;
	add.s32 	%r1396, %r37, %r1395;
	st.shared.f32 	[%r1396], %f259;
	st.shared.f32 	[%r1396+260], %f260;
	st.shared.f32 	[%r1396+520], %f261;
	st.shared.f32 	[%r1396+780], %f262;
	@%p71 bra 	$L__BB1_74;
	setp.gt.u32 	%p72, %r17, 15;
	mul.wide.u32 	%rd508, %r16, 16;
	add.s64 	%rd509, %rd22, %rd508;
	ld.global.v4.f32 	{%f263, %f264, %f265, %f266}, [%rd509];
	mov.u32 	%r1397, %ntid.y;
	shl.b32 	%r1398, %r1397, 2;
	add.s32 	%r1399, %r38, %r1398;
	st.shared.f32 	[%r1399], %f263;
	st.shared.f32 	[%r1399+260], %f264;
	st.shared.f32 	[%r1399+520], %f265;
	st.shared.f32 	[%r1399+780], %f266;
	@%p72 bra 	$L__BB1_74;
	mul.wide.u32 	%rd510, %r17, 16;
	add.s64 	%rd511, %rd22, %rd510;
	ld.global.v4.f32 	{%f267, %f268, %f269, %f270}, [%rd511];
	mov.u32 	%r1400, %ntid.y;
	shl.b32 	%r1401, %r1400, 2;
	add.s32 	%r1402, %r39, %r1401;
	st.shared.f32 	[%r1402], %f267;
	st.shared.f32 	[%r1402+260], %f268;
	st.shared.f32 	[%r1402+520], %f269;
	st.shared.f32 	[%r1402+780], %f270;
$L__BB1_74:
	mov.u32 	%r1403, %ntid.y;
	mov.u32 	%r1404, %tid.y;
	add.s32 	%r1405, %r1404, %r1403;
	add.s32 	%r1406, %r1405, %r1403;
	add.s32 	%r1407, %r1406, %r1403;
	add.s32 	%r1408, %r1407, %r1403;
	setp.gt.u32 	%p73, %r1408, 63;
	@%p73 bra 	$L__BB1_1153;
	@%p3 bra 	$L__BB1_92;
	ld.param.u32 	%r14120, [_Z12gmem_to_smemILi64ELi64EEvPfiiS0__param_2];
	setp.gt.u32 	%p75, %r3, 15;
	mov.u32 	%r1409, %ntid.y;
	mov.u32 	%r1410, %tid.y;
	add.s32 	%r1411, %r1410, %r1409;
	add.s32 	%r1412, %r1411, %r1409;
	add.s32 	%r1413, %r1412, %r1409;
	add.s32 	%r1414, %r1413, %r1409;
	mul.lo.s32 	%r1415, %r1414, %r14120;
	cvt.u64.u32 	%rd512, %r1415;
	add.s64 	%rd513, %rd2, %rd512;
	shl.b64 	%rd514, %rd513, 2;
	add.s64 	%rd28, %rd3, %rd514;
	mul.wide.u32 	%rd515, %r214, 16;
	add.s64 	%rd29, %rd28, %rd515;
	ld.global.v4.f32 	{%f271, %f272, %f273, %f274}, [%rd29];
	shl.b32 	%r1416, %r1409, 2;
	mad.lo.s32 	%r1417, %r214, 260, %r1410;
	shl.b32 	%r1418, %r1417, 2;
	mov.u32 	%r1419, _ZZ12gmem_to_smemILi64ELi64EEvPfiiS0_E7A_trans;
	add.s32 	%r1420, %r1419, %r1418;
	add.s32 	%r1421, %r1420, %r1416;
	add.s32 	%r1422, %r1421, %r1416;
	add.s32 	%r1423, %r1422, %r1416;
	add.s32 	%r1424, %r1423, %r1416;
	st.shared.f32 	[%r1424], %f271;
	st.shared.f32 	[%r1424+260], %f272;
	st.shared.f32 	[%r1424+520], %f273;
	st.shared.f32 	[%r1424+780], %f274;
	@%p75 bra 	$L__BB1_92;
	setp.gt.u32 	%p76, %r4, 15;
	mul.wide.s32 	%rd516, %r2, 16;
	add.s64 	%rd30, %rd29, %rd516;
	ld.global.v4.f32 	{%f275, %f276, %f277, %f278}, [%rd30];
	mov.u32 	%r1425, %ntid.y;
	shl.b32 	%r1426, %r1425, 2;
	mov.u32 	%r1427, %tid.y;
	mad.lo.s32 	%r1428, %r214, 260, %r1427;
	shl.b32 	%r1429, %r1428, 2;
	mov.u32 	%r1430, _ZZ12gmem_to_smemILi64ELi64EEvPfiiS0_E7A_trans;
	add.s32 	%r1431, %r1430, %r1429;
	mad.lo.s32 	%r1432, %r2, 1040, %r1431;
	add.s32 	%r1433, %r1432, %r1426;
	add.s32 	%r1434, %r1433, %r1426;
	add.s32 	%r1435, %r1434, %r1426;
	add.s32 	%r1436, %r1435, %r1426;
	st.shared.f32 	[%r1436], %f275;
	st.shared.f32 	[%r1436+260], %f276;
	st.shared.f32 	[%r1436+520], %f277;
	st.shared.f32 	[%r1436+780], %f278;
	@%p76 bra 	$L__BB1_92;
	setp.gt.u32 	%p77, %r5, 15;
	mul.wide.s32 	%rd517, %r2, 16;
	add.s64 	%rd31, %rd30, %rd517;
	ld.global.v4.f32 	{%f279, %f280, %f281, %f282}, [%rd31];
	mov.u32 	%r1437, %ntid.y;
	shl.b32 	%r1438, %r1437, 2;
	mov.u32 	%r1439, %tid.y;
	mad.lo.s32 	%r1440, %r214, 260, %r1439;
	shl.b32 	%r1441, %r1440, 2;
	mov.u32 	%r1442, _ZZ12gmem_to_smemILi64ELi64EEvPfiiS0_E7A_trans;
	add.s32 	%r1443, %r1442, %r1441;
	mul.lo.s32 	%r1444, %r2, 1040;
	add.s32 	%r1445, %r1443, %r1444;
	add.s32 	%r1446, %r1445, %r1444;
	add.s32 	%r1447, %r1446, %r1438;
	add.s32 	%r1448, %r1447, %r1438;
	add.s32 	%r1449, %r1448, %r1438;
	add.s32 	%r1450, %r1449, %r1438;
	st.shared.f32 	[%r1450], %f279;
	st.shared.f32 	[%r1450+260], %f280;
	st.shared.f32 	[%r1450+520], %f281;
	st.shared.f32 	[%r1450+780], %f282;
	@%p77 bra 	$L__BB1_92;
	setp.gt.u32 	%p78, %r6, 15;
	mul.wide.s32 	%rd518, %r2, 16;
	add.s64 	%rd32, %rd31, %rd518;
	ld.global.v4.f32 	{%f283, %f284, %f285, %f286}, [%rd32];
	mov.u32 	%r1451, %ntid.y;
	shl.b32 	%r1452, %r1451, 2;
	mov.u32 	%r1453, %tid.y;
	mad.lo.s32 	%r1454, %r214, 260, %r1453;
	shl.b32 	%r1455, %r1454, 2;
	mov.u32 	%r1456, _ZZ12gmem_to_smemILi64ELi64EEvPfiiS0_E7A_trans;
	add.s32 	%r1457, %r1456, %r1455;
	mul.lo.s32 	%r1458, %r2, 1040;
	add.s32 	%r1459, %r1457, %r1458;
	add.s32 	%r1460, %r1459, %r1458;
	add.s32 	%r1461, %r1460, %r1458;
	add.s32 	%r1462, %r1461, %r1452;
	add.s32 	%r1463, %r1462, %r1452;
	add.s32 	%r1464, %r1463, %r1452;
	add.s32 	%r1465, %r1464, %r1452;
	st.shared.f32 	[%r1465], %f283;
	st.shared.f32 	[%r1465+260], %f284;
	st.shared.f32 	[%r1465+520], %f285;
	st.shared.f32 	[%r1465+780], %f286;
	@%p78 bra 	$L__BB1_92;
	setp.gt.u32 	%p79, %r7, 15;
	mul.wide.s32 	%rd519, %r2, 16;
	add.s64 	%rd33, %rd32, %rd519;
	ld.global.v4.f32 	{%f287, %f288, %f289, %f290}, [%rd33];
	mov.u32 	%r1466, %ntid.y;
	shl.b32 	%r1467, %r1466, 2;
	add.s32 	%r1468, %r28, %r1467;
	add.s32 	%r1469, %r1468, %r1467;
	st.shared.f32 	[%r1469], %f287;
	st.shared.f32 	[%r1469+260], %f288;
	st.shared.f32 	[%r1469+520], %f289;
	st.shared.f32 	[%r1469+780], %f290;
	@%p79 bra 	$L__BB1_92;
	setp.gt.u32 	%p80, %r8, 15;
	mul.wide.s32 	%rd520, %r2, 16;
	add.s64 	%rd521, %rd33, %rd520;
	ld.global.v4.f32 	{%f291, %f292, %f293, %f294}, [%rd521];
	mov.u32 	%r1470, %ntid.y;
	shl.b32 	%r1471, %r1470, 2;
	add.s32 	%r1472, %r29, %r1471;
	add.s32 	%r1473, %r1472, %r1471;
	st.shared.f32 	[%r1473], %f291;
	st.shared.f32 	[%r1473+260], %f292;
	st.shared.f32 	[%r1473+520], %f293;
	st.shared.f32 	[%r1473+780], %f294;
	@%p80 bra 	$L__BB1_92;
	setp.gt.u32 	%p81, %r9, 15;
	mul.wide.u32 	%rd522, %r8, 16;
	add.s64 	%rd523, %rd28, %rd522;
	ld.global.v4.f32 	{%f295, %f296, %f297, %f298}, [%rd523];
	mov.u32 	%r1474, %ntid.y;
	shl.b32 	%r1475, %r1474, 2;
	add.s32 	%r1476, %r30, %r1475;
	add.s32 	%r1477, %r1476, %r1475;
	st.shared.f32 	[%r1477], %f295;
	st.shared.f32 	[%r1477+260], %f296;
	st.shared.f32 	[%r1477+520], %f297;
	st.shared.f32 	[%r1477+780], %f298;
	@%p81 bra 	$L__BB1_92;
	setp.gt.u32 	%p82, %r10, 15;
	mul.wide.u32 	%rd524, %r9, 16;
	add.s64 	%rd525, %rd28, %rd524;
	ld.global.v4.f32 	{%f299, %f300, %f301, %f302}, [%rd525];
	mov.u32 	%r1478, %ntid.y;
	shl.b32 	%r1479, %r1478, 2;
	add.s32 	%r1480, %r31, %r1479;
	add.s32 	%r1481, %r1480, %r1479;
	st.shared.f32 	[%r1481], %f299;
	st.shared.f32 	[%r1481+260], %f300;
	st.shared.f32 	[%r1481+520], %f301;
	st.shared.f32 	[%r1481+780], %f302;
	@%p82 bra 	$L__BB1_92;
	setp.gt.u32 	%p83, %r11, 15;
	mul.wide.u32 	%rd526, %r10, 16;
	add.s64 	%rd527, %rd28, %rd526;
	ld.global.v4.f32 	{%f303, %f304, %f305, %f306}, [%rd527];
	mov.u32 	%r1482, %ntid.y;
	shl.b32 	%r1483, %r1482, 2;
	add.s32 	%r1484, %r32, %r1483;
	add.s32 	%r1485, %r1484, %r1483;
	st.shared.f32 	[%r1485], %f303;
	st.shared.f32 	[%r1485+260], %f304;
	st.shared.f32 	[%r1485+520], %f305;
	st.shared.f32 	[%r1485+780], %f306;
	@%p83 bra 	$L__BB1_92;
	setp.gt.u32 	%p84, %r12, 15;
	mul.wide.u32 	%rd528, %r11, 16;
	add.s64 	%rd529, %rd28, %rd528;
	ld.global.v4.f32 	{%f307, %f308, %f309, %f310}, [%rd529];
	mov.u32 	%r1486, %ntid.y;
	shl.b32 	%r1487, %r1486, 2;
	add.s32 	%r1488, %r33, %r1487;
	add.s32 	%r1489, %r1488, %r1487;
	st.shared.f32 	[%r1489], %f307;
	st.shared.f32 	[%r1489+260], %f308;
	st.shared.f32 	[%r1489+520], %f309;
	st.shared.f32 	[%r1489+780], %f310;
	@%p84 bra 	$L__BB1_92;
	setp.gt.u32 	%p85, %r13, 15;
	mul.wide.u32 	%rd530, %r12, 16;
	add.s64 	%rd531, %rd28, %rd530;
	ld.global.v4.f32 	{%f311, %f312, %f313, %f314}, [%rd531];
	mov.u32 	%r1490, %ntid.y;
	shl.b32 	%r1491, %r1490, 2;
	add.s32 	%r1492, %r34, %r1491;
	add.s32 	%r1493, %r1492, %r1491;
	st.shared.f32 	[%r1493], %f311;
	st.shared.f32 	[%r1493+260], %f312;
	st.shared.f32 	[%r1493+520], %f313;
	st.shared.f32 	[%r1493+780], %f314;
	@%p85 bra 	$L__BB1_92;
	setp.gt.u32 	%p86, %r14, 15;
	mul.wide.u32 	%rd532, %r13, 16;
	add.s64 	%rd533, %rd28, %rd532;
	ld.global.v4.f32 	{%f315, %f316, %f317, %f318}, [%rd533];
	mov.u32 	%r1494, %ntid.y;
	shl.b32 	%r1495, %r1494, 2;
	add.s32 	%r1496, %r35, %r1495;
	add.s32 	%r1497, %r1496, %r1495;
	st.shared.f32 	[%r1497], %f315;
	st.shared.f32 	[%r1497+260], %f316;
	st.shared.f32 	[%r1497+520], %f317;
	st.shared.f32 	[%r1497+780], %f318;
	@%p86 bra 	$L__BB1_92;
	setp.gt.u32 	%p87, %r15, 15;
	mul.wide.u32 	%rd534, %r14, 16;
	add.s64 	%rd535, %rd28, %rd534;
	ld.global.v4.f32 	{%f319, %f320, %f321, %f322}, [%rd535];
	mov.u32 	%r1498, %ntid.y;
	shl.b32 	%r1499, %r1498, 2;
	add.s32 	%r1500, %r36, %r1499;
	add.s32 	%r1501, %r1500, %r1499;
	st.shared.f32 	[%r1501], %f319;
	st.shared.f32 	[%r1501+260], %f320;
	st.shared.f32 	[%r1501+520], %f321;
	st.shared.f32 	[%r1501+780], %f322;
	@%p87 bra 	$L__BB1_92;
	setp.gt.u32 	%p88, %r16, 15;
	mul.wide.u32 	%rd536, %r15, 16;
	add.s64 	%rd537, %rd28, %rd536;
	ld.global.v4.f32 	{%f323, %f324, %f325, %f326}, [%rd537];
	mov.u32 	%r1502, %ntid.y;
	shl.b32 	%r1503, %r1502, 2;
	add.s32 	%r1504, %r37, %r1503;
	add.s32 	%r1505, %r1504, %r1503;
	st.shared.f32 	[%r1505], %f323;
	st.shared.f32 	[%r1505+260], %f324;
	st.shared.f32 	[%r1505+520], %f325;
	st.shared.f32 	[%r1505+780], %f326;
	@%p88 bra 	$L__BB1_92;
	setp.gt.u32 	%p89, %r17, 15;
	mul.wide.u32 	%rd538, %r16, 16;
	add.s64 	%rd539, %rd28, %rd538;
	ld.global.v4.f32 	{%f327, %f328, %f329, %f330}, [%rd539];
	mov.u32 	%r1506, %ntid.y;
	shl.b32 	%r1507, %r1506, 2;
	add.s32 	%r1508, %r38, %r1507;
	add.s32 	%r1509, %r1508, %r1507;
	st.shared.f32 	[%r1509], %f327;
	st.shared.f32 	[%r1509+260], %f328;
	st.shared.f32 	[%r1509+520], %f329;
	st.shared.f32 	[%r1509+780], %f330;
	@%p89 bra 	$L__BB1_92;
	mul.wide.u32 	%rd540, %r17, 16;
	add.s64 	%rd541, %rd28, %rd540;
	ld.global.v4.f32 	{%f331, %f332, %f333, %f334}, [%rd541];
	mov.u32 	%r1510, %ntid.y;
	shl.b32 	%r1511, %r1510, 2;
	add.s32 	%r1512, %r39, %r1511;
	add.s32 	%r1513, %r1512, %r1511;
	st.shared.f32 	[%r1513], %f331;
	st.shared.f32 	[%r1513+260], %f332;
	st.shared.f32 	[%r1513+520], %f333;
	st.shared.f32 	[%r1513+780], %f334;
$L__BB1_92:
	mov.u32 	%r1514, %ntid.y;
	mov.u32 	%r1515, %tid.y;
	add.s32 	%r1516, %r1515, %r1514;
	add.s32 	%r1517, %r1516, %r1514;
	add.s32 	%r1518, %r1517, %r1514;
	add.s32 	%r1519, %r1518, %r1514;
	add.s32 	%r1520, %r1519, %r1514;
	setp.gt.u32 	%p90, %r1520, 63;
	@%p90 bra 	$L__BB1_1153;
	@%p3 bra 	$L__BB1_110;
	ld.param.u32 	%r14121, [_Z12gmem_to_smemILi64ELi64EEvPfiiS0__param_2];
	setp.gt.u32 	%p92, %r3, 15;
	mov.u32 	%r1521, %ntid.y;
	mov.u32 	%r1522, %tid.y;
	add.s32 	%r1523, %r1522, %r1521;
	add.s32 	%r1524, %r1523, %r1521;
	add.s32 	%r1525, %r1524, %r1521;
	add.s32 	%r1526, %r1525, %r1521;
	add.s32 	%r1527, %r1526, %r1521;
	mul.lo.s32 	%r1528, %r1527, %r14121;
	cvt.u64.u32 	%rd542, %r1528;
	add.s64 	%rd543, %rd2, %rd542;
	shl.b64 	%rd544, %rd543, 2;
	add.s64 	%rd34, %rd3, %rd544;
	mul.wide.u32 	%rd545, %r214, 16;
	add.s64 	%rd35, %rd34, %rd545;
	ld.global.v4.f32 	{%f335, %f336, %f337, %f338}, [%rd35];
	shl.b32 	%r1529, %r1521, 2;
	mad.lo.s32 	%r1530, %r214, 260, %r1522;
	shl.b32 	%r1531, %r1530, 2;
	mov.u32 	%r1532, _ZZ12gmem_to_smemILi64ELi64EEvPfiiS0_E7A_trans;
	add.s32 	%r1533, %r1532, %r1531;
	add.s32 	%r1534, %r1533, %r1529;
	add.s32 	%r1535, %r1534, %r1529;
	add.s32 	%r1536, %r1535, %r1529;
	add.s32 	%r1537, %r1536, %r1529;
	add.s32 	%r1538, %r1537, %r1529;
	st.shared.f32 	[%r1538], %f335;
	st.shared.f32 	[%r1538+260], %f336;
	st.shared.f32 	[%r1538+520], %f337;
	st.shared.f32 	[%r1538+780], %f338;
	@%p92 bra 	$L__BB1_110;
	setp.gt.u32 	%p93, %r4, 15;
	mul.wide.s32 	%rd546, %r2, 16;
	add.s64 	%rd36, %rd35, %rd546;
	ld.global.v4.f32 	{%f339, %f340, %f341, %f342}, [%rd36];
	mov.u32 	%r1539, %ntid.y;
	shl.b32 	%r1540, %r1539, 2;
	mov.u32 	%r1541, %tid.y;
	mad.lo.s32 	%r1542, %r214, 260, %r1541;
	shl.b32 	%r1543, %r1542, 2;
	mov.u32 	%r1544, _ZZ12gmem_to_smemILi64ELi64EEvPfiiS0_E7A_trans;
	add.s32 	%r1545, %r1544, %r1543;
	mad.lo.s32 	%r1546, %r2, 1040, %r1545;
	add.s32 	%r1547, %r1546, %r1540;
	add.s32 	%r1548, %r1547, %r1540;
	add.s32 	%r1549, %r1548, %r1540;
	add.s32 	%r1550, %r1549, %r1540;
	add.s32 	%r1551, %r1550, %r1540;
	st.shared.f32 	[%r1551], %f339;
	st.shared.f32 	[%r1551+260], %f340;
	st.shared.f32 	[%r1551+520], %f341;
	st.shared.f32 	[%r1551+780], %f342;
	@%p93 bra 	$L__BB1_110;
	setp.gt.u32 	%p94, %r5, 15;
	mul.wide.s32 	%rd547, %r2, 16;
	add.s64 	%rd37, %rd36, %rd547;
	ld.global.v4.f32 	{%f343, %f344, %f345, %f346}, [%rd37];
	mov.u32 	%r1552, %ntid.y;
	shl.b32 	%r1553, %r1552, 2;
	mov.u32 	%r1554, %tid.y;
	mad.lo.s32 	%r1555, %r214, 260, %r1554;
	shl.b32 	%r1556, %r1555, 2;
	mov.u32 	%r1557, _ZZ12gmem_to_smemILi64ELi64EEvPfiiS0_E7A_trans;
	add.s32 	%r1558, %r1557, %r1556;
	mul.lo.s32 	%r1559, %r2, 1040;
	add.s32 	%r1560, %r1558, %r1559;
	add.s32 	%r1561, %r1560, %r1559;
	add.s32 	%r1562, %r1561, %r1553;
	add.s32 	%r1563, %r1562, %r1553;
	add.s32 	%r1564, %r1563, %r1553;
	add.s32 	%r1565, %r1564, %r1553;
	add.s32 	%r1566, %r1565, %r1553;
	st.shared.f32 	[%r1566], %f343;
	st.shared.f32 	[%r1566+260], %f344;
	st.shared.f32 	[%r1566+520], %f345;
	st.shared.f32 	[%r1566+780], %f346;
	@%p94 bra 	$L__BB1_110;
	setp.gt.u32 	%p95, %r6, 15;
	mul.wide.s32 	%rd548, %r2, 16;
	add.s64 	%rd38, %rd37, %rd548;
	ld.global.v4.f32 	{%f347, %f348, %f349, %f350}, [%rd38];
	mov.u32 	%r1567, %ntid.y;
	shl.b32 	%r1568, %r1567, 2;
	mov.u32 	%r1569, %tid.y;
	mad.lo.s32 	%r1570, %r214, 260, %r1569;
	shl.b32 	%r1571, %r1570, 2;
	mov.u32 	%r1572, _ZZ12gmem_to_smemILi64ELi64EEvPfiiS0_E7A_trans;
	add.s32 	%r1573, %r1572, %r1571;
	mul.lo.s32 	%r1574, %r2, 1040;
	add.s32 	%r1575, %r1573, %r1574;
	add.s32 	%r1576, %r1575, %r1574;
	add.s32 	%r1577, %r1576, %r1574;
	add.s32 	%r1578, %r1577, %r1568;
	add.s32 	%r1579, %r1578, %r1568;
	add.s32 	%r1580, %r1579, %r1568;
	add.s32 	%r1581, %r1580, %r1568;
	add.s32 	%r1582, %r1581, %r1568;
	st.shared.f32 	[%r1582], %f347;
	st.shared.f32 	[%r1582+260], %f348;
	st.shared.f32 	[%r1582+520], %f349;
	st.shared.f32 	[%r1582+780], %f350;
	@%p95 bra 	$L__BB1_110;
	setp.gt.u32 	%p96, %r7, 15;
	mul.wide.s32 	%rd549, %r2, 16;
	add.s64 	%rd39, %rd38, %rd549;
	ld.global.v4.f32 	{%f351, %f352, %f353, %f354}, [%rd39];
	mov.u32 	%r1583, %ntid.y;
	shl.b32 	%r1584, %r1583, 2;
	add.s32 	%r1585, %r28, %r1584;
	add.s32 	%r1586, %r1585, %r1584;
	add.s32 	%r1587, %r1586, %r1584;
	st.shared.f32 	[%r1587], %f351;
	st.shared.f32 	[%r1587+260], %f352;
	st.shared.f32 	[%r1587+520], %f353;
	st.shared.f32 	[%r1587+780], %f354;
	@%p96 bra 	$L__BB1_110;
	setp.gt.u32 	%p97, %r8, 15;
	mul.wide.s32 	%rd550, %r2, 16;
	add.s64 	%rd551, %rd39, %rd550;
	ld.global.v4.f32 	{%f355, %f356, %f357, %f358}, [%rd551];
	mov.u32 	%r1588, %ntid.y;
	shl.b32 	%r1589, %r1588, 2;
	add.s32 	%r1590, %r29, %r1589;
	add.s32 	%r1591, %r1590, %r1589;
	add.s32 	%r1592, %r1591, %r1589;
	st.shared.f32 	[%r1592], %f355;
	st.shared.f32 	[%r1592+260], %f356;
	st.shared.f32 	[%r1592+520], %f357;
	st.shared.f32 	[%r1592+780], %f358;
	@%p97 bra 	$L__BB1_110;
	setp.gt.u32 	%p98, %r9, 15;
	mul.wide.u32 	%rd552, %r8, 16;
	add.s64 	%rd553, %rd34, %rd552;
	ld.global.v4.f32 	{%f359, %f360, %f361, %f362}, [%rd553];
	mov.u32 	%r1593, %ntid.y;
	shl.b32 	%r1594, %r1593, 2;
	add.s32 	%r1595, %r30, %r1594;
	add.s32 	%r1596, %r1595, %r1594;
	add.s32 	%r1597, %r1596, %r1594;
	st.shared.f32 	[%r1597], %f359;
	st.shared.f32 	[%r1597+260], %f360;
	st.shared.f32 	[%r1597+520], %f361;
	st.shared.f32 	[%r1597+780], %f362;
	@%p98 bra 	$L__BB1_110;
	setp.gt.u32 	%p99, %r10, 15;
	mul.wide.u32 	%rd554, %r9, 16;
	add.s64 	%rd555, %rd34, %rd554;
	ld.global.v4.f32 	{%f363, %f364, %f365, %f366}, [%rd555];
	mov.u32 	%r1598, %ntid.y;
	shl.b32 	%r1599, %r1598, 2;
	add.s32 	%r1600, %r31, %r1599;
	add.s32 	%r1601, %r1600, %r1599;
	add.s32 	%r1602, %r1601, %r1599;
	st.shared.f32 	[%r1602], %f363;
	st.shared.f32 	[%r1602+260], %f364;
	st.shared.f32 	[%r1602+520], %f365;
	st.shared.f32 	[%r1602+780], %f366;
	@%p99 bra 	$L__BB1_110;
	setp.gt.u32 	%p100, %r11, 15;
	mul.wide.u32 	%rd556, %r10, 16;
	add.s64 	%rd557, %rd34, %rd556;
	ld.global.v4.f32 	{%f367, %f368, %f369, %f370}, [%rd557];
	mov.u32 	%r1603, %ntid.y;
	shl.b32 	%r1604, %r1603, 2;
	add.s32 	%r1605, %r32, %r1604;
	add.s32 	%r1606, %r1605, %r1604;
	add.s32 	%r1607, %r1606, %r1604;
	st.shared.f32 	[%r1607], %f367;
	st.shared.f32 	[%r1607+260], %f368;
	st.shared.f32 	[%r1607+520], %f369;
	st.shared.f32 	[%r1607+780], %f370;
	@%p100 bra 	$L__BB1_110;
	setp.gt.u32 	%p101, %r12, 15;
	mul.wide.u32 	%rd558, %r11, 16;
	add.s64 	%rd559, %rd34, %rd558;
	ld.global.v4.f32 	{%f371, %f372, %f373, %f374}, [%rd559];
	mov.u32 	%r1608, %ntid.y;
	shl.b32 	%r1609, %r1608, 2;
	add.s32 	%r1610, %r33, %r1609;
	add.s32 	%r1611, %r1610, %r1609;
	add.s32 	%r1612, %r1611, %r1609;
	st.shared.f32 	[%r1612], %f371;
	st.shared.f32 	[%r1612+260], %f372;
	st.shared.f32 	[%r1612+520], %f373;
	st.shared.f32 	[%r1612+780], %f374;
	@%p101 bra 	$L__BB1_110;
	setp.gt.u32 	%p102, %r13, 15;
	mul.wide.u32 	%rd560, %r12, 16;
	add.s64 	%rd561, %rd34, %rd560;
	ld.global.v4.f32 	{%f375, %f376, %f377, %f378}, [%rd561];
	mov.u32 	%r1613, %ntid.y;
	shl.b32 	%r1614, %r1613, 2;
	add.s32 	%r1615, %r34, %r1614;
	add.s32 	%r1616, %r1615, %r1614;
	add.s32 	%r1617, %r1616, %r1614;
	st.shared.f32 	[%r1617], %f375;
	st.shared.f32 	[%r1617+260], %f376;
	st.shared.f32 	[%r1617+520], %f377;
	st.shared.f32 	[%r1617+780], %f378;
	@%p102 bra 	$L__BB1_110;
	setp.gt.u32 	%p103, %r14, 15;
	mul.wide.u32 	%rd562, %r13, 16;
	add.s64 	%rd563, %rd34, %rd562;
	ld.global.v4.f32 	{%f379, %f380, %f381, %f382}, [%rd563];
	mov.u32 	%r1618, %ntid.y;
	shl.b32 	%r1619, %r1618, 2;
	add.s32 	%r1620, %r35, %r1619;
	add.s32 	%r1621, %r1620, %r1619;
	add.s32 	%r1622, %r1621, %r1619;
	st.shared.f32 	[%r1622], %f379;
	st.shared.f32 	[%r1622+260], %f380;
	st.shared.f32 	[%r1622+520], %f381;
	st.shared.f32 	[%r1622+780], %f382;
	@%p103 bra 	$L__BB1_110;
	setp.gt.u32 	%p104, %r15, 15;
	mul.wide.u32 	%rd564, %r14, 16;
	add.s64 	%rd565, %rd34, %rd564;
	ld.global.v4.f32 	{%f383, %f384, %f385, %f386}, [%rd565];
	mov.u32 	%r1623, %ntid.y;
	shl.b32 	%r1624, %r1623, 2;
	add.s32 	%r1625, %r36, %r1624;
	add.s32 	%r1626, %r1625, %r1624;
	add.s32 	%r1627, %r1626, %r1624;
	st.shared.f32 	[%r1627], %f383;
	st.shared.f32 	[%r1627+260], %f384;
	st.shared.f32 	[%r1627+520], %f385;
	st.shared.f32 	[%r1627+780], %f386;
	@%p104 bra 	$L__BB1_110;
	setp.gt.u32 	%p105, %r16, 15;
	mul.wide.u32 	%rd566, %r15, 16;
	add.s64 	%rd567, %rd34, %rd566;
	ld.global.v4.f32 	{%f387, %f388, %f389, %f390}, [%rd567];
	mov.u32 	%r1628, %ntid.y;
	shl.b32 	%r1629, %r1628, 2;
	add.s32 	%r1630, %r37, %r1629;
	add.s32 	%r1631, %r1630, %r1629;
	add.s32 	%r1632, %r1631, %r1629;
	st.shared.f32 	[%r1632], %f387;
	st.shared.f32 	[%r1632+260], %f388;
	st.shared.f32 	[%r1632+520], %f389;
	st.shared.f32 	[%r1632+780], %f390;
	@%p105 bra 	$L__BB1_110;
	setp.gt.u32 	%p106, %r17, 15;
	mul.wide.u32 	%rd568, %r16, 16;
	add.s64 	%rd569, %rd34, %rd568;
	ld.global.v4.f32 	{%f391, %f392, %f393, %f394}, [%rd569];
	st.shared.f32 	[%r40], %f391;
	st.shared.f32 	[%r40+260], %f392;
	st.shared.f32 	[%r40+520], %f393;
	st.shared.f32 	[%r40+780], %f394;
	@%p106 bra 	$L__BB1_110;
	mul.wide.u32 	%rd570, %r17, 16;
	add.s64 	%rd571, %rd34, %rd570;
	ld.global.v4.f32 	{%f395, %f396, %f397, %f398}, [%rd571];
	st.shared.f32 	[%r41], %f395;
	st.shared.f32 	[%r41+260], %f396;
	st.shared.f32 	[%r41+520], %f397;
	st.shared.f32 	[%r41+780], %f398;
$L__BB1_110:
	mov.u32 	%r1633, %tid.y;
	mov.u32 	%r1634, %ntid.y;
	add.s32 	%r1635, %r1633, %r1634;
	add.s32 	%r1636, %r1635, %r1634;
	add.s32 	%r1637, %r1636, %r1634;
	add.s32 	%r1638, %r1637, %r1634;
	add.s32 	%r1639, %r1638, %r1634;
	add.s32 	%r1640, %r1639, %r1634;
	setp.gt.u32 	%p107, %r1640, 63;
	@%p107 bra 	$L__BB1_1153;
	@%p3 bra 	$L__BB1_128;
	ld.param.u32 	%r14122, [_Z12gmem_to_smemILi64ELi64EEvPfiiS0__param_2];
	setp.gt.u32 	%p109, %r3, 15;
	mov.u32 	%r1641, %tid.y;
	mov.u32 	%r1642, %ntid.y;
	add.s32 	%r1643, %r1641, %r1642;
	add.s32 	%r1644, %r1643, %r1642;
	add.s32 	%r1645, %r1644, %r1642;
	add.s32 	%r1646, %r1645, %r1642;
	add.s32 	%r1647, %r1646, %r1642;
	add.s32 	%r1648, %r1647, %r1642;
	mul.lo.s32 	%r1649, %r1648, %r14122;
	cvt.u64.u32 	%rd572, %r1649;
	add.s64 	%rd573, %rd2, %rd572;
	shl.b64 	%rd574, %rd573, 2;
	add.s64 	%rd40, %rd3, %rd574;
	mul.wide.u32 	%rd575, %r214, 16;
	add.s64 	%rd41, %rd40, %rd575;
	ld.global.v4.f32 	{%f399, %f400, %f401, %f402}, [%rd41];
	st.shared.f32 	[%r42], %f399;
	st.shared.f32 	[%r42+260], %f400;
	st.shared.f32 	[%r42+520], %f401;
	st.shared.f32 	[%r42+780], %f402;
	@%p109 bra 	$L__BB1_128;
	setp.gt.u32 	%p110, %r4, 15;
	mul.wide.s32 	%rd576, %r2, 16;
	add.s64 	%rd42, %rd41, %rd576;
	ld.global.v4.f32 	{%f403, %f404, %f405, %f406}, [%rd42];
	st.shared.f32 	[%r43], %f403;
	st.shared.f32 	[%r43+260], %f404;
	st.shared.f32 	[%r43+520], %f405;
	st.shared.f32 	[%r43+780], %f406;
	@%p110 bra 	$L__BB1_128;
	setp.gt.u32 	%p111, %r5, 15;
	mul.wide.s32 	%rd577, %r2, 16;
	add.s64 	%rd43, %rd42, %rd577;
	ld.global.v4.f32 	{%f407, %f408, %f409, %f410}, [%rd43];
	st.shared.f32 	[%r44], %f407;
	st.shared.f32 	[%r44+260], %f408;
	st.shared.f32 	[%r44+520], %f409;
	st.shared.f32 	[%r44+780], %f410;
	@%p111 bra 	$L__BB1_128;
	setp.gt.u32 	%p112, %r6, 15;
	mul.wide.s32 	%rd578, %r2, 16;
	add.s64 	%rd44, %rd43, %rd578;
	ld.global.v4.f32 	{%f411, %f412, %f413, %f414}, [%rd44];
	st.shared.f32 	[%r45], %f411;
	st.shared.f32 	[%r45+260], %f412;
	st.shared.f32 	[%r45+520], %f413;
	st.shared.f32 	[%r45+780], %f414;
	@%p112 bra 	$L__BB1_128;
	setp.gt.u32 	%p113, %r7, 15;
	mul.wide.s32 	%rd579, %r2, 16;
	add.s64 	%rd45, %rd44, %rd579;
	ld.global.v4.f32 	{%f415, %f416, %f417, %f418}, [%rd45];
	st.shared.f32 	[%r46], %f415;
	st.shared.f32 	[%r46+260], %f416;
	st.shared.f32 	[%r46+520], %f417;
	st.shared.f32 	[%r46+780], %f418;
	@%p113 bra 	$L__BB1_128;
	setp.gt.u32 	%p114, %r8, 15;
	mul.wide.s32 	%rd580, %r2, 16;
	add.s64 	%rd581, %rd45, %rd580;
	ld.global.v4.f32 	{%f419, %f420, %f421, %f422}, [%rd581];
	st.shared.f32 	[%r47], %f419;
	st.shared.f32 	[%r47+260], %f420;
	st.shared.f32 	[%r47+520], %f421;
	st.shared.f32 	[%r47+780], %f422;
	@%p114 bra 	$L__BB1_128;
	setp.gt.u32 	%p115, %r9, 15;
	mul.wide.u32 	%rd582, %r8, 16;
	add.s64 	%rd583, %rd40, %rd582;
	ld.global.v4.f32 	{%f423, %f424, %f425, %f426}, [%rd583];
	st.shared.f32 	[%r48], %f423;
	st.shared.f32 	[%r48+260], %f424;
	st.shared.f32 	[%r48+520], %f425;
	st.shared.f32 	[%r48+780], %f426;
	@%p115 bra 	$L__BB1_128;
	setp.gt.u32 	%p116, %r10, 15;
	mul.wide.u32 	%rd584, %r9, 16;
	add.s64 	%rd585, %rd40, %rd584;
	ld.global.v4.f32 	{%f427, %f428, %f429, %f430}, [%rd585];
	st.shared.f32 	[%r49], %f427;
	st.shared.f32 	[%r49+260], %f428;
	st.shared.f32 	[%r49+520], %f429;
	st.shared.f32 	[%r49+780], %f430;
	@%p116 bra 	$L__BB1_128;
	setp.gt.u32 	%p117, %r11, 15;
	mul.wide.u32 	%rd586, %r10, 16;
	add.s64 	%rd587, %rd40, %rd586;
	ld.global.v4.f32 	{%f431, %f432, %f433, %f434}, [%rd587];
	st.shared.f32 	[%r50], %f431;
	st.shared.f32 	[%r50+260], %f432;
	st.shared.f32 	[%r50+520], %f433;
	st.shared.f32 	[%r50+780], %f434;
	@%p117 bra 	$L__BB1_128;
	setp.gt.u32 	%p118, %r12, 15;
	mul.wide.u32 	%rd588, %r11, 16;
	add.s64 	%rd589, %rd40, %rd588;
	ld.global.v4.f32 	{%f435, %f436, %f437, %f438}, [%rd589];
	st.shared.f32 	[%r51], %f435;
	st.shared.f32 	[%r51+260], %f436;
	st.shared.f32 	[%r51+520], %f437;
	st.shared.f32 	[%r51+780], %f438;
	@%p118 bra 	$L__BB1_128;
	setp.gt.u32 	%p119, %r13, 15;
	mul.wide.u32 	%rd590, %r12, 16;
	add.s64 	%rd591, %rd40, %rd590;
	ld.global.v4.f32 	{%f439, %f440, %f441, %f442}, [%rd591];
	st.shared.f32 	[%r52], %f439;
	st.shared.f32 	[%r52+260], %f440;
	st.shared.f32 	[%r52+520], %f441;
	st.shared.f32 	[%r52+780], %f442;
	@%p119 bra 	$L__BB1_128;
	setp.gt.u32 	%p120, %r14, 15;
	mul.wide.u32 	%rd592, %r13, 16;
	add.s64 	%rd593, %rd40, %rd592;
	ld.global.v4.f32 	{%f443, %f444, %f445, %f446}, [%rd593];
	st.shared.f32 	[%r53], %f443;
	st.shared.f32 	[%r53+260], %f444;
	st.shared.f32 	[%r53+520], %f445;
	st.shared.f32 	[%r53+780], %f446;
	@%p120 bra 	$L__BB1_128;
	setp.gt.u32 	%p121, %r15, 15;
	mul.wide.u32 	%rd594, %r14, 16;
	add.s64 	%rd595, %rd40, %rd594;
	ld.global.v4.f32 	{%f447, %f448, %f449, %f450}, [%rd595];
	st.shared.f32 	[%r54], %f447;
	st.shared.f32 	[%r54+260], %f448;
	st.shared.f32 	[%r54+520], %f449;
	st.shared.f32 	[%r54+780], %f450;
	@%p121 bra 	$L__BB1_128;
	setp.gt.u32 	%p122, %r16, 15;
	mul.wide.u32 	%rd596, %r15, 16;
	add.s64 	%rd597, %rd40, %rd596;
	ld.global.v4.f32 	{%f451, %f452, %f453, %f454}, [%rd597];
	st.shared.f32 	[%r55], %f451;
	st.shared.f32 	[%r55+260], %f452;
	st.shared.f32 	[%r55+520], %f453;
	st.shared.f32 	[%r55+780], %f454;
	@%p122 bra 	$L__BB1_128;
	setp.gt.u32 	%p123, %r17, 15;
	mul.wide.u32 	%rd598, %r16, 16;
	add.s64 	%rd599, %rd40, %rd598;
	ld.global.v4.f32 	{%f455, %f456, %f457, %f458}, [%rd599];
	st.shared.f32 	[%r56], %f455;
	st.shared.f32 	[%r56+260], %f456;
	st.shared.f32 	[%r56+520], %f457;
	st.shared.f32 	[%r56+780], %f458;
	@%p123 bra 	$L__BB1_128;
	mul.wide.u32 	%rd600, %r17, 16;
	add.s64 	%rd601, %rd40, %rd600;
	ld.global.v4.f32 	{%f459, %f460, %f461, %f462}, [%rd601];
	st.shared.f32 	[%r57], %f459;
	st.shared.f32 	[%r57+260], %f460;
	st.shared.f32 	[%r57+520], %f461;
	st.shared.f32 	[%r57+780], %f462;
$L__BB1_128:
	mov.u32 	%r1650, %ntid.y;
	mov.u32 	%r1651, %tid.y;
	add.s32 	%r1652, %r1651, %r1650;
	add.s32 	%r1653, %r1652, %r1650;
	add.s32 	%r1654, %r1653, %r1650;
	add.s32 	%r1655, %r1654, %r1650;
	add.s32 	%r1656, %r1655, %r1650;
	add.s32 	%r1657, %r1656, %r1650;
	add.s32 	%r1658, %r1657, %r1650;
	setp.gt.u32 	%p124, %r1658, 63;
	@%p124 bra 	$L__BB1_1153;
	@%p3 bra 	$L__BB1_146;
	ld.param.u32 	%r14123, [_Z12gmem_to_smemILi64ELi64EEvPfiiS0__param_2];
	setp.gt.u32 	%p126, %r3, 15;
	mov.u32 	%r1659, %ntid.y;
	mov.u32 	%r1660, %tid.y;
	add.s32 	%r1661, %r1660, %r1659;
	add.s32 	%r1662, %r1661, %r1659;
	add.s32 	%r1663, %r1662, %r1659;
	add.s32 	%r1664, %r1663, %r1659;
	add.s32 	%r1665, %r1664, %r1659;
	add.s32 	%r1666, %r1665, %r1659;
	add.s32 	%r1667, %r1666, %r1659;
	mul.lo.s32 	%r1668, %r1667, %r14123;
	cvt.u64.u32 	%rd602, %r1668;
	add.s64 	%rd603, %rd2, %rd602;
	shl.b64 	%rd604, %rd603, 2;
	add.s64 	%rd46, %rd3, %rd604;
	mul.wide.u32 	%rd605, %r214, 16;
	add.s64 	%rd47, %rd46, %rd605;
	ld.global.v4.f32 	{%f463, %f464, %f465, %f466}, [%rd47];
	st.shared.f32 	[%r58], %f463;
	st.shared.f32 	[%r58+260], %f464;
	st.shared.f32 	[%r58+520], %f465;
	st.shared.f32 	[%r58+780], %f466;
	@%p126 bra 	$L__BB1_146;
	setp.gt.u32 	%p127, %r4, 15;
	mul.wide.s32 	%rd606, %r2, 16;
	add.s64 	%rd48, %rd47, %rd606;
	ld.global.v4.f32 	{%f467, %f468, %f469, %f470}, [%rd48];
	st.shared.f32 	[%r59], %f467;
	st.shared.f32 	[%r59+260], %f468;
	st.shared.f32 	[%r59+520], %f469;
	st.shared.f32 	[%r59+780], %f470;
	@%p127 bra 	$L__BB1_146;
	setp.gt.u32 	%p128, %r5, 15;
	mul.wide.s32 	%rd607, %r2, 16;
	add.s64 	%rd49, %rd48, %rd607;
	ld.global.v4.f32 	{%f471, %f472, %f473, %f474}, [%rd49];
	st.shared.f32 	[%r60], %f471;
	st.shared.f32 	[%r60+260], %f472;
	st.shared.f32 	[%r60+520], %f473;
	st.shared.f32 	[%r60+780], %f474;
	@%p128 bra 	$L__BB1_146;
	setp.gt.u32 	%p129, %r6, 15;
	mul.wide.s32 	%rd608, %r2, 16;
	add.s64 	%rd50, %rd49, %rd608;
	ld.global.v4.f32 	{%f475, %f476, %f477, %f478}, [%rd50];
	st.shared.f32 	[%r61], %f475;
	st.shared.f32 	[%r61+260], %f476;
	st.shared.f32 	[%r61+520], %f477;
	st.shared.f32 	[%r61+780], %f478;
	@%p129 bra 	$L__BB1_146;
	setp.gt.u32 	%p130, %r7, 15;
	mul.wide.s32 	%rd609, %r2, 16;
	add.s64 	%rd51, %rd50, %rd609;
	ld.global.v4.f32 	{%f479, %f480, %f481, %f482}, [%rd51];
	st.shared.f32 	[%r62], %f479;
	st.shared.f32 	[%r62+260], %f480;
	st.shared.f32 	[%r62+520], %f481;
	st.shared.f32 	[%r62+780], %f482;
	@%p130 bra 	$L__BB1_146;
	setp.gt.u32 	%p131, %r8, 15;
	mul.wide.s32 	%rd610, %r2, 16;
	add.s64 	%rd611, %rd51, %rd610;
	ld.global.v4.f32 	{%f483, %f484, %f485, %f486}, [%rd611];
	st.shared.f32 	[%r63], %f483;
	st.shared.f32 	[%r63+260], %f484;
	st.shared.f32 	[%r63+520], %f485;
	st.shared.f32 	[%r63+780], %f486;
	@%p131 bra 	$L__BB1_146;
	setp.gt.u32 	%p132, %r9, 15;
	mul.wide.u32 	%rd612, %r8, 16;
	add.s64 	%rd613, %rd46, %rd612;
	ld.global.v4.f32 	{%f487, %f488, %f489, %f490}, [%rd613];
	st.shared.f32 	[%r64], %f487;
	st.shared.f32 	[%r64+260], %f488;
	st.shared.f32 	[%r64+520], %f489;
	st.shared.f32 	[%r64+780], %f490;
	@%p132 bra 	$L__BB1_146;
	setp.gt.u32 	%p133, %r10, 15;
	mul.wide.u32 	%rd614, %r9, 16;
	add.s64 	%rd615, %rd46, %rd614;
	ld.global.v4.f32 	{%f491, %f492, %f493, %f494}, [%rd615];
	mov.u32 	%r1669, %ntid.y;
	shl.b32 	%r1670, %r1669, 2;
	add.s32 	%r1671, %r49, %r1670;
	st.shared.f32 	[%r1671], %f491;
	st.shared.f32 	[%r1671+260], %f492;
	st.shared.f32 	[%r1671+520], %f493;
	st.shared.f32 	[%r1671+780], %f494;
	@%p133 bra 	$L__BB1_146;
	setp.gt.u32 	%p134, %r11, 15;
	mul.wide.u32 	%rd616, %r10, 16;
	add.s64 	%rd617, %rd46, %rd616;
	ld.global.v4.f32 	{%f495, %f496, %f497, %f498}, [%rd617];
	mov.u32 	%r1672, %ntid.y;
	shl.b32 	%r1673, %r1672, 2;
	add.s32 	%r1674, %r50, %r1673;
	st.shared.f32 	[%r1674], %f495;
	st.shared.f32 	[%r1674+260], %f496;
	st.shared.f32 	[%r1674+520], %f497;
	st.shared.f32 	[%r1674+780], %f498;
	@%p134 bra 	$L__BB1_146;
	setp.gt.u32 	%p135, %r12, 15;
	mul.wide.u32 	%rd618, %r11, 16;
	add.s64 	%rd619, %rd46, %rd618;
	ld.global.v4.f32 	{%f499, %f500, %f501, %f502}, [%rd619];
	mov.u32 	%r1675, %ntid.y;
	shl.b32 	%r1676, %r1675, 2;
	add.s32 	%r1677, %r51, %r1676;
	st.shared.f32 	[%r1677], %f499;
	st.shared.f32 	[%r1677+260], %f500;
	st.shared.f32 	[%r1677+520], %f501;
	st.shared.f32 	[%r1677+780], %f502;
	@%p135 bra 	$L__BB1_146;
	setp.gt.u32 	%p136, %r13, 15;
	mul.wide.u32 	%rd620, %r12, 16;
	add.s64 	%rd621, %rd46, %rd620;
	ld.global.v4.f32 	{%f503, %f504, %f505, %f506}, [%rd621];
	mov.u32 	%r1678, %ntid.y;
	shl.b32 	%r1679, %r1678, 2;
	add.s32 	%r1680, %r52, %r1679;
	st.shared.f32 	[%r1680], %f503;
	st.shared.f32 	[%r1680+260], %f504;
	st.shared.f32 	[%r1680+520], %f505;
	st.shared.f32 	[%r1680+780], %f506;
	@%p136 bra 	$L__BB1_146;
	setp.gt.u32 	%p137, %r14, 15;
	mul.wide.u32 	%rd622, %r13, 16;
	add.s64 	%rd623, %rd46, %rd622;
	ld.global.v4.f32 	{%f507, %f508, %f509, %f510}, [%rd623];
	mov.u32 	%r1681, %ntid.y;
	shl.b32 	%r1682, %r1681, 2;
	add.s32 	%r1683, %r53, %r1682;
	st.shared.f32 	[%r1683], %f507;
	st.shared.f32 	[%r1683+260], %f508;
	st.shared.f32 	[%r1683+520], %f509;
	st.shared.f32 	[%r1683+780], %f510;
	@%p137 bra 	$L__BB1_146;
	setp.gt.u32 	%p138, %r15, 15;
	mul.wide.u32 	%rd624, %r14, 16;
	add.s64 	%rd625, %rd46, %rd624;
	ld.global.v4.f32 	{%f511, %f512, %f513, %f514}, [%rd625];
	mov.u32 	%r1684, %ntid.y;
	shl.b32 	%r1685, %r1684, 2;
	add.s32 	%r1686, %r54, %r1685;
	st.shared.f32 	[%r1686], %f511;
	st.shared.f32 	[%r1686+260], %f512;
	st.shared.f32 	[%r1686+520], %f513;
	st.shared.f32 	[%r1686+780], %f514;
	@%p138 bra 	$L__BB1_146;
	setp.gt.u32 	%p139, %r16, 15;
	mul.wide.u32 	%rd626, %r15, 16;
	add.s64 	%rd627, %rd46, %rd626;
	ld.global.v4.f32 	{%f515, %f516, %f517, %f518}, [%rd627];
	mov.u32 	%r1687, %ntid.y;
	shl.b32 	%r1688, %r1687, 2;
	add.s32 	%r1689, %r55, %r1688;
	st.shared.f32 	[%r1689], %f515;
	st.shared.f32 	[%r1689+260], %f516;
	st.shared.f32 	[%r1689+520], %f517;
	st.shared.f32 	[%r1689+780], %f518;
	@%p139 bra 	$L__BB1_146;
	setp.gt.u32 	%p140, %r17, 15;
	mul.wide.u32 	%rd628, %r16, 16;
	add.s64 	%rd629, %rd46, %rd628;
	ld.global.v4.f32 	{%f519, %f520, %f521, %f522}, [%rd629];
	mov.u32 	%r1690, %ntid.y;
	shl.b32 	%r1691, %r1690, 2;
	add.s32 	%r1692, %r56, %r1691;
	st.shared.f32 	[%r1692], %f519;
	st.shared.f32 	[%r1692+260], %f520;
	st.shared.f32 	[%r1692+520], %f521;
	st.shared.f32 	[%r1692+780], %f522;
	@%p140 bra 	$L__BB1_146;
	mul.wide.u32 	%rd630, %r17, 16;
	add.s64 	%rd631, %rd46, %rd630;
	ld.global.v4.f32 	{%f523, %f524, %f525, %f526}, [%rd631];
	mov.u32 	%r1693, %ntid.y;
	shl.b32 	%r1694, %r1693, 2;
	add.s32 	%r1695, %r57, %r1694;
	st.shared.f32 	[%r1695], %f523;
	st.shared.f32 	[%r1695+260], %f524;
	st.shared.f32 	[%r1695+520], %f525;
	st.shared.f32 	[%r1695+780], %f526;
$L__BB1_146:
	mov.u32 	%r1696, %ntid.y;
	mov.u32 	%r1697, %tid.y;
	add.s32 	%r1698, %r1697, %r1696;
	add.s32 	%r1699, %r1698, %r1696;
	add.s32 	%r1700, %r1699, %r1696;
	add.s32 	%r1701, %r1700, %r1696;
	add.s32 	%r1702, %r1701, %r1696;
	add.s32 	%r1703, %r1702, %r1696;
	add.s32 	%r1704, %r1703, %r1696;
	add.s32 	%r1705, %r1704, %r1696;
	setp.gt.u32 	%p141, %r1705, 63;
	@%p141 bra 	$L__BB1_1153;
	@%p3 bra 	$L__BB1_164;
	ld.param.u32 	%r14124, [_Z12gmem_to_smemILi64ELi64EEvPfiiS0__param_2];
	setp.gt.u32 	%p143, %r3, 15;
	mov.u32 	%r1706, %ntid.y;
	mov.u32 	%r1707, %tid.y;
	add.s32 	%r1708, %r1707, %r1706;
	add.s32 	%r1709, %r1708, %r1706;
	add.s32 	%r1710, %r1709, %r1706;
	add.s32 	%r1711, %r1710, %r1706;
	add.s32 	%r1712, %r1711, %r1706;
	add.s32 	%r1713, %r1712, %r1706;
	add.s32 	%r1714, %r1713, %r1706;
	add.s32 	%r1715, %r1714, %r1706;
	mul.lo.s32 	%r1716, %r1715, %r14124;
	cvt.u64.u32 	%rd632, %r1716;
	add.s64 	%rd633, %rd2, %rd632;
	shl.b64 	%rd634, %rd633, 2;
	add.s64 	%rd52, %rd3, %rd634;
	mul.wide.u32 	%rd635, %r214, 16;
	add.s64 	%rd53, %rd52, %rd635;
	ld.global.v4.f32 	{%f527, %f528, %f529, %f530}, [%rd53];
	shl.b32 	%r1717, %r1706, 2;
	add.s32 	%r1718, %r58, %r1717;
	st.shared.f32 	[%r1718], %f527;
	st.shared.f32 	[%r1718+260], %f528;
	st.shared.f32 	[%r1718+520], %f529;
	st.shared.f32 	[%r1718+780], %f530;
	@%p143 bra 	$L__BB1_164;
	setp.gt.u32 	%p144, %r4, 15;
	mul.wide.s32 	%rd636, %r2, 16;
	add.s64 	%rd54, %rd53, %rd636;
	ld.global.v4.f32 	{%f531, %f532, %f533, %f534}, [%rd54];
	mov.u32 	%r1719, %ntid.y;
	shl.b32 	%r1720, %r1719, 2;
	add.s32 	%r1721, %r59, %r1720;
	st.shared.f32 	[%r1721], %f531;
	st.shared.f32 	[%r1721+260], %f532;
	st.shared.f32 	[%r1721+520], %f533;
	st.shared.f32 	[%r1721+780], %f534;
	@%p144 bra 	$L__BB1_164;
	setp.gt.u32 	%p145, %r5, 15;
	mul.wide.s32 	%rd637, %r2, 16;
	add.s64 	%rd55, %rd54, %rd637;
	ld.global.v4.f32 	{%f535, %f536, %f537, %f538}, [%rd55];
	mov.u32 	%r1722, %ntid.y;
	shl.b32 	%r1723, %r1722, 2;
	add.s32 	%r1724, %r60, %r1723;
	st.shared.f32 	[%r1724], %f535;
	st.shared.f32 	[%r1724+260], %f536;
	st.shared.f32 	[%r1724+520], %f537;
	st.shared.f32 	[%r1724+780], %f538;
	@%p145 bra 	$L__BB1_164;
	setp.gt.u32 	%p146, %r6, 15;
	mul.wide.s32 	%rd638, %r2, 16;
	add.s64 	%rd56, %rd55, %rd638;
	ld.global.v4.f32 	{%f539, %f540, %f541, %f542}, [%rd56];
	mov.u32 	%r1725, %ntid.y;
	shl.b32 	%r1726, %r1725, 2;
	add.s32 	%r1727, %r61, %r1726;
	st.shared.f32 	[%r1727], %f539;
	st.shared.f32 	[%r1727+260], %f540;
	st.shared.f32 	[%r1727+520], %f541;
	st.shared.f32 	[%r1727+780], %f542;
	@%p146 bra 	$L__BB1_164;
	setp.gt.u32 	%p147, %r7, 15;
	mul.wide.s32 	%rd639, %r2, 16;
	add.s64 	%rd57, %rd56, %rd639;
	ld.global.v4.f32 	{%f543, %f544, %f545, %f546}, [%rd57];
	mov.u32 	%r1728, %ntid.y;
	shl.b32 	%r1729, %r1728, 2;
	add.s32 	%r1730, %r62, %r1729;
	st.shared.f32 	[%r1730], %f543;
	st.shared.f32 	[%r1730+260], %f544;
	st.shared.f32 	[%r1730+520], %f545;
	st.shared.f32 	[%r1730+780], %f546;
	@%p147 bra 	$L__BB1_164;
	setp.gt.u32 	%p148, %r8, 15;
	mul.wide.s32 	%rd640, %r2, 16;
	add.s64 	%rd641, %rd57, %rd640;
	ld.global.v4.f32 	{%f547, %f548, %f549, %f550}, [%rd641];
	mov.u32 	%r1731, %ntid.y;
	shl.b32 	%r1732, %r1731, 2;
	add.s32 	%r1733, %r63, %r1732;
	st.shared.f32 	[%r1733], %f547;
	st.shared.f32 	[%r1733+260], %f548;
	st.shared.f32 	[%r1733+520], %f549;
	st.shared.f32 	[%r1733+780], %f550;
	@%p148 bra 	$L__BB1_164;
	setp.gt.u32 	%p149, %r9, 15;
	mul.wide.u32 	%rd642, %r8, 16;
	add.s64 	%rd643, %rd52, %rd642;
	ld.global.v4.f32 	{%f551, %f552, %f553, %f554}, [%rd643];
	mov.u32 	%r1734, %ntid.y;
	shl.b32 	%r1735, %r1734, 2;
	add.s32 	%r1736, %r64, %r1735;
	st.shared.f32 	[%r1736], %f551;
	st.shared.f32 	[%r1736+260], %f552;
	st.shared.f32 	[%r1736+520], %f553;
	st.shared.f32 	[%r1736+780], %f554;
	@%p149 bra 	$L__BB1_164;
	setp.gt.u32 	%p150, %r10, 15;
	mul.wide.u32 	%rd644, %r9, 16;
	add.s64 	%rd645, %rd52, %rd644;
	ld.global.v4.f32 	{%f555, %f556, %f557, %f558}, [%rd645];
	mov.u32 	%r1737, %ntid.y;
	shl.b32 	%r1738, %r1737, 2;
	add.s32 	%r1739, %r49, %r1738;
	add.s32 	%r1740, %r1739, %r1738;
	st.shared.f32 	[%r1740], %f555;
	st.shared.f32 	[%r1740+260], %f556;
	st.shared.f32 	[%r1740+520], %f557;
	st.shared.f32 	[%r1740+780], %f558;
	@%p150 bra 	$L__BB1_164;
	setp.gt.u32 	%p151, %r11, 15;
	mul.wide.u32 	%rd646, %r10, 16;
	add.s64 	%rd647, %rd52, %rd646;
	ld.global.v4.f32 	{%f559, %f560, %f561, %f562}, [%rd647];
	mov.u32 	%r1741, %ntid.y;
	shl.b32 	%r1742, %r1741, 2;
	add.s32 	%r1743, %r50, %r1742;
	add.s32 	%r1744, %r1743, %r1742;
	st.shared.f32 	[%r1744], %f559;
	st.shared.f32 	[%r1744+260], %f560;
	st.shared.f32 	[%r1744+520], %f561;
	st.shared.f32 	[%r1744+780], %f562;
	@%p151 bra 	$L__BB1_164;
	setp.gt.u32 	%p152, %r12, 15;
	mul.wide.u32 	%rd648, %r11, 16;
	add.s64 	%rd649, %rd52, %rd648;
	ld.global.v4.f32 	{%f563, %f564, %f565, %f566}, [%rd649];
	mov.u32 	%r1745, %ntid.y;
	shl.b32 	%r1746, %r1745, 2;
	add.s32 	%r1747, %r51, %r1746;
	add.s32 	%r1748, %r1747, %r1746;
	st.shared.f32 	[%r1748], %f563;
	st.shared.f32 	[%r1748+260], %f564;
	st.shared.f32 	[%r1748+520], %f565;
	st.shared.f32 	[%r1748+780], %f566;
	@%p152 bra 	$L__BB1_164;
	setp.gt.u32 	%p153, %r13, 15;
	mul.wide.u32 	%rd650, %r12, 16;
	add.s64 	%rd651, %rd52, %rd650;
	ld.global.v4.f32 	{%f567, %f568, %f569, %f570}, [%rd651];
	mov.u32 	%r1749, %ntid.y;
	shl.b32 	%r1750, %r1749, 2;
	add.s32 	%r1751, %r52, %r1750;
	add.s32 	%r1752, %r1751, %r1750;
	st.shared.f32 	[%r1752], %f567;
	st.shared.f32 	[%r1752+260], %f568;
	st.shared.f32 	[%r1752+520], %f569;
	st.shared.f32 	[%r1752+780], %f570;
	@%p153 bra 	$L__BB1_164;
	setp.gt.u32 	%p154, %r14, 15;
	mul.wide.u32 	%rd652, %r13, 16;
	add.s64 	%rd653, %rd52, %rd652;
	ld.global.v4.f32 	{%f571, %f572, %f573, %f574}, [%rd653];
	mov.u32 	%r1753, %ntid.y;
	shl.b32 	%r1754, %r1753, 2;
	add.s32 	%r1755, %r53, %r1754;
	add.s32 	%r1756, %r1755, %r1754;
	st.shared.f32 	[%r1756], %f571;
	st.shared.f32 	[%r1756+260], %f572;
	st.shared.f32 	[%r1756+520], %f573;
	st.shared.f32 	[%r1756+780], %f574;
	@%p154 bra 	$L__BB1_164;
	setp.gt.u32 	%p155, %r15, 15;
	mul.wide.u32 	%rd654, %r14, 16;
	add.s64 	%rd655, %rd52, %rd654;
	ld.global.v4.f32 	{%f575, %f576, %f577, %f578}, [%rd655];
	mov.u32 	%r1757, %ntid.y;
	shl.b32 	%r1758, %r1757, 2;
	add.s32 	%r1759, %r54, %r1758;
	add.s32 	%r1760, %r1759, %r1758;
	st.shared.f32 	[%r1760], %f575;
	st.shared.f32 	[%r1760+260], %f576;
	st.shared.f32 	[%r1760+520], %f577;
	st.shared.f32 	[%r1760+780], %f578;
	@%p155 bra 	$L__BB1_164;
	setp.gt.u32 	%p156, %r16, 15;
	mul.wide.u32 	%rd656, %r15, 16;
	add.s64 	%rd657, %rd52, %rd656;
	ld.global.v4.f32 	{%f579, %f580, %f581, %f582}, [%rd657];
	mov.u32 	%r1761, %ntid.y;
	shl.b32 	%r1762, %r1761, 2;
	add.s32 	%r1763, %r55, %r1762;
	add.s32 	%r1764, %r1763, %r1762;
	st.shared.f32 	[%r1764], %f579;
	st.shared.f32 	[%r1764+260], %f580;
	st.shared.f32 	[%r1764+520], %f581;
	st.shared.f32 	[%r1764+780], %f582;
	@%p156 bra 	$L__BB1_164;
	setp.gt.u32 	%p157, %r17, 15;
	mul.wide.u32 	%rd658, %r16, 16;
	add.s64 	%rd659, %rd52, %rd658;
	ld.global.v4.f32 	{%f583, %f584, %f585, %f586}, [%rd659];
	mov.u32 	%r1765, %ntid.y;
	shl.b32 	%r1766, %r1765, 2;
	add.s32 	%r1767, %r56, %r1766;
	add.s32 	%r1768, %r1767, %r1766;
	st.shared.f32 	[%r1768], %f583;
	st.shared.f32 	[%r1768+260], %f584;
	st.shared.f32 	[%r1768+520], %f585;
	st.shared.f32 	[%r1768+780], %f586;
	@%p157 bra 	$L__BB1_164;
	mul.wide.u32 	%rd660, %r17, 16;
	add.s64 	%rd661, %rd52, %rd660;
	ld.global.v4.f32 	{%f587, %f588, %f589, %f590}, [%rd661];
	mov.u32 	%r1769, %ntid.y;
	shl.b32 	%r1770, %r1769, 2;
	add.s32 	%r1771, %r57, %r1770;
	add.s32 	%r1772, %r1771, %r1770;
	st.shared.f32 	[%r1772], %f587;
	st.shared.f32 	[%r1772+260], %f588;
	st.shared.f32 	[%r1772+520], %f589;
	st.shared.f32 	[%r1772+780], %f590;
$L__BB1_164:
	mov.u32 	%r1773, %ntid.y;
	mov.u32 	%r1774, %tid.y;
	add.s32 	%r1775, %r1774, %r1773;
	add.s32 	%r1776, %r1775, %r1773;
	add.s32 	%r1777, %r1776, %r1773;
	add.s32 	%r1778, %r1777, %r1773;
	add.s32 	%r1779, %r1778, %r1773;
	add.s32 	%r1780, %r1779, %r1773;
	add.s32 	%r1781, %r1780, %r1773;
	add.s32 	%r1782, %r1781, %r1773;
	add.s32 	%r1783, %r1782, %r1773;
	setp.gt.u32 	%p158, %r1783, 63;
	@%p158 bra 	$L__BB1_1153;
	@%p3 bra 	$L__BB1_182;
	ld.param.u32 	%r14125, [_Z12gmem_to_smemILi64ELi64EEvPfiiS0__param_2];
	setp.gt.u32 	%p160, %r3, 15;
	mov.u32 	%r1784, %ntid.y;
	mov.u32 	%r1785, %tid.y;
	add.s32 	%r1786, %r1785, %r1784;
	add.s32 	%r1787, %r1786, %r1784;
	add.s32 	%r1788, %r1787, %r1784;
	add.s32 	%r1789, %r1788, %r1784;
	add.s32 	%r1790, %r1789, %r1784;
	add.s32 	%r1791, %r1790, %r1784;
	add.s32 	%r1792, %r1791, %r1784;
	add.s32 	%r1793, %r1792, %r1784;
	add.s32 	%r1794, %r1793, %r1784;
	mul.lo.s32 	%r1795, %r1794, %r14125;
	cvt.u64.u32 	%rd662, %r1795;
	add.s64 	%rd663, %rd2, %rd662;
	shl.b64 	%rd664, %rd663, 2;
	add.s64 	%rd58, %rd3, %rd664;
	mul.wide.u32 	%rd665, %r214, 16;
	add.s64 	%rd59, %rd58, %rd665;
	ld.global.v4.f32 	{%f591, %f592, %f593, %f594}, [%rd59];
	shl.b32 	%r1796, %r1784, 2;
	add.s32 	%r1797, %r58, %r1796;
	add.s32 	%r1798, %r1797, %r1796;
	st.shared.f32 	[%r1798], %f591;
	st.shared.f32 	[%r1798+260], %f592;
	st.shared.f32 	[%r1798+520], %f593;
	st.shared.f32 	[%r1798+780], %f594;
	@%p160 bra 	$L__BB1_182;
	setp.gt.u32 	%p161, %r4, 15;
	mul.wide.s32 	%rd666, %r2, 16;
	add.s64 	%rd60, %rd59, %rd666;
	ld.global.v4.f32 	{%f595, %f596, %f597, %f598}, [%rd60];
	mov.u32 	%r1799, %ntid.y;
	shl.b32 	%r1800, %r1799, 2;
	add.s32 	%r1801, %r59, %r1800;
	add.s32 	%r1802, %r1801, %r1800;
	st.shared.f32 	[%r1802], %f595;
	st.shared.f32 	[%r1802+260], %f596;
	st.shared.f32 	[%r1802+520], %f597;
	st.shared.f32 	[%r1802+780], %f598;
	@%p161 bra 	$L__BB1_182;
	setp.gt.u32 	%p162, %r5, 15;
	mul.wide.s32 	%rd667, %r2, 16;
	add.s64 	%rd61, %rd60, %rd667;
	ld.global.v4.f32 	{%f599, %f600, %f601, %f602}, [%rd61];
	mov.u32 	%r1803, %ntid.y;
	shl.b32 	%r1804, %r1803, 2;
	add.s32 	%r1805, %r60, %r1804;
	add.s32 	%r1806, %r1805, %r1804;
	st.shared.f32 	[%r1806], %f599;
	st.shared.f32 	[%r1806+260], %f600;
	st.shared.f32 	[%r1806+520], %f601;
	st.shared.f32 	[%r1806+780], %f602;
	@%p162 bra 	$L__BB1_182;
	setp.gt.u32 	%p163, %r6, 15;
	mul.wide.s32 	%rd668, %r2, 16;
	add.s64 	%rd62, %rd61, %rd668;
	ld.global.v4.f32 	{%f603, %f604, %f605, %f606}, [%rd62];
	mov.u32 	%r1807, %ntid.y;
	shl.b32 	%r1808, %r1807, 2;
	add.s32 	%r1809, %r61, %r1808;
	add.s32 	%r1810, %r1809, %r1808;
	st.shared.f32 	[%r1810], %f603;
	st.shared.f32 	[%r1810+260], %f604;
	st.shared.f32 	[%r1810+520], %f605;
	st.shared.f32 	[%r1810+780], %f606;
	@%p163 bra 	$L__BB1_182;
	setp.gt.u32 	%p164, %r7, 15;
	mul.wide.s32 	%rd669, %r2, 16;
	add.s64 	%rd63, %rd62, %rd669;
	ld.global.v4.f32 	{%f607, %f608, %f609, %f610}, [%rd63];
	mov.u32 	%r1811, %ntid.y;
	shl.b32 	%r1812, %r1811, 2;
	add.s32 	%r1813, %r62, %r1812;
	add.s32 	%r1814, %r1813, %r1812;
	st.shared.f32 	[%r1814], %f607;
	st.shared.f32 	[%r1814+260], %f608;
	st.shared.f32 	[%r1814+520], %f609;
	st.shared.f32 	[%r1814+780], %f610;
	@%p164 bra 	$L__BB1_182;
	setp.gt.u32 	%p165, %r8, 15;
	mul.wide.s32 	%rd670, %r2, 16;
	add.s64 	%rd671, %rd63, %rd670;
	ld.global.v4.f32 	{%f611, %f612, %f613, %f614}, [%rd671];
	mov.u32 	%r1815, %ntid.y;
	shl.b32 	%r1816, %r1815, 2;
	add.s32 	%r1817, %r63, %r1816;
	add.s32 	%r1818, %r1817, %r1816;
	st.shared.f32 	[%r1818], %f611;
	st.shared.f32 	[%r1818+260], %f612;
	st.shared.f32 	[%r1818+520], %f613;
	st.shared.f32 	[%r1818+780], %f614;
	@%p165 bra 	$L__BB1_182;
	setp.gt.u32 	%p166, %r9, 15;
	mul.wide.u32 	%rd672, %r8, 16;
	add.s64 	%rd673, %rd58, %rd672;
	ld.global.v4.f32 	{%f615, %f616, %f617, %f618}, [%rd673];
	mov.u32 	%r1819, %ntid.y;
	shl.b32 	%r1820, %r1819, 2;
	add.s32 	%r1821, %r64, %r1820;
	add.s32 	%r1822, %r1821, %r1820;
	st.shared.f32 	[%r1822], %f615;
	st.shared.f32 	[%r1822+260], %f616;
	st.shared.f32 	[%r1822+520], %f617;
	st.shared.f32 	[%r1822+780], %f618;
	@%p166 bra 	$L__BB1_182;
	setp.gt.u32 	%p167, %r10, 15;
	mul.wide.u32 	%rd674, %r9, 16;
	add.s64 	%rd675, %rd58, %rd674;
	ld.global.v4.f32 	{%f619, %f620, %f621, %f622}, [%rd675];
	mov.u32 	%r1823, %ntid.y;
	shl.b32 	%r1824, %r1823, 2;
	add.s32 	%r1825, %r49, %r1824;
	add.s32 	%r1826, %r1825, %r1824;
	add.s32 	%r1827, %r1826, %r1824;
	st.shared.f32 	[%r1827], %f619;
	st.shared.f32 	[%r1827+260], %f620;
	st.shared.f32 	[%r1827+520], %f621;
	st.shared.f32 	[%r1827+780], %f622;
	@%p167 bra 	$L__BB1_182;
	setp.gt.u32 	%p168, %r11, 15;
	mul.wide.u32 	%rd676, %r10, 16;
	add.s64 	%rd677, %rd58, %rd676;
	ld.global.v4.f32 	{%f623, %f624, %f625, %f626}, [%rd677];
	mov.u32 	%r1828, %ntid.y;
	shl.b32 	%r1829, %r1828, 2;
	add.s32 	%r1830, %r50, %r1829;
	add.s32 	%r1831, %r1830, %r1829;
	add.s32 	%r1832, %r1831, %r1829;
	st.shared.f32 	[%r1832], %f623;
	st.shared.f32 	[%r1832+260], %f624;
	st.shared.f32 	[%r1832+520], %f625;
	st.shared.f32 	[%r1832+780], %f626;
	@%p168 bra 	$L__BB1_182;
	setp.gt.u32 	%p169, %r12, 15;
	mul.wide.u32 	%rd678, %r11, 16;
	add.s64 	%rd679, %rd58, %rd678;
	ld.global.v4.f32 	{%f627, %f628, %f629, %f630}, [%rd679];
	mov.u32 	%r1833, %ntid.y;
	shl.b32 	%r1834, %r1833, 2;
	add.s32 	%r1835, %r51, %r1834;
	add.s32 	%r1836, %r1835, %r1834;
	add.s32 	%r1837, %r1836, %r1834;
	st.shared.f32 	[%r1837], %f627;
	st.shared.f32 	[%r1837+260], %f628;
	st.shared.f32 	[%r1837+520], %f629;
	st.shared.f32 	[%r1837+780], %f630;
	@%p169 bra 	$L__BB1_182;
	setp.gt.u32 	%p170, %r13, 15;
	mul.wide.u32 	%rd680, %r12, 16;
	add.s64 	%rd681, %rd58, %rd680;
	ld.global.v4.f32 	{%f631, %f632, %f633, %f634}, [%rd681];
	mov.u32 	%r1838, %ntid.y;
	shl.b32 	%r1839, %r1838, 2;
	add.s32 	%r1840, %r52, %r1839;
	add.s32 	%r1841, %r1840, %r1839;
	add.s32 	%r1842, %r1841, %r1839;
	st.shared.f32 	[%r1842], %f631;
	st.shared.f32 	[%r1842+260], %f632;
	st.shared.f32 	[%r1842+520], %f633;
	st.shared.f32 	[%r1842+780], %f634;
	@%p170 bra 	$L__BB1_182;
	setp.gt.u32 	%p171, %r14, 15;
	mul.wide.u32 	%rd682, %r13, 16;
	add.s64 	%rd683, %rd58, %rd682;
	ld.global.v4.f32 	{%f635, %f636, %f637, %f638}, [%rd683];
	mov.u32 	%r1843, %ntid.y;
	shl.b32 	%r1844, %r1843, 2;
	add.s32 	%r1845, %r53, %r1844;
	add.s32 	%r1846, %r1845, %r1844;
	add.s32 	%r1847, %r1846, %r1844;
	st.shared.f32 	[%r1847], %f635;
	st.shared.f32 	[%r1847+260], %f636;
	st.shared.f32 	[%r1847+520], %f637;
	st.shared.f32 	[%r1847+780], %f638;
	@%p171 bra 	$L__BB1_182;
	setp.gt.u32 	%p172, %r15, 15;
	mul.wide.u32 	%rd684, %r14, 16;
	add.s64 	%rd685, %rd58, %rd684;
	ld.global.v4.f32 	{%f639, %f640, %f641, %f642}, [%rd685];
	mov.u32 	%r1848, %ntid.y;
	shl.b32 	%r1849, %r1848, 2;
	add.s32 	%r1850, %r54, %r1849;
	add.s32 	%r1851, %r1850, %r1849;
	add.s32 	%r1852, %r1851, %r1849;
	st.shared.f32 	[%r1852], %f639;
	st.shared.f32 	[%r1852+260], %f640;
	st.shared.f32 	[%r1852+520], %f641;
	st.shared.f32 	[%r1852+780], %f642;
	@%p172 bra 	$L__BB1_182;
	setp.gt.u32 	%p173, %r16, 15;
	mul.wide.u32 	%rd686, %r15, 16;
	add.s64 	%rd687, %rd58, %rd686;
	ld.global.v4.f32 	{%f643, %f644, %f645, %f646}, [%rd687];
	mov.u32 	%r1853, %ntid.y;
	shl.b32 	%r1854, %r1853, 2;
	add.s32 	%r1855, %r55, %r1854;
	add.s32 	%r1856, %r1855, %r1854;
	add.s32 	%r1857, %r1856, %r1854;
	st.shared.f32 	[%r1857], %f643;
	st.shared.f32 	[%r1857+260], %f644;
	st.shared.f32 	[%r1857+520], %f645;
	st.shared.f32 	[%r1857+780], %f646;
	@%p173 bra 	$L__BB1_182;
	setp.gt.u32 	%p174, %r17, 15;
	mul.wide.u32 	%rd688, %r16, 16;
	add.s64 	%rd689, %rd58, %rd688;
	ld.global.v4.f32 	{%f647, %f648, %f649, %f650}, [%rd689];
	mov.u32 	%r1858, %ntid.y;
	shl.b32 	%r1859, %r1858, 2;
	add.s32 	%r1860, %r56, %r1859;
	add.s32 	%r1861, %r1860, %r1859;
	add.s32 	%r1862, %r1861, %r1859;
	st.shared.f32 	[%r1862], %f647;
	st.shared.f32 	[%r1862+260], %f648;
	st.shared.f32 	[%r1862+520], %f649;
	st.shared.f32 	[%r1862+780], %f650;
	@%p174 bra 	$L__BB1_182;
	mul.wide.u32 	%rd690, %r17, 16;
	add.s64 	%rd691, %rd58, %rd690;
	ld.global.v4.f32 	{%f651, %f652, %f653, %f654}, [%rd691];
	mov.u32 	%r1863, %ntid.y;
	shl.b32 	%r1864, %r1863, 2;
	add.s32 	%r1865, %r57, %r1864;
	add.s32 	%r1866, %r1865, %r1864;
	add.s32 	%r1867, %r1866, %r1864;
	st.shared.f32 	[%r1867], %f651;
	st.shared.f32 	[%r1867+260], %f652;
	st.shared.f32 	[%r1867+520], %f653;
	st.shared.f32 	[%r1867+780], %f654;
$L__BB1_182:
	mov.u32 	%r1868, %ntid.y;
	mov.u32 	%r1869, %tid.y;
	add.s32 	%r1870, %r1869, %r1868;
	add.s32 	%r1871, %r1870, %r1868;
	add.s32 	%r1872, %r1871, %r1868;
	add.s32 	%r1873, %r1872, %r1868;
	add.s32 	%r1874, %r1873, %r1868;
	add.s32 	%r1875, %r1874, %r1868;
	add.s32 	%r1876, %r1875, %r1868;
	add.s32 	%r1877, %r1876, %r1868;
	add.s32 	%r1878, %r1877, %r1868;
	add.s32 	%r1879, %r1878, %r1868;
	setp.gt.u32 	%p175, %r1879, 63;
	@%p175 bra 	$L__BB1_1153;
	@%p3 bra 	$L__BB1_200;
	ld.param.u32 	%r14126, [_Z12gmem_to_smemILi64ELi64EEvPfiiS0__param_2];
	setp.gt.u32 	%p177, %r3, 15;
	mov.u32 	%r1880, %ntid.y;
	mov.u32 	%r1881, %tid.y;
	add.s32 	%r1882, %r1881, %r1880;
	add.s32 	%r1883, %r1882, %r1880;
	add.s32 	%r1884, %r1883, %r1880;
	add.s32 	%r1885, %r1884, %r1880;
	add.s32 	%r1886, %r1885, %r1880;
	add.s32 	%r1887, %r1886, %r1880;
	add.s32 	%r1888, %r1887, %r1880;
	add.s32 	%r1889, %r1888, %r1880;
	add.s32 	%r1890, %r1889, %r1880;
	add.s32 	%r1891, %r1890, %r1880;
	mul.lo.s32 	%r1892, %r1891, %r14126;
	cvt.u64.u32 	%rd692, %r1892;
	add.s64 	%rd693, %rd2, %rd692;
	shl.b64 	%rd694, %rd693, 2;
	add.s64 	%rd64, %rd3, %rd694;
	mul.wide.u32 	%rd695, %r214, 16;
	add.s64 	%rd65, %rd64, %rd695;
	ld.global.v4.f32 	{%f655, %f656, %f657, %f658}, [%rd65];
	shl.b32 	%r1893, %r1880, 2;
	add.s32 	%r1894, %r58, %r1893;
	add.s32 	%r1895, %r1894, %r1893;
	add.s32 	%r1896, %r1895, %r1893;
	st.shared.f32 	[%r1896], %f655;
	st.shared.f32 	[%r1896+260], %f656;
	st.shared.f32 	[%r1896+520], %f657;
	st.shared.f32 	[%r1896+780], %f658;
	@%p177 bra 	$L__BB1_200;
	setp.gt.u32 	%p178, %r4, 15;
	mul.wide.s32 	%rd696, %r2, 16;
	add.s64 	%rd66, %rd65, %rd696;
	ld.global.v4.f32 	{%f659, %f660, %f661, %f662}, [%rd66];
	mov.u32 	%r1897, %ntid.y;
	shl.b32 	%r1898, %r1897, 2;
	add.s32 	%r1899, %r59, %r1898;
	add.s32 	%r1900, %r1899, %r1898;
	add.s32 	%r1901, %r1900, %r1898;
	st.shared.f32 	[%r1901], %f659;
	st.shared.f32 	[%r1901+260], %f660;
	st.shared.f32 	[%r1901+520], %f661;
	st.shared.f32 	[%r1901+780], %f662;
	@%p178 bra 	$L__BB1_200;
	setp.gt.u32 	%p179, %r5, 15;
	mul.wide.s32 	%rd697, %r2, 16;
	add.s64 	%rd67, %rd66, %rd697;
	ld.global.v4.f32 	{%f663, %f664, %f665, %f666}, [%rd67];
	mov.u32 	%r1902, %ntid.y;
	shl.b32 	%r1903, %r1902, 2;
	add.s32 	%r1904, %r60, %r1903;
	add.s32 	%r1905, %r1904, %r1903;
	add.s32 	%r1906, %r1905, %r1903;
	st.shared.f32 	[%r1906], %f663;
	st.shared.f32 	[%r1906+260], %f664;
	st.shared.f32 	[%r1906+520], %f665;
	st.shared.f32 	[%r1906+780], %f666;
	@%p179 bra 	$L__BB1_200;
	setp.gt.u32 	%p180, %r6, 15;
	mul.wide.s32 	%rd698, %r2, 16;
	add.s64 	%rd68, %rd67, %rd698;
	ld.global.v4.f32 	{%f667, %f668, %f669, %f670}, [%rd68];
	mov.u32 	%r1907, %ntid.y;
	shl.b32 	%r1908, %r1907, 2;
	add.s32 	%r1909, %r61, %r1908;
	add.s32 	%r1910, %r1909, %r1908;
	add.s32 	%r1911, %r1910, %r1908;
	st.shared.f32 	[%r1911], %f667;
	st.shared.f32 	[%r1911+260], %f668;
	st.shared.f32 	[%r1911+520], %f669;
	st.shared.f32 	[%r1911+780], %f670;
	@%p180 bra 	$L__BB1_200;
	setp.gt.u32 	%p181, %r7, 15;
	mul.wide.s32 	%rd699, %r2, 16;
	add.s64 	%rd69, %rd68, %rd699;
	ld.global.v4.f32 	{%f671, %f672, %f673, %f674}, [%rd69];
	mov.u32 	%r1912, %ntid.y;
	shl.b32 	%r1913, %r1912, 2;
	add.s32 	%r1914, %r62, %r1913;
	add.s32 	%r1915, %r1914, %r1913;
	add.s32 	%r1916, %r1915, %r1913;
	st.shared.f32 	[%r1916], %f671;
	st.shared.f32 	[%r1916+260], %f672;
	st.shared.f32 	[%r1916+520], %f673;
	st.shared.f32 	[%r1916+780], %f674;
	@%p181 bra 	$L__BB1_200;
	setp.gt.u32 	%p182, %r8, 15;
	mul.wide.s32 	%rd700, %r2, 16;
	add.s64 	%rd701, %rd69, %rd700;
	ld.global.v4.f32 	{%f675, %f676, %f677, %f678}, [%rd701];
	mov.u32 	%r1917, %ntid.y;
	shl.b32 	%r1918, %r1917, 2;
	add.s32 	%r1919, %r63, %r1918;
	add.s32 	%r1920, %r1919, %r1918;
	add.s32 	%r1921, %r1920, %r1918;
	st.shared.f32 	[%r1921], %f675;
	st.shared.f32 	[%r1921+260], %f676;
	st.shared.f32 	[%r1921+520], %f677;
	st.shared.f32 	[%r1921+780], %f678;
	@%p182 bra 	$L__BB1_200;
	setp.gt.u32 	%p183, %r9, 15;
	mul.wide.u32 	%rd702, %r8, 16;
	add.s64 	%rd703, %rd64, %rd702;
	ld.global.v4.f32 	{%f679, %f680, %f681, %f682}, [%rd703];
	mov.u32 	%r1922, %ntid.y;
	shl.b32 	%r1923, %r1922, 2;
	add.s32 	%r1924, %r64, %r1923;
	add.s32 	%r1925, %r1924, %r1923;
	add.s32 	%r1926, %r1925, %r1923;
	st.shared.f32 	[%r1926], %f679;
	st.shared.f32 	[%r1926+260], %f680;
	st.shared.f32 	[%r1926+520], %f681;
	st.shared.f32 	[%r1926+780], %f682;
	@%p183 bra 	$L__BB1_200;
	setp.gt.u32 	%p184, %r10, 15;
	mul.wide.u32 	%rd704, %r9, 16;
	add.s64 	%rd705, %rd64, %rd704;
	ld.global.v4.f32 	{%f683, %f684, %f685, %f686}, [%rd705];
	mov.u32 	%r1927, %ntid.y;
	shl.b32 	%r1928, %r1927, 2;
	add.s32 	%r1929, %r49, %r1928;
	add.s32 	%r1930, %r1929, %r1928;
	add.s32 	%r1931, %r1930, %r1928;
	add.s32 	%r1932, %r1931, %r1928;
	st.shared.f32 	[%r1932], %f683;
	st.shared.f32 	[%r1932+260], %f684;
	st.shared.f32 	[%r1932+520], %f685;
	st.shared.f32 	[%r1932+780], %f686;
	@%p184 bra 	$L__BB1_200;
	setp.gt.u32 	%p185, %r11, 15;
	mul.wide.u32 	%rd706, %r10, 16;
	add.s64 	%rd707, %rd64, %rd706;
	ld.global.v4.f32 	{%f687, %f688, %f689, %f690}, [%rd707];
	mov.u32 	%r1933, %ntid.y;
	shl.b32 	%r1934, %r1933, 2;
	add.s32 	%r1935, %r50, %r1934;
	add.s32 	%r1936, %r1935, %r1934;
	add.s32 	%r1937, %r1936, %r1934;
	add.s32 	%r1938, %r1937, %r1934;
	st.shared.f32 	[%r1938], %f687;
	st.shared.f32 	[%r1938+260], %f688;
	st.shared.f32 	[%r1938+520], %f689;
	st.shared.f32 	[%r1938+780], %f690;
	@%p185 bra 	$L__BB1_200;
	setp.gt.u32 	%p186, %r12, 15;
	mul.wide.u32 	%rd708, %r11, 16;
	add.s64 	%rd709, %rd64, %rd708;
	ld.global.v4.f32 	{%f691, %f692, %f693, %f694}, [%rd709];
	mov.u32 	%r1939, %ntid.y;
	shl.b32 	%r1940, %r1939, 2;
	add.s32 	%r1941, %r51, %r1940;
	add.s32 	%r1942, %r1941, %r1940;
	add.s32 	%r1943, %r1942, %r1940;
	add.s32 	%r1944, %r1943, %r1940;
	st.shared.f32 	[%r1944], %f691;
	st.shared.f32 	[%r1944+260], %f692;
	st.shared.f32 	[%r1944+520], %f693;
	st.shared.f32 	[%r1944+780], %f694;
	@%p186 bra 	$L__BB1_200;
	setp.gt.u32 	%p187, %r13, 15;
	mul.wide.u32 	%rd710, %r12, 16;
	add.s64 	%rd711, %rd64, %rd710;
	ld.global.v4.f32 	{%f695, %f696, %f697, %f698}, [%rd711];
	mov.u32 	%r1945, %ntid.y;
	shl.b32 	%r1946, %r1945, 2;
	add.s32 	%r1947, %r52, %r1946;
	add.s32 	%r1948, %r1947, %r1946;
	add.s32 	%r1949, %r1948, %r1946;
	add.s32 	%r1950, %r1949, %r1946;
	st.shared.f32 	[%r1950], %f695;
	st.shared.f32 	[%r1950+260], %f696;
	st.shared.f32 	[%r1950+520], %f697;
	st.shared.f32 	[%r1950+780], %f698;
	@%p187 bra 	$L__BB1_200;
	setp.gt.u32 	%p188, %r14, 15;
	mul.wide.u32 	%rd712, %r13, 16;
	add.s64 	%rd713, %rd64, %rd712;
	ld.global.v4.f32 	{%f699, %f700, %f701, %f702}, [%rd713];
	mov.u32 	%r1951, %ntid.y;
	shl.b32 	%r1952, %r1951, 2;
	add.s32 	%r1953, %r53, %r1952;
	add.s32 	%r1954, %r1953, %r1952;
	add.s32 	%r1955, %r1954, %r1952;
	add.s32 	%r1956, %r1955, %r1952;
	st.shared.f32 	[%r1956], %f699;
	st.shared.f32 	[%r1956+260], %f700;
	st.shared.f32 	[%r1956+520], %f701;
	st.shared.f32 	[%r1956+780], %f702;
	@%p188 bra 	$L__BB1_200;
	setp.gt.u32 	%p189, %r15, 15;
	mul.wide.u32 	%rd714, %r14, 16;
	add.s64 	%rd715, %rd64, %rd714;
	ld.global.v4.f32 	{%f703, %f704, %f705, %f706}, [%rd715];
	mov.u32 	%r1957, %ntid.y;
	shl.b32 	%r1958, %r1957, 2;
	add.s32 	%r1959, %r54, %r1958;
	add.s32 	%r1960, %r1959, %r1958;
	add.s32 	%r1961, %r1960, %r1958;
	add.s32 	%r1962, %r1961, %r1958;
	st.shared.f32 	[%r1962], %f703;
	st.shared.f32 	[%r1962+260], %f704;
	st.shared.f32 	[%r1962+520], %f705;
	st.shared.f32 	[%r1962+780], %f706;
	@%p189 bra 	$L__BB1_200;
	setp.gt.u32 	%p190, %r16, 15;
	mul.wide.u32 	%rd716, %r15, 16;
	add.s64 	%rd717, %rd64, %rd716;
	ld.global.v4.f32 	{%f707, %f708, %f709, %f710}, [%rd717];
	mov.u32 	%r1963, %ntid.y;
	shl.b32 	%r1964, %r1963, 2;
	add.s32 	%r1965, %r55, %r1964;
	add.s32 	%r1966, %r1965, %r1964;
	add.s32 	%r1967, %r1966, %r1964;
	add.s32 	%r1968, %r1967, %r1964;
	st.shared.f32 	[%r1968], %f707;
	st.shared.f32 	[%r1968+260], %f708;
	st.shared.f32 	[%r1968+520], %f709;
	st.shared.f32 	[%r1968+780], %f710;
	@%p190 bra 	$L__BB1_200;
	setp.gt.u32 	%p191, %r17, 15;
	mul.wide.u32 	%rd718, %r16, 16;
	add.s64 	%rd719, %rd64, %rd718;
	ld.global.v4.f32 	{%f711, %f712, %f713, %f714}, [%rd719];
	mov.u32 	%r1969, %ntid.y;
	shl.b32 	%r1970, %r1969, 2;
	add.s32 	%r1971, %r56, %r1970;
	add.s32 	%r1972, %r1971, %r1970;
	add.s32 	%r1973, %r1972, %r1970;
	add.s32 	%r1974, %r1973, %r1970;
	st.shared.f32 	[%r1974], %f711;
	st.shared.f32 	[%r1974+260], %f712;
	st.shared.f32 	[%r1974+520], %f713;
	st.shared.f32 	[%r1974+780], %f714;
	@%p191 bra 	$L__BB1_200;
	mul.wide.u32 	%rd720, %r17, 16;
	add.s64 	%rd721, %rd64, %rd720;
	ld.global.v4.f32 	{%f715, %f716, %f717, %f718}, [%rd721];
	mov.u32 	%r1975, %ntid.y;
	shl.b32 	%r1976, %r1975, 2;
	add.s32 	%r1977, %r57, %r1976;
	add.s32 	%r1978, %r1977, %r1976;
	add.s32 	%r1979, %r1978, %r1976;
	add.s32 	%r1980, %r1979, %r1976;
	st.shared.f32 	[%r1980], %f715;
	st.shared.f32 	[%r1980+260], %f716;
	st.shared.f32 	[%r1980+520], %f717;
	st.shared.f32 	[%r1980+780], %f718;
$L__BB1_200:
	mov.u32 	%r1981, %ntid.y;
	mov.u32 	%r1982, %tid.y;
	add.s32 	%r1983, %r1982, %r1981;
	add.s32 	%r1984, %r1983, %r1981;
	add.s32 	%r1985, %r1984, %r1981;
	add.s32 	%r1986, %r1985, %r1981;
	add.s32 	%r1987, %r1986, %r1981;
	add.s32 	%r1988, %r1987, %r1981;
	add.s32 	%r1989, %r1988, %r1981;
	add.s32 	%r1990, %r1989, %r1981;
	add.s32 	%r1991, %r1990, %r1981;
	add.s32 	%r1992, %r1991, %r1981;
	add.s32 	%r1993, %r1992, %r1981;
	setp.gt.u32 	%p192, %r1993, 63;
	@%p192 bra 	$L__BB1_1153;
	@%p3 bra 	$L__BB1_218;
	ld.param.u32 	%r14127, [_Z12gmem_to_smemILi64ELi64EEvPfiiS0__param_2];
	setp.gt.u32 	%p194, %r3, 15;
	mov.u32 	%r1994, %ntid.y;
	mov.u32 	%r1995, %tid.y;
	add.s32 	%r1996, %r1995, %r1994;
	add.s32 	%r1997, %r1996, %r1994;
	add.s32 	%r1998, %r1997, %r1994;
	add.s32 	%r1999, %r1998, %r1994;
	add.s32 	%r2000, %r1999, %r1994;
	add.s32 	%r2001, %r2000, %r1994;
	add.s32 	%r2002, %r2001, %r1994;
	add.s32 	%r2003, %r2002, %r1994;
	add.s32 	%r2004, %r2003, %r1994;
	add.s32 	%r2005, %r2004, %r1994;
	add.s32 	%r2006, %r2005, %r1994;
	mul.lo.s32 	%r2007, %r2006, %r14127;
	cvt.u64.u32 	%rd722, %r2007;
	add.s64 	%rd723, %rd2, %rd722;
	shl.b64 	%rd724, %rd723, 2;
	add.s64 	%rd70, %rd3, %rd724;
	mul.wide.u32 	%rd725, %r214, 16;
	add.s64 	%rd71, %rd70, %rd725;
	ld.global.v4.f32 	{%f719, %f720, %f721, %f722}, [%rd71];
	shl.b32 	%r2008, %r1994, 2;
	add.s32 	%r2009, %r58, %r2008;
	add.s32 	%r2010, %r2009, %r2008;
	add.s32 	%r2011, %r2010, %r2008;
	add.s32 	%r2012, %r2011, %r2008;
	st.shared.f32 	[%r2012], %f719;
	st.shared.f32 	[%r2012+260], %f720;
	st.shared.f32 	[%r2012+520], %f721;
	st.shared.f32 	[%r2012+780], %f722;
	@%p194 bra 	$L__BB1_218;
	setp.gt.u32 	%p195, %r4, 15;
	mul.wide.s32 	%rd726, %r2, 16;
	add.s64 	%rd72, %rd71, %rd726;
	ld.global.v4.f32 	{%f723, %f724, %f725, %f726}, [%rd72];
	mov.u32 	%r2013, %ntid.y;
	shl.b32 	%r2014, %r2013, 2;
	add.s32 	%r2015, %r59, %r2014;
	add.s32 	%r2016, %r2015, %r2014;
	add.s32 	%r2017, %r2016, %r2014;
	add.s32 	%r2018, %r2017, %r2014;
	st.shared.f32 	[%r2018], %f723;
	st.shared.f32 	[%r2018+260], %f724;
	st.shared.f32 	[%r2018+520], %f725;
	st.shared.f32 	[%r2018+780], %f726;
	@%p195 bra 	$L__BB1_218;
	setp.gt.u32 	%p196, %r5, 15;
	mul.wide.s32 	%rd727, %r2, 16;
	add.s64 	%rd73, %rd72, %rd727;
	ld.global.v4.f32 	{%f727, %f728, %f729, %f730}, [%rd73];
	mov.u32 	%r2019, %ntid.y;
	shl.b32 	%r2020, %r2019, 2;
	add.s32 	%r2021, %r60, %r2020;
	add.s32 	%r2022, %r2021, %r2020;
	add.s32 	%r2023, %r2022, %r2020;
	add.s32 	%r2024, %r2023, %r2020;
	st.shared.f32 	[%r2024], %f727;
	st.shared.f32 	[%r2024+260], %f728;
	st.shared.f32 	[%r2024+520], %f729;
	st.shared.f32 	[%r2024+780], %f730;
	@%p196 bra 	$L__BB1_218;
	setp.gt.u32 	%p197, %r6, 15;
	mul.wide.s32 	%rd728, %r2, 16;
	add.s64 	%rd74, %rd73, %rd728;
	ld.global.v4.f32 	{%f731, %f732, %f733, %f734}, [%rd74];
	mov.u32 	%r2025, %ntid.y;
	shl.b32 	%r2026, %r2025, 2;
	add.s32 	%r2027, %r61, %r2026;
	add.s32 	%r2028, %r2027, %r2026;
	add.s32 	%r2029, %r2028, %r2026;
	add.s32 	%r2030, %r2029, %r2026;
	st.shared.f32 	[%r2030], %f731;
	st.shared.f32 	[%r2030+260], %f732;
	st.shared.f32 	[%r2030+520], %f733;
	st.shared.f32 	[%r2030+780], %f734;
	@%p197 bra 	$L__BB1_218;
	setp.gt.u32 	%p198, %r7, 15;
	mul.wide.s32 	%rd729, %r2, 16;
	add.s64 	%rd75, %rd74, %rd729;
	ld.global.v4.f32 	{%f735, %f736, %f737, %f738}, [%rd75];
	mov.u32 	%r2031, %ntid.y;
	shl.b32 	%r2032, %r2031, 2;
	add.s32 	%r2033, %r62, %r2032;
	add.s32 	%r2034, %r2033, %r2032;
	add.s32 	%r2035, %r2034, %r2032;
	add.s32 	%r2036, %r2035, %r2032;
	st.shared.f32 	[%r2036], %f735;
	st.shared.f32 	[%r2036+260], %f736;
	st.shared.f32 	[%r2036+520], %f737;
	st.shared.f32 	[%r2036+780], %f738;
	@%p198 bra 	$L__BB1_218;
	setp.gt.u32 	%p199, %r8, 15;
	mul.wide.s32 	%rd730, %r2, 16;
	add.s64 	%rd731, %rd75, %rd730;
	ld.global.v4.f32 	{%f739, %f740, %f741, %f742}, [%rd731];
	mov.u32 	%r2037, %ntid.y;
	shl.b32 	%r2038, %r2037, 2;
	add.s32 	%r2039, %r63, %r2038;
	add.s32 	%r2040, %r2039, %r2038;
	add.s32 	%r2041, %r2040, %r2038;
	add.s32 	%r2042, %r2041, %r2038;
	st.shared.f32 	[%r2042], %f739;
	st.shared.f32 	[%r2042+260], %f740;
	st.shared.f32 	[%r2042+520], %f741;
	st.shared.f32 	[%r2042+780], %f742;
	@%p199 bra 	$L__BB1_218;
	setp.gt.u32 	%p200, %r9, 15;
	mul.wide.u32 	%rd732, %r8, 16;
	add.s64 	%rd733, %rd70, %rd732;
	ld.global.v4.f32 	{%f743, %f744, %f745, %f746}, [%rd733];
	mov.u32 	%r2043, %ntid.y;
	shl.b32 	%r2044, %r2043, 2;
	add.s32 	%r2045, %r64, %r2044;
	add.s32 	%r2046, %r2045, %r2044;
	add.s32 	%r2047, %r2046, %r2044;
	add.s32 	%r2048, %r2047, %r2044;
	st.shared.f32 	[%r2048], %f743;
	st.shared.f32 	[%r2048+260], %f744;
	st.shared.f32 	[%r2048+520], %f745;
	st.shared.f32 	[%r2048+780], %f746;
	@%p200 bra 	$L__BB1_218;
	setp.gt.u32 	%p201, %r10, 15;
	mul.wide.u32 	%rd734, %r9, 16;
	add.s64 	%rd735, %rd70, %rd734;
	ld.global.v4.f32 	{%f747, %f748, %f749, %f750}, [%rd735];
	mov.u32 	%r2049, %ntid.y;
	shl.b32 	%r2050, %r2049, 2;
	add.s32 	%r2051, %r49, %r2050;
	add.s32 	%r2052, %r2051, %r2050;
	add.s32 	%r2053, %r2052, %r2050;
	add.s32 	%r2054, %r2053, %r2050;
	add.s32 	%r2055, %r2054, %r2050;
	st.shared.f32 	[%r2055], %f747;
	st.shared.f32 	[%r2055+260], %f748;
	st.shared.f32 	[%r2055+520], %f749;
	st.shared.f32 	[%r2055+780], %f750;
	@%p201 bra 	$L__BB1_218;
	setp.gt.u32 	%p202, %r11, 15;
	mul.wide.u32 	%rd736, %r10, 16;
	add.s64 	%rd737, %rd70, %rd736;
	ld.global.v4.f32 	{%f751, %f752, %f753, %f754}, [%rd737];
	mov.u32 	%r2056, %ntid.y;
	shl.b32 	%r2057, %r2056, 2;
	add.s32 	%r2058, %r50, %r2057;
	add.s32 	%r2059, %r2058, %r2057;
	add.s32 	%r2060, %r2059, %r2057;
	add.s32 	%r2061, %r2060, %r2057;
	add.s32 	%r2062, %r2061, %r2057;
	st.shared.f32 	[%r2062], %f751;
	st.shared.f32 	[%r2062+260], %f752;
	st.shared.f32 	[%r2062+520], %f753;
	st.shared.f32 	[%r2062+780], %f754;
	@%p202 bra 	$L__BB1_218;
	setp.gt.u32 	%p203, %r12, 15;
	mul.wide.u32 	%rd738, %r11, 16;
	add.s64 	%rd739, %rd70, %rd738;
	ld.global.v4.f32 	{%f755, %f756, %f757, %f758}, [%rd739];
	mov.u32 	%r2063, %ntid.y;
	shl.b32 	%r2064, %r2063, 2;
	add.s32 	%r2065, %r51, %r2064;
	add.s32 	%r2066, %r2065, %r2064;
	add.s32 	%r2067, %r2066, %r2064;
	add.s32 	%r2068, %r2067, %r2064;
	add.s32 	%r2069, %r2068, %r2064;
	st.shared.f32 	[%r2069], %f755;
	st.shared.f32 	[%r2069+260], %f756;
	st.shared.f32 	[%r2069+520], %f757;
	st.shared.f32 	[%r2069+780], %f758;
	@%p203 bra 	$L__BB1_218;
	setp.gt.u32 	%p204, %r13, 15;
	mul.wide.u32 	%rd740, %r12, 16;
	add.s64 	%rd741, %rd70, %rd740;
	ld.global.v4.f32 	{%f759, %f760, %f761, %f762}, [%rd741];
	mov.u32 	%r2070, %ntid.y;
	shl.b32 	%r2071, %r2070, 2;
	add.s32 	%r2072, %r52, %r2071;
	add.s32 	%r2073, %r2072, %r2071;
	add.s32 	%r2074, %r2073, %r2071;
	add.s32 	%r2075, %r2074, %r2071;
	add.s32 	%r2076, %r2075, %r2071;
	st.shared.f32 	[%r2076], %f759;
	st.shared.f32 	[%r2076+260], %f760;
	st.shared.f32 	[%r2076+520], %f761;
	st.shared.f32 	[%r2076+780], %f762;
	@%p204 bra 	$L__BB1_218;
	setp.gt.u32 	%p205, %r14, 15;
	mul.wide.u32 	%rd742, %r13, 16;
	add.s64 	%rd743, %rd70, %rd742;
	ld.global.v4.f32 	{%f763, %f764, %f765, %f766}, [%rd743];
	mov.u32 	%r2077, %ntid.y;
	shl.b32 	%r2078, %r2077, 2;
	add.s32 	%r2079, %r53, %r2078;
	add.s32 	%r2080, %r2079, %r2078;
	add.s32 	%r2081, %r2080, %r2078;
	add.s32 	%r2082, %r2081, %r2078;
	add.s32 	%r2083, %r2082, %r2078;
	st.shared.f32 	[%r2083], %f763;
	st.shared.f32 	[%r2083+260], %f764;
	st.shared.f32 	[%r2083+520], %f765;
	st.shared.f32 	[%r2083+780], %f766;
	@%p205 bra 	$L__BB1_218;
	setp.gt.u32 	%p206, %r15, 15;
	mul.wide.u32 	%rd744, %r14, 16;
	add.s64 	%rd745, %rd70, %rd744;
	ld.global.v4.f32 	{%f767, %f768, %f769, %f770}, [%rd745];
	mov.u32 	%r2084, %ntid.y;
	shl.b32 	%r2085, %r2084, 2;
	add.s32 	%r2086, %r54, %r2085;
	add.s32 	%r2087, %r2086, %r2085;
	add.s32 	%r2088, %r2087, %r2085;
	add.s32 	%r2089, %r2088, %r2085;
	add.s32 	%r2090, %r2089, %r2085;
	st.shared.f32 	[%r2090], %f767;
	st.shared.f32 	[%r2090+260], %f768;
	st.shared.f32 	[%r2090+520], %f769;
	st.shared.f32 	[%r2090+780], %f770;
	@%p206 bra 	$L__BB1_218;
	setp.gt.u32 	%p207, %r16, 15;
	mul.wide.u32 	%rd746, %r15, 16;
	add.s64 	%rd747, %rd70, %rd746;
	ld.global.v4.f32 	{%f771, %f772, %f773, %f774}, [%rd747];
	mov.u32 	%r2091, %ntid.y;
	shl.b32 	%r2092, %r2091, 2;
	add.s32 	%r2093, %r55, %r2092;
	add.s32 	%r2094, %r2093, %r2092;
	add.s32 	%r2095, %r2094, %r2092;
	add.s32 	%r2096, %r2095, %r2092;
	add.s32 	%r2097, %r2096, %r2092;
	st.shared.f32 	[%r2097], %f771;
	st.shared.f32 	[%r2097+260], %f772;
	st.shared.f32 	[%r2097+520], %f773;
	st.shared.f32 	[%r2097+780], %f774;
	@%p207 bra 	$L__BB1_218;
	setp.gt.u32 	%p208, %r17, 15;
	mul.wide.u32 	%rd748, %r16, 16;
	add.s64 	%rd749, %rd70, %rd748;
	ld.global.v4.f32 	{%f775, %f776, %f777, %f778}, [%rd749];
	mov.u32 	%r2098, %ntid.y;
	shl.b32 	%r2099, %r2098, 2;
	add.s32 	%r2100, %r56, %r2099;
	add.s32 	%r2101, %r2100, %r2099;
	add.s32 	%r2102, %r2101, %r2099;
	add.s32 	%r2103, %r2102, %r2099;
	add.s32 	%r2104, %r2103, %r2099;
	st.shared.f32 	[%r2104], %f775;
	st.shared.f32 	[%r2104+260], %f776;
	st.shared.f32 	[%r2104+520], %f777;
	st.shared.f32 	[%r2104+780], %f778;
	@%p208 bra 	$L__BB1_218;
	mul.wide.u32 	%rd750, %r17, 16;
	add.s64 	%rd751, %rd70, %rd750;
	ld.global.v4.f32 	{%f779, %f780, %f781, %f782}, [%rd751];
	mov.u32 	%r2105, %ntid.y;
	shl.b32 	%r2106, %r2105, 2;
	add.s32 	%r2107, %r57, %r2106;
	add.s32 	%r2108, %r2107, %r2106;
	add.s32 	%r2109, %r2108, %r2106;
	add.s32 	%r2110, %r2109, %r2106;
	add.s32 	%r2111, %r2110, %r2106;
	st.shared.f32 	[%r2111], %f779;
	st.shared.f32 	[%r2111+260], %f780;
	st.shared.f32 	[%r2111+520], %f781;
	st.shared.f32 	[%r2111+780], %f782;
$L__BB1_218:
	mov.u32 	%r2112, %ntid.y;
	mov.u32 	%r2113, %tid.y;
	add.s32 	%r2114, %r2113, %r2112;
	add.s32 	%r2115, %r2114, %r2112;
	add.s32 	%r2116, %r2115, %r2112;
	add.s32 	%r2117, %r2116, %r2112;
	add.s32 	%r2118, %r2117, %r2112;
	add.s32 	%r2119, %r2118, %r2112;
	add.s32 	%r2120, %r2119, %r2112;
	add.s32 	%r2121, %r2120, %r2112;
	add.s32 	%r2122, %r2121, %r2112;
	add.s32 	%r2123, %r2122, %r2112;
	add.s32 	%r2124, %r2123, %r2112;
	add.s32 	%r2125, %r2124, %r2112;
	setp.gt.u32 	%p209, %r2125, 63;
	@%p209 bra 	$L__BB1_1153;
	@%p3 bra 	$L__BB1_236;
	ld.param.u32 	%r14128, [_Z12gmem_to_smemILi64ELi64EEvPfiiS0__param_2];
	setp.gt.u32 	%p211, %r3, 15;
	mov.u32 	%r2126, %ntid.y;
	mov.u32 	%r2127, %tid.y;
	add.s32 	%r2128, %r2127, %r2126;
	add.s32 	%r2129, %r2128, %r2126;
	add.s32 	%r2130, %r2129, %r2126;
	add.s32 	%r2131, %r2130, %r2126;
	add.s32 	%r2132, %r2131, %r2126;
	add.s32 	%r2133, %r2132, %r2126;
	add.s32 	%r2134, %r2133, %r2126;
	add.s32 	%r2135, %r2134, %r2126;
	add.s32 	%r2136, %r2135, %r2126;
	add.s32 	%r2137, %r2136, %r2126;
	add.s32 	%r2138, %r2137, %r2126;
	add.s32 	%r2139, %r2138, %r2126;
	mul.lo.s32 	%r2140, %r2139, %r14128;
	cvt.u64.u32 	%rd752, %r2140;
	add.s64 	%rd753, %rd2, %rd752;
	shl.b64 	%rd754, %rd753, 2;
	add.s64 	%rd76, %rd3, %rd754;
	mul.wide.u32 	%rd755, %r214, 16;
	add.s64 	%rd77, %rd76, %rd755;
	ld.global.v4.f32 	{%f783, %f784, %f785, %f786}, [%rd77];
	shl.b32 	%r2141, %r2126, 2;
	add.s32 	%r2142, %r58, %r2141;
	add.s32 	%r2143, %r2142, %r2141;
	add.s32 	%r2144, %r2143, %r2141;
	add.s32 	%r2145, %r2144, %r2141;
	add.s32 	%r2146, %r2145, %r2141;
	st.shared.f32 	[%r2146], %f783;
	st.shared.f32 	[%r2146+260], %f784;
	st.shared.f32 	[%r2146+520], %f785;
	st.shared.f32 	[%r2146+780], %f786;
	@%p211 bra 	$L__BB1_236;
	setp.gt.u32 	%p212, %r4, 15;
	mul.wide.s32 	%rd756, %r2, 16;
	add.s64 	%rd78, %rd77, %rd756;
	ld.global.v4.f32 	{%f787, %f788, %f789, %f790}, [%rd78];
	mov.u32 	%r2147, %ntid.y;
	shl.b32 	%r2148, %r2147, 2;
	add.s32 	%r2149, %r59, %r2148;
	add.s32 	%r2150, %r2149, %r2148;
	add.s32 	%r2151, %r2150, %r2148;
	add.s32 	%r2152, %r2151, %r2148;
	add.s32 	%r2153, %r2152, %r2148;
	st.shared.f32 	[%r2153], %f787;
	st.shared.f32 	[%r2153+260], %f788;
	st.shared.f32 	[%r2153+520], %f789;
	st.shared.f32 	[%r2153+780], %f790;
	@%p212 bra 	$L__BB1_236;
	setp.gt.u32 	%p213, %r5, 15;
	mul.wide.s32 	%rd757, %r2, 16;
	add.s64 	%rd79, %rd78, %rd757;
	ld.global.v4.f32 	{%f791, %f792, %f793, %f794}, [%rd79];
	mov.u32 	%r2154, %ntid.y;
	shl.b32 	%r2155, %r2154, 2;
	add.s32 	%r2156, %r60, %r2155;
	add.s32 	%r2157, %r2156, %r2155;
	add.s32 	%r2158, %r2157, %r2155;
	add.s32 	%r2159, %r2158, %r2155;
	add.s32 	%r2160, %r2159, %r2155;
	st.shared.f32 	[%r2160], %f791;
	st.shared.f32 	[%r2160+260], %f792;
	st.shared.f32 	[%r2160+520], %f793;
	st.shared.f32 	[%r2160+780], %f794;
	@%p213 bra 	$L__BB1_236;
	setp.gt.u32 	%p214, %r6, 15;
	mul.wide.s32 	%rd758, %r2, 16;
	add.s64 	%rd80, %rd79, %rd758;
	ld.global.v4.f32 	{%f795, %f796, %f797, %f798}, [%rd80];
	mov.u32 	%r2161, %ntid.y;
	shl.b32 	%r2162, %r2161, 2;
	add.s32 	%r2163, %r61, %r2162;
	add.s32 	%r2164, %r2163, %r2162;
	add.s32 	%r2165, %r2164, %r2162;
	add.s32 	%r2166, %r2165, %r2162;
	add.s32 	%r2167, %r2166, %r2162;
	st.shared.f32 	[%r2167], %f795;
	st.shared.f32 	[%r2167+260], %f796;
	st.shared.f32 	[%r2167+520], %f797;
	st.shared.f32 	[%r2167+780], %f798;
	@%p214 bra 	$L__BB1_236;
	setp.gt.u32 	%p215, %r7, 15;
	mul.wide.s32 	%rd759, %r2, 16;
	add.s64 	%rd81, %rd80, %rd759;
	ld.global.v4.f32 	{%f799, %f800, %f801, %f802}, [%rd81];
	mov.u32 	%r2168, %ntid.y;
	shl.b32 	%r2169, %r2168, 2;
	add.s32 	%r2170, %r62, %r2169;
	add.s32 	%r2171, %r2170, %r2169;
	add.s32 	%r2172, %r2171, %r2169;
	add.s32 	%r2173, %r2172, %r2169;
	add.s32 	%r2174, %r2173, %r2169;
	st.shared.f32 	[%r2174], %f799;
	st.shared.f32 	[%r2174+260], %f800;
	st.shared.f32 	[%r2174+520], %f801;
	st.shared.f32 	[%r2174+780], %f802;
	@%p215 bra 	$L__BB1_236;
	setp.gt.u32 	%p216, %r8, 15;
	mul.wide.s32 	%rd760, %r2, 16;
	add.s64 	%rd761, %rd81, %rd760;
	ld.global.v4.f32 	{%f803, %f804, %f805, %f806}, [%rd761];
	mov.u32 	%r2175, %ntid.y;
	shl.b32 	%r2176, %r2175, 2;
	add.s32 	%r2177, %r63, %r2176;
	add.s32 	%r2178, %r2177, %r2176;
	add.s32 	%r2179, %r2178, %r2176;
	add.s32 	%r2180, %r2179, %r2176;
	add.s32 	%r2181, %r2180, %r2176;
	st.shared.f32 	[%r2181], %f803;
	st.shared.f32 	[%r2181+260], %f804;
	st.shared.f32 	[%r2181+520], %f805;
	st.shared.f32 	[%r2181+780], %f806;
	@%p216 bra 	$L__BB1_236;
	setp.gt.u32 	%p217, %r9, 15;
	mul.wide.u32 	%rd762, %r8, 16;
	add.s64 	%rd763, %rd76, %rd762;
	ld.global.v4.f32 	{%f807, %f808, %f809, %f810}, [%rd763];
	mov.u32 	%r2182, %ntid.y;
	shl.b32 	%r2183, %r2182, 2;
	add.s32 	%r2184, %r64, %r2183;
	add.s32 	%r2185, %r2184, %r2183;
	add.s32 	%r2186, %r2185, %r2183;
	add.s32 	%r2187, %r2186, %r2183;
	add.s32 	%r2188, %r2187, %r2183;
	st.shared.f32 	[%r2188], %f807;
	st.shared.f32 	[%r2188+260], %f808;
	st.shared.f32 	[%r2188+520], %f809;
	st.shared.f32 	[%r2188+780], %f810;
	@%p217 bra 	$L__BB1_236;
	setp.gt.u32 	%p218, %r10, 15;
	mul.wide.u32 	%rd764, %r9, 16;
	add.s64 	%rd765, %rd76, %rd764;
	ld.global.v4.f32 	{%f811, %f812, %f813, %f814}, [%rd765];
	mov.u32 	%r2189, %ntid.y;
	shl.b32 	%r2190, %r2189, 2;
	add.s32 	%r2191, %r49, %r2190;
	add.s32 	%r2192, %r2191, %r2190;
	add.s32 	%r2193, %r2192, %r2190;
	add.s32 	%r2194, %r2193, %r2190;
	add.s32 	%r2195, %r2194, %r2190;
	add.s32 	%r2196, %r2195, %r2190;
	st.shared.f32 	[%r2196], %f811;
	st.shared.f32 	[%r2196+260], %f812;
	st.shared.f32 	[%r2196+520], %f813;
	st.shared.f32 	[%r2196+780], %f814;
	@%p218 bra 	$L__BB1_236;
	setp.gt.u32 	%p219, %r11, 15;
	mul.wide.u32 	%rd766, %r10, 16;
	add.s64 	%rd767, %rd76, %rd766;
	ld.global.v4.f32 	{%f815, %f816, %f817, %f818}, [%rd767];
	mov.u32 	%r2197, %ntid.y;
	shl.b32 	%r2198, %r2197, 2;
	add.s32 	%r2199, %r50, %r2198;
	add.s32 	%r2200, %r2199, %r2198;
	add.s32 	%r2201, %r2200, %r2198;
	add.s32 	%r2202, %r2201, %r2198;
	add.s32 	%r2203, %r2202, %r2198;
	add.s32 	%r2204, %r2203, %r2198;
	st.shared.f32 	[%r2204], %f815;
	st.shared.f32 	[%r2204+260], %f816;
	st.shared.f32 	[%r2204+520], %f817;
	st.shared.f32 	[%r2204+780], %f818;
	@%p219 bra 	$L__BB1_236;
	setp.gt.u32 	%p220, %r12, 15;
	mul.wide.u32 	%rd768, %r11, 16;
	add.s64 	%rd769, %rd76, %rd768;
	ld.global.v4.f32 	{%f819, %f820, %f821, %f822}, [%rd769];
	mov.u32 	%r2205, %ntid.y;
	shl.b32 	%r2206, %r2205, 2;
	add.s32 	%r2207, %r51, %r2206;
	add.s32 	%r2208, %r2207, %r2206;
	add.s32 	%r2209, %r2208, %r2206;
	add.s32 	%r2210, %r2209, %r2206;
	add.s32 	%r2211, %r2210, %r2206;
	add.s32 	%r2212, %r2211, %r2206;
	st.shared.f32 	[%r2212], %f819;
	st.shared.f32 	[%r2212+260], %f820;
	st.shared.f32 	[%r2212+520], %f821;
	st.shared.f32 	[%r2212+780], %f822;
	@%p220 bra 	$L__BB1_236;
	setp.gt.u32 	%p221, %r13, 15;
	mul.wide.u32 	%rd770, %r12, 16;
	add.s64 	%rd771, %rd76, %rd770;
	ld.global.v4.f32 	{%f823, %f824, %f825, %f826}, [%rd771];
	mov.u32 	%r2213, %ntid.y;
	shl.b32 	%r2214, %r2213, 2;
	add.s32 	%r2215, %r52, %r2214;
	add.s32 	%r2216, %r2215, %r2214;
	add.s32 	%r2217, %r2216, %r2214;
	add.s32 	%r2218, %r2217, %r2214;
	add.s32 	%r2219, %r2218, %r2214;
	add.s32 	%r2220, %r2219, %r2214;
	st.shared.f32 	[%r2220], %f823;
	st.shared.f32 	[%r2220+260], %f824;
	st.shared.f32 	[%r2220+520], %f825;
	st.shared.f32 	[%r2220+780], %f826;
	@%p221 bra 	$L__BB1_236;
	setp.gt.u32 	%p222, %r14, 15;
	mul.wide.u32 	%rd772, %r13, 16;
	add.s64 	%rd773, %rd76, %rd772;
	ld.global.v4.f32 	{%f827, %f828, %f829, %f830}, [%rd773];
	mov.u32 	%r2221, %ntid.y;
	shl.b32 	%r2222, %r2221, 2;
	add.s32 	%r2223, %r53, %r2222;
	add.s32 	%r2224, %r2223, %r2222;
	add.s32 	%r2225, %r2224, %r2222;
	add.s32 	%r2226, %r2225, %r2222;
	add.s32 	%r2227, %r2226, %r2222;
	add.s32 	%r2228, %r2227, %r2222;
	st.shared.f32 	[%r2228], %f827;
	st.shared.f32 	[%r2228+260], %f828;
	st.shared.f32 	[%r2228+520], %f829;
	st.shared.f32 	[%r2228+780], %f830;
	@%p222 bra 	$L__BB1_236;
	setp.gt.u32 	%p223, %r15, 15;
	mul.wide.u32 	%rd774, %r14, 16;
	add.s64 	%rd775, %rd76, %rd774;
	ld.global.v4.f32 	{%f831, %f832, %f833, %f834}, [%rd775];
	mov.u32 	%r2229, %ntid.y;
	shl.b32 	%r2230, %r2229, 2;
	add.s32 	%r2231, %r54, %r2230;
	add.s32 	%r2232, %r2231, %r2230;
	add.s32 	%r2233, %r2232, %r2230;
	add.s32 	%r2234, %r2233, %r2230;
	add.s32 	%r2235, %r2234, %r2230;
	add.s32 	%r2236, %r2235, %r2230;
	st.shared.f32 	[%r2236], %f831;
	st.shared.f32 	[%r2236+260], %f832;
	st.shared.f32 	[%r2236+520], %f833;
	st.shared.f32 	[%r2236+780], %f834;
	@%p223 bra 	$L__BB1_236;
	setp.gt.u32 	%p224, %r16, 15;
	mul.wide.u32 	%rd776, %r15, 16;
	add.s64 	%rd777, %rd76, %rd776;
	ld.global.v4.f32 	{%f835, %f836, %f837, %f838}, [%rd777];
	mov.u32 	%r2237, %ntid.y;
	shl.b32 	%r2238, %r2237, 2;
	add.s32 	%r2239, %r55, %r2238;
	add.s32 	%r2240, %r2239, %r2238;
	add.s32 	%r2241, %r2240, %r2238;
	add.s32 	%r2242, %r2241, %r2238;
	add.s32 	%r2243, %r2242, %r2238;
	add.s32 	%r2244, %r2243, %r2238;
	st.shared.f32 	[%r2244], %f835;
	st.shared.f32 	[%r2244+260], %f836;
	st.shared.f32 	[%r2244+520], %f837;
	st.shared.f32 	[%r2244+780], %f838;
	@%p224 bra 	$L__BB1_236;
	setp.gt.u32 	%p225, %r17, 15;
	mul.wide.u32 	%rd778, %r16, 16;
	add.s64 	%rd779, %rd76, %rd778;
	ld.global.v4.f32 	{%f839, %f840, %f841, %f842}, [%rd779];
	mov.u32 	%r2245, %ntid.y;
	shl.b32 	%r2246, %r2245, 2;
	add.s32 	%r2247, %r56, %r2246;
	add.s32 	%r2248, %r2247, %r2246;
	add.s32 	%r2249, %r2248, %r2246;
	add.s32 	%r2250, %r2249, %r2246;
	add.s32 	%r2251, %r2250, %r2246;
	add.s32 	%r2252, %r2251, %r2246;
	st.shared.f32 	[%r2252], %f839;
	st.shared.f32 	[%r2252+260], %f840;
	st.shared.f32 	[%r2252+520], %f841;
	st.shared.f32 	[%r2252+780], %f842;
	@%p225 bra 	$L__BB1_236;
	mul.wide.u32 	%rd780, %r17, 16;
	add.s64 	%rd781, %rd76, %rd780;
	ld.global.v4.f32 	{%f843, %f844, %f845, %f846}, [%rd781];
	mov.u32 	%r2253, %ntid.y;
	shl.b32 	%r2254, %r2253, 2;
	add.s32 	%r2255, %r57, %r2254;
	add.s32 	%r2256, %r2255, %r2254;
	add.s32 	%r2257, %r2256, %r2254;
	add.s32 	%r2258, %r2257, %r2254;
	add.s32 	%r2259, %r2258, %r2254;
	add.s32 	%r2260, %r2259, %r2254;
	st.shared.f32 	[%r2260], %f843;
	st.shared.f32 	[%r2260+260], %f844;
	st.shared.f32 	[%r2260+520], %f845;
	st.shared.f32 	[%r2260+780], %f846;
$L__BB1_236:
	mov.u32 	%r2261, %tid.y;
	mov.u32 	%r2262, %ntid.y;
	add.s32 	%r2263, %r2261, %r2262;
	add.s32 	%r2264, %r2263, %r2262;
	add.s32 	%r2265, %r2264, %r2262;
	add.s32 	%r2266, %r2265, %r2262;
	add.s32 	%r2267, %r2266, %r2262;
	add.s32 	%r2268, %r2267, %r2262;
	add.s32 	%r2269, %r2268, %r2262;
	add.s32 	%r2270, %r2269, %r2262;
	add.s32 	%r2271, %r2270, %r2262;
	add.s32 	%r2272, %r2271, %r2262;
	add.s32 	%r2273, %r2272, %r2262;
	add.s32 	%r2274, %r2273, %r2262;
	add.s32 	%r2275, %r2274, %r2262;
	setp.gt.u32 	%p226, %r2275, 63;
	@%p226 bra 	$L__BB1_1153;
	@%p3 bra 	$L__BB1_254;
	ld.param.u32 	%r14129, [_Z12gmem_to_smemILi64ELi64EEvPfiiS0__param_2];
	setp.gt.u32 	%p228, %r3, 15;
	mov.u32 	%r2276, %tid.y;
	mov.u32 	%r2277, %ntid.y;
	add.s32 	%r2278, %r2276, %r2277;
	add.s32 	%r2279, %r2278, %r2277;
	add.s32 	%r2280, %r2279, %r2277;
	add.s32 	%r2281, %r2280, %r2277;
	add.s32 	%r2282, %r2281, %r2277;
	add.s32 	%r2283, %r2282, %r2277;
	add.s32 	%r2284, %r2283, %r2277;
	add.s32 	%r2285, %r2284, %r2277;
	add.s32 	%r2286, %r2285, %r2277;
	add.s32 	%r2287, %r2286, %r2277;
	add.s32 	%r2288, %r2287, %r2277;
	add.s32 	%r2289, %r2288, %r2277;
	add.s32 	%r2290, %r2289, %r2277;
	mul.lo.s32 	%r2291, %r2290, %r14129;
	cvt.u64.u32 	%rd782, %r2291;
	add.s64 	%rd783, %rd2, %rd782;
	shl.b64 	%rd784, %rd783, 2;
	add.s64 	%rd82, %rd3, %rd784;
	mul.wide.u32 	%rd785, %r214, 16;
	add.s64 	%rd83, %rd82, %rd785;
	ld.global.v4.f32 	{%f847, %f848, %f849, %f850}, [%rd83];
	st.shared.f32 	[%r65], %f847;
	st.shared.f32 	[%r65+260], %f848;
	st.shared.f32 	[%r65+520], %f849;
	st.shared.f32 	[%r65+780], %f850;
	@%p228 bra 	$L__BB1_254;
	setp.gt.u32 	%p229, %r4, 15;
	mul.wide.s32 	%rd786, %r2, 16;
	add.s64 	%rd84, %rd83, %rd786;
	ld.global.v4.f32 	{%f851, %f852, %f853, %f854}, [%rd84];
	st.shared.f32 	[%r66], %f851;
	st.shared.f32 	[%r66+260], %f852;
	st.shared.f32 	[%r66+520], %f853;
	st.shared.f32 	[%r66+780], %f854;
	@%p229 bra 	$L__BB1_254;
	setp.gt.u32 	%p230, %r5, 15;
	mul.wide.s32 	%rd787, %r2, 16;
	add.s64 	%rd85, %rd84, %rd787;
	ld.global.v4.f32 	{%f855, %f856, %f857, %f858}, [%rd85];
	st.shared.f32 	[%r67], %f855;
	st.shared.f32 	[%r67+260], %f856;
	st.shared.f32 	[%r67+520], %f857;
	st.shared.f32 	[%r67+780], %f858;
	@%p230 bra 	$L__BB1_254;
	setp.gt.u32 	%p231, %r6, 15;
	mul.wide.s32 	%rd788, %r2, 16;
	add.s64 	%rd86, %rd85, %rd788;
	ld.global.v4.f32 	{%f859, %f860, %f861, %f862}, [%rd86];
	st.shared.f32 	[%r68], %f859;
	st.shared.f32 	[%r68+260], %f860;
	st.shared.f32 	[%r68+520], %f861;
	st.shared.f32 	[%r68+780], %f862;
	@%p231 bra 	$L__BB1_254;
	setp.gt.u32 	%p232, %r7, 15;
	mul.wide.s32 	%rd789, %r2, 16;
	add.s64 	%rd87, %rd86, %rd789;
	ld.global.v4.f32 	{%f863, %f864, %f865, %f866}, [%rd87];
	st.shared.f32 	[%r69], %f863;
	st.shared.f32 	[%r69+260], %f864;
	st.shared.f32 	[%r69+520], %f865;
	st.shared.f32 	[%r69+780], %f866;
	@%p232 bra 	$L__BB1_254;
	setp.gt.u32 	%p233, %r8, 15;
	mul.wide.s32 	%rd790, %r2, 16;
	add.s64 	%rd791, %rd87, %rd790;
	ld.global.v4.f32 	{%f867, %f868, %f869, %f870}, [%rd791];
	st.shared.f32 	[%r70], %f867;
	st.shared.f32 	[%r70+260], %f868;
	st.shared.f32 	[%r70+520], %f869;
	st.shared.f32 	[%r70+780], %f870;
	@%p233 bra 	$L__BB1_254;
	setp.gt.u32 	%p234, %r9, 15;
	mul.wide.u32 	%rd792, %r8, 16;
	add.s64 	%rd793, %rd82, %rd792;
	ld.global.v4.f32 	{%f871, %f872, %f873, %f874}, [%rd793];
	st.shared.f32 	[%r71], %f871;
	st.shared.f32 	[%r71+260], %f872;
	st.shared.f32 	[%r71+520], %f873;
	st.shared.f32 	[%r71+780], %f874;
	@%p234 bra 	$L__BB1_254;
	setp.gt.u32 	%p235, %r10, 15;
	mul.wide.u32 	%rd794, %r9, 16;
	add.s64 	%rd795, %rd82, %rd794;
	ld.global.v4.f32 	{%f875, %f876, %f877, %f878}, [%rd795];
	st.shared.f32 	[%r72], %f875;
	st.shared.f32 	[%r72+260], %f876;
	st.shared.f32 	[%r72+520], %f877;
	st.shared.f32 	[%r72+780], %f878;
	@%p235 bra 	$L__BB1_254;
	setp.gt.u32 	%p236, %r11, 15;
	mul.wide.u32 	%rd796, %r10, 16;
	add.s64 	%rd797, %rd82, %rd796;
	ld.global.v4.f32 	{%f879, %f880, %f881, %f882}, [%rd797];
	mov.u32 	%r2292, %ntid.y;
	shl.b32 	%r2293, %r2292, 2;
	add.s32 	%r2294, %r50, %r2293;
	add.s32 	%r2295, %r2294, %r2293;
	add.s32 	%r2296, %r2295, %r2293;
	add.s32 	%r2297, %r2296, %r2293;
	add.s32 	%r2298, %r2297, %r2293;
	add.s32 	%r2299, %r2298, %r2293;
	add.s32 	%r2300, %r2299, %r2293;
	st.shared.f32 	[%r2300], %f879;
	st.shared.f32 	[%r2300+260], %f880;
	st.shared.f32 	[%r2300+520], %f881;
	st.shared.f32 	[%r2300+780], %f882;
	@%p236 bra 	$L__BB1_254;
	setp.gt.u32 	%p237, %r12, 15;
	mul.wide.u32 	%rd798, %r11, 16;
	add.s64 	%rd799, %rd82, %rd798;
	ld.global.v4.f32 	{%f883, %f884, %f885, %f886}, [%rd799];
	st.shared.f32 	[%r73], %f883;
	st.shared.f32 	[%r73+260], %f884;
	st.shared.f32 	[%r73+520], %f885;
	st.shared.f32 	[%r73+780], %f886;
	@%p237 bra 	$L__BB1_254;
	setp.gt.u32 	%p238, %r13, 15;
	mul.wide.u32 	%rd800, %r12, 16;
	add.s64 	%rd801, %rd82, %rd800;
	ld.global.v4.f32 	{%f887, %f888, %f889, %f890}, [%rd801];
	st.shared.f32 	[%r74], %f887;
	st.shared.f32 	[%r74+260], %f888;
	st.shared.f32 	[%r74+520], %f889;
	st.shared.f32 	[%r74+780], %f890;
	@%p238 bra 	$L__BB1_254;
	setp.gt.u32 	%p239, %r14, 15;
	mul.wide.u32 	%rd802, %r13, 16;
	add.s64 	%rd803, %rd82, %rd802;
	ld.global.v4.f32 	{%f891, %f892, %f893, %f894}, [%rd803];
	st.shared.f32 	[%r75], %f891;
	st.shared.f32 	[%r75+260], %f892;
	st.shared.f32 	[%r75+520], %f893;
	st.shared.f32 	[%r75+780], %f894;
	@%p239 bra 	$L__BB1_254;
	setp.gt.u32 	%p240, %r15, 15;
	mul.wide.u32 	%rd804, %r14, 16;
	add.s64 	%rd805, %rd82, %rd804;
	ld.global.v4.f32 	{%f895, %f896, %f897, %f898}, [%rd805];
	st.shared.f32 	[%r76], %f895;
	st.shared.f32 	[%r76+260], %f896;
	st.shared.f32 	[%r76+520], %f897;
	st.shared.f32 	[%r76+780], %f898;
	@%p240 bra 	$L__BB1_254;
	setp.gt.u32 	%p241, %r16, 15;
	mul.wide.u32 	%rd806, %r15, 16;
	add.s64 	%rd807, %rd82, %rd806;
	ld.global.v4.f32 	{%f899, %f900, %f901, %f902}, [%rd807];
	st.shared.f32 	[%r77], %f899;
	st.shared.f32 	[%r77+260], %f900;
	st.shared.f32 	[%r77+520], %f901;
	st.shared.f32 	[%r77+780], %f902;
	@%p241 bra 	$L__BB1_254;
	setp.gt.u32 	%p242, %r17, 15;
	mul.wide.u32 	%rd808, %r16, 16;
	add.s64 	%rd809, %rd82, %rd808;
	ld.global.v4.f32 	{%f903, %f904, %f905, %f906}, [%rd809];
	st.shared.f32 	[%r78], %f903;
	st.shared.f32 	[%r78+260], %f904;
	st.shared.f32 	[%r78+520], %f905;
	st.shared.f32 	[%r78+780], %f906;
	@%p242 bra 	$L__BB1_254;
	mul.wide.u32 	%rd810, %r17, 16;
	add.s64 	%rd811, %rd82, %rd810;
	ld.global.v4.f32 	{%f907, %f908, %f909, %f910}, [%rd811];
	st.shared.f32 	[%r79], %f907;
	st.shared.f32 	[%r79+260], %f908;
	st.shared.f32 	[%r79+520], %f909;
	st.shared.f32 	[%r79+780], %f910;
$L__BB1_254:
	mov.u32 	%r2301, %ntid.y;
	mov.u32 	%r2302, %tid.y;
	add.s32 	%r2303, %r2302, %r2301;
	add.s32 	%r2304, %r2303, %r2301;
	add.s32 	%r2305, %r2304, %r2301;
	add.s32 	%r2306, %r2305, %r2301;
	add.s32 	%r2307, %r2306, %r2301;
	add.s32 	%r2308, %r2307, %r2301;
	add.s32 	%r2309, %r2308, %r2301;
	add.s32 	%r2310, %r2309, %r2301;
	add.s32 	%r2311, %r2310, %r2301;
	add.s32 	%r2312, %r2311, %r2301;
	add.s32 	%r2313, %r2312, %r2301;
	add.s32 	%r2314, %r2313, %r2301;
	add.s32 	%r2315, %r2314, %r2301;
	add.s32 	%r2316, %r2315, %r2301;
	setp.gt.u32 	%p243, %r2316, 63;
	@%p243 bra 	$L__BB1_1153;
	@%p3 bra 	$L__BB1_272;
	ld.param.u32 	%r14130, [_Z12gmem_to_smemILi64ELi64EEvPfiiS0__param_2];
	setp.gt.u32 	%p245, %r3, 15;
	mov.u32 	%r2317, %ntid.y;
	mov.u32 	%r2318, %tid.y;
	add.s32 	%r2319, %r2318, %r2317;
	add.s32 	%r2320, %r2319, %r2317;
	add.s32 	%r2321, %r2320, %r2317;
	add.s32 	%r2322, %r2321, %r2317;
	add.s32 	%r2323, %r2322, %r2317;
	add.s32 	%r2324, %r2323, %r2317;
	add.s32 	%r2325, %r2324, %r2317;
	add.s32 	%r2326, %r2325, %r2317;
	add.s32 	%r2327, %r2326, %r2317;
	add.s32 	%r2328, %r2327, %r2317;
	add.s32 	%r2329, %r2328, %r2317;
	add.s32 	%r2330, %r2329, %r2317;
	add.s32 	%r2331, %r2330, %r2317;
	add.s32 	%r2332, %r2331, %r2317;
	mul.lo.s32 	%r2333, %r2332, %r14130;
	cvt.u64.u32 	%rd812, %r2333;
	add.s64 	%rd813, %rd2, %rd812;
	shl.b64 	%rd814, %rd813, 2;
	add.s64 	%rd88, %rd3, %rd814;
	mul.wide.u32 	%rd815, %r214, 16;
	add.s64 	%rd89, %rd88, %rd815;
	ld.global.v4.f32 	{%f911, %f912, %f913, %f914}, [%rd89];
	st.shared.f32 	[%r80], %f911;
	st.shared.f32 	[%r80+260], %f912;
	st.shared.f32 	[%r80+520], %f913;
	st.shared.f32 	[%r80+780], %f914;
	@%p245 bra 	$L__BB1_272;
	setp.gt.u32 	%p246, %r4, 15;
	mul.wide.s32 	%rd816, %r2, 16;
	add.s64 	%rd90, %rd89, %rd816;
	ld.global.v4.f32 	{%f915, %f916, %f917, %f918}, [%rd90];
	st.shared.f32 	[%r81], %f915;
	st.shared.f32 	[%r81+260], %f916;
	st.shared.f32 	[%r81+520], %f917;
	st.shared.f32 	[%r81+780], %f918;
	@%p246 bra 	$L__BB1_272;
	setp.gt.u32 	%p247, %r5, 15;
	mul.wide.s32 	%rd817, %r2, 16;
	add.s64 	%rd91, %rd90, %rd817;
	ld.global.v4.f32 	{%f919, %f920, %f921, %f922}, [%rd91];
	st.shared.f32 	[%r82], %f919;
	st.shared.f32 	[%r82+260], %f920;
	st.shared.f32 	[%r82+520], %f921;
	st.shared.f32 	[%r82+780], %f922;
	@%p247 bra 	$L__BB1_272;
	setp.gt.u32 	%p248, %r6, 15;
	mul.wide.s32 	%rd818, %r2, 16;
	add.s64 	%rd92, %rd91, %rd818;
	ld.global.v4.f32 	{%f923, %f924, %f925, %f926}, [%rd92];
	st.shared.f32 	[%r83], %f923;
	st.shared.f32 	[%r83+260], %f924;
	st.shared.f32 	[%r83+520], %f925;
	st.shared.f32 	[%r83+780], %f926;
	@%p248 bra 	$L__BB1_272;
	setp.gt.u32 	%p249, %r7, 15;
	mul.wide.s32 	%rd819, %r2, 16;
	add.s64 	%rd93, %rd92, %rd819;
	ld.global.v4.f32 	{%f927, %f928, %f929, %f930}, [%rd93];
	st.shared.f32 	[%r84], %f927;
	st.shared.f32 	[%r84+260], %f928;
	st.shared.f32 	[%r84+520], %f929;
	st.shared.f32 	[%r84+780], %f930;
	@%p249 bra 	$L__BB1_272;
	setp.gt.u32 	%p250, %r8, 15;
	mul.wide.s32 	%rd820, %r2, 16;
	add.s64 	%rd821, %rd93, %rd820;
	ld.global.v4.f32 	{%f931, %f932, %f933, %f934}, [%rd821];
	st.shared.f32 	[%r85], %f931;
	st.shared.f32 	[%r85+260], %f932;
	st.shared.f32 	[%r85+520], %f933;
	st.shared.f32 	[%r85+780], %f934;
	@%p250 bra 	$L__BB1_272;
	setp.gt.u32 	%p251, %r9, 15;
	mul.wide.u32 	%rd822, %r8, 16;
	add.s64 	%rd823, %rd88, %rd822;
	ld.global.v4.f32 	{%f935, %f936, %f937, %f938}, [%rd823];
	st.shared.f32 	[%r86], %f935;
	st.shared.f32 	[%r86+260], %f936;
	st.shared.f32 	[%r86+520], %f937;
	st.shared.f32 	[%r86+780], %f938;
	@%p251 bra 	$L__BB1_272;
	setp.gt.u32 	%p252, %r10, 15;
	mul.wide.u32 	%rd824, %r9, 16;
	add.s64 	%rd825, %rd88, %rd824;
	ld.global.v4.f32 	{%f939, %f940, %f941, %f942}, [%rd825];
	st.shared.f32 	[%r87], %f939;
	st.shared.f32 	[%r87+260], %f940;
	st.shared.f32 	[%r87+520], %f941;
	st.shared.f32 	[%r87+780], %f942;
	@%p252 bra 	$L__BB1_272;
	setp.gt.u32 	%p253, %r11, 15;
	mul.wide.u32 	%rd826, %r10, 16;
	add.s64 	%rd827, %rd88, %rd826;
	ld.global.v4.f32 	{%f943, %f944, %f945, %f946}, [%rd827];
	mov.u32 	%r2334, %ntid.y;
	shl.b32 	%r2335, %r2334, 2;
	add.s32 	%r2336, %r50, %r2335;
	add.s32 	%r2337, %r2336, %r2335;
	add.s32 	%r2338, %r2337, %r2335;
	add.s32 	%r2339, %r2338, %r2335;
	add.s32 	%r2340, %r2339, %r2335;
	add.s32 	%r2341, %r2340, %r2335;
	add.s32 	%r2342, %r2341, %r2335;
	add.s32 	%r2343, %r2342, %r2335;
	st.shared.f32 	[%r2343], %f943;
	st.shared.f32 	[%r2343+260], %f944;
	st.shared.f32 	[%r2343+520], %f945;
	st.shared.f32 	[%r2343+780], %f946;
	@%p253 bra 	$L__BB1_272;
	setp.gt.u32 	%p254, %r12, 15;
	mul.wide.u32 	%rd828, %r11, 16;
	add.s64 	%rd829, %rd88, %rd828;
	ld.global.v4.f32 	{%f947, %f948, %f949, %f950}, [%rd829];
	st.shared.f32 	[%r88], %f947;
	st.shared.f32 	[%r88+260], %f948;
	st.shared.f32 	[%r88+520], %f949;
	st.shared.f32 	[%r88+780], %f950;
	@%p254 bra 	$L__BB1_272;
	setp.gt.u32 	%p255, %r13, 15;
	mul.wide.u32 	%rd830, %r12, 16;
	add.s64 	%rd831, %rd88, %rd830;
	ld.global.v4.f32 	{%f951, %f952, %f953, %f954}, [%rd831];
	st.shared.f32 	[%r89], %f951;
	st.shared.f32 	[%r89+260], %f952;
	st.shared.f32 	[%r89+520], %f953;
	st.shared.f32 	[%r89+780], %f954;
	@%p255 bra 	$L__BB1_272;
	setp.gt.u32 	%p256, %r14, 15;
	mul.wide.u32 	%rd832, %r13, 16;
	add.s64 	%rd833, %rd88, %rd832;
	ld.global.v4.f32 	{%f955, %f956, %f957, %f958}, [%rd833];
	st.shared.f32 	[%r90], %f955;
	st.shared.f32 	[%r90+260], %f956;
	st.shared.f32 	[%r90+520], %f957;
	st.shared.f32 	[%r90+780], %f958;
	@%p256 bra 	$L__BB1_272;
	setp.gt.u32 	%p257, %r15, 15;
	mul.wide.u32 	%rd834, %r14, 16;
	add.s64 	%rd835, %rd88, %rd834;
	ld.global.v4.f32 	{%f959, %f960, %f961, %f962}, [%rd835];
	st.shared.f32 	[%r91], %f959;
	st.shared.f32 	[%r91+260], %f960;
	st.shared.f32 	[%r91+520], %f961;
	st.shared.f32 	[%r91+780], %f962;
	@%p257 bra 	$L__BB1_272;
	setp.gt.u32 	%p258, %r16, 15;
	mul.wide.u32 	%rd836, %r15, 16;
	add.s64 	%rd837, %rd88, %rd836;
	ld.global.v4.f32 	{%f963, %f964, %f965, %f966}, [%rd837];
	st.shared.f32 	[%r92], %f963;
	st.shared.f32 	[%r92+260], %f964;
	st.shared.f32 	[%r92+520], %f965;
	st.shared.f32 	[%r92+780], %f966;
	@%p258 bra 	$L__BB1_272;
	setp.gt.u32 	%p259, %r17, 15;
	mul.wide.u32 	%rd838, %r16, 16;
	add.s64 	%rd839, %rd88, %rd838;
	ld.global.v4.f32 	{%f967, %f968, %f969, %f970}, [%rd839];
	mov.u32 	%r2344, %ntid.y;
	shl.b32 	%r2345, %r2344, 2;
	add.s32 	%r2346, %r78, %r2345;
	st.shared.f32 	[%r2346], %f967;
	st.shared.f32 	[%r2346+260], %f968;
	st.shared.f32 	[%r2346+520], %f969;
	st.shared.f32 	[%r2346+780], %f970;
	@%p259 bra 	$L__BB1_272;
	mul.wide.u32 	%rd840, %r17, 16;
	add.s64 	%rd841, %rd88, %rd840;
	ld.global.v4.f32 	{%f971, %f972, %f973, %f974}, [%rd841];
	st.shared.f32 	[%r93], %f971;
	st.shared.f32 	[%r93+260], %f972;
	st.shared.f32 	[%r93+520], %f973;
	st.shared.f32 	[%r93+780], %f974;
$L__BB1_272:
	mov.u32 	%r2347, %ntid.y;
	mov.u32 	%r2348, %tid.y;
	add.s32 	%r2349, %r2348, %r2347;
	add.s32 	%r2350, %r2349, %r2347;
	add.s32 	%r2351, %r2350, %r2347;
	add.s32 	%r2352, %r2351, %r2347;
	add.s32 	%r2353, %r2352, %r2347;
	add.s32 	%r2354, %r2353, %r2347;
	add.s32 	%r2355, %r2354, %r2347;
	add.s32 	%r2356, %r2355, %r2347;
	add.s32 	%r2357, %r2356, %r2347;
	add.s32 	%r2358, %r2357, %r2347;
	add.s32 	%r2359, %r2358, %r2347;
	add.s32 	%r2360, %r2359, %r2347;
	add.s32 	%r2361, %r2360, %r2347;
	add.s32 	%r2362, %r2361, %r2347;
	add.s32 	%r2363, %r2362, %r2347;
	setp.gt.u32 	%p260, %r2363, 63;
	@%p260 bra 	$L__BB1_1153;
	@%p3 bra 	$L__BB1_290;
	ld.param.u32 	%r14131, [_Z12gmem_to_smemILi64ELi64EEvPfiiS0__param_2];
	setp.gt.u32 	%p262, %r3, 15;
	mov.u32 	%r2364, %ntid.y;
	mov.u32 	%r2365, %tid.y;
	add.s32 	%r2366, %r2365, %r2364;
	add.s32 	%r2367, %r2366, %r2364;
	add.s32 	%r2368, %r2367, %r2364;
	add.s32 	%r2369, %r2368, %r2364;
	add.s32 	%r2370, %r2369, %r2364;
	add.s32 	%r2371, %r2370, %r2364;
	add.s32 	%r2372, %r2371, %r2364;
	add.s32 	%r2373, %r2372, %r2364;
	add.s32 	%r2374, %r2373, %r2364;
	add.s32 	%r2375, %r2374, %r2364;
	add.s32 	%r2376, %r2375, %r2364;
	add.s32 	%r2377, %r2376, %r2364;
	add.s32 	%r2378, %r2377, %r2364;
	add.s32 	%r2379, %r2378, %r2364;
	add.s32 	%r2380, %r2379, %r2364;
	mul.lo.s32 	%r2381, %r2380, %r14131;
	cvt.u64.u32 	%rd842, %r2381;
	add.s64 	%rd843, %rd2, %rd842;
	shl.b64 	%rd844, %rd843, 2;
	add.s64 	%rd94, %rd3, %rd844;
	mul.wide.u32 	%rd845, %r214, 16;
	add.s64 	%rd95, %rd94, %rd845;
	ld.global.v4.f32 	{%f975, %f976, %f977, %f978}, [%rd95];
	st.shared.f32 	[%r94], %f975;
	st.shared.f32 	[%r94+260], %f976;
	st.shared.f32 	[%r94+520], %f977;
	st.shared.f32 	[%r94+780], %f978;
	@%p262 bra 	$L__BB1_290;
	setp.gt.u32 	%p263, %r4, 15;
	mul.wide.s32 	%rd846, %r2, 16;
	add.s64 	%rd96, %rd95, %rd846;
	ld.global.v4.f32 	{%f979, %f980, %f981, %f982}, [%rd96];
	st.shared.f32 	[%r95], %f979;
	st.shared.f32 	[%r95+260], %f980;
	st.shared.f32 	[%r95+520], %f981;
	st.shared.f32 	[%r95+780], %f982;
	@%p263 bra 	$L__BB1_290;
	setp.gt.u32 	%p264, %r5, 15;
	mul.wide.s32 	%rd847, %r2, 16;
	add.s64 	%rd97, %rd96, %rd847;
	ld.global.v4.f32 	{%f983, %f984, %f985, %f986}, [%rd97];
	st.shared.f32 	[%r96], %f983;
	st.shared.f32 	[%r96+260], %f984;
	st.shared.f32 	[%r96+520], %f985;
	st.shared.f32 	[%r96+780], %f986;
	@%p264 bra 	$L__BB1_290;
	setp.gt.u32 	%p265, %r6, 15;
	mul.wide.s32 	%rd848, %r2, 16;
	add.s64 	%rd98, %rd97, %rd848;
	ld.global.v4.f32 	{%f987, %f988, %f989, %f990}, [%rd98];
	st.shared.f32 	[%r97], %f987;
	st.shared.f32 	[%r97+260], %f988;
	st.shared.f32 	[%r97+520], %f989;
	st.shared.f32 	[%r97+780], %f990;
	@%p265 bra 	$L__BB1_290;
	setp.gt.u32 	%p266, %r7, 15;
	mul.wide.s32 	%rd849, %r2, 16;
	add.s64 	%rd99, %rd98, %rd849;
	ld.global.v4.f32 	{%f991, %f992, %f993, %f994}, [%rd99];
	st.shared.f32 	[%r98], %f991;
	st.shared.f32 	[%r98+260], %f992;
	st.shared.f32 	[%r98+520], %f993;
	st.shared.f32 	[%r98+780], %f994;
	@%p266 bra 	$L__BB1_290;
	setp.gt.u32 	%p267, %r8, 15;
	mul.wide.s32 	%rd850, %r2, 16;
	add.s64 	%rd851, %rd99, %rd850;
	ld.global.v4.f32 	{%f995, %f996, %f997, %f998}, [%rd851];
	st.shared.f32 	[%r99], %f995;
	st.shared.f32 	[%r99+260], %f996;
	st.shared.f32 	[%r99+520], %f997;
	st.shared.f32 	[%r99+780], %f998;
	@%p267 bra 	$L__BB1_290;
	setp.gt.u32 	%p268, %r9, 15;
	mul.wide.u32 	%rd852, %r8, 16;
	add.s64 	%rd853, %rd94, %rd852;
	ld.global.v4.f32 	{%f999, %f1000, %f1001, %f1002}, [%rd853];
	st.shared.f32 	[%r100], %f999;
	st.shared.f32 	[%r100+260], %f1000;
	st.shared.f32 	[%r100+520], %f1001;
	st.shared.f32 	[%r100+780], %f1002;
	@%p268 bra 	$L__BB1_290;
	setp.gt.u32 	%p269, %r10, 15;
	mul.wide.u32 	%rd854, %r9, 16;
	add.s64 	%rd855, %rd94, %rd854;
	ld.global.v4.f32 	{%f1003, %f1004, %f1005, %f1006}, [%rd855];
	st.shared.f32 	[%r101], %f1003;
	st.shared.f32 	[%r101+260], %f1004;
	st.shared.f32 	[%r101+520], %f1005;
	st.shared.f32 	[%r101+780], %f1006;
	@%p269 bra 	$L__BB1_290;
	setp.gt.u32 	%p270, %r11, 15;
	mul.wide.u32 	%rd856, %r10, 16;
	add.s64 	%rd857, %rd94, %rd856;
	ld.global.v4.f32 	{%f1007, %f1008, %f1009, %f1010}, [%rd857];
	st.shared.f32 	[%r102], %f1007;
	st.shared.f32 	[%r102+260], %f1008;
	st.shared.f32 	[%r102+520], %f1009;
	st.shared.f32 	[%r102+780], %f1010;
	@%p270 bra 	$L__BB1_290;
	setp.gt.u32 	%p271, %r12, 15;
	mul.wide.u32 	%rd858, %r11, 16;
	add.s64 	%rd859, %rd94, %rd858;
	ld.global.v4.f32 	{%f1011, %f1012, %f1013, %f1014}, [%rd859];
	st.shared.f32 	[%r103], %f1011;
	st.shared.f32 	[%r103+260], %f1012;
	st.shared.f32 	[%r103+520], %f1013;
	st.shared.f32 	[%r103+780], %f1014;
	@%p271 bra 	$L__BB1_290;
	setp.gt.u32 	%p272, %r13, 15;
	mul.wide.u32 	%rd860, %r12, 16;
	add.s64 	%rd861, %rd94, %rd860;
	ld.global.v4.f32 	{%f1015, %f1016, %f1017, %f1018}, [%rd861];
	st.shared.f32 	[%r104], %f1015;
	st.shared.f32 	[%r104+260], %f1016;
	st.shared.f32 	[%r104+520], %f1017;
	st.shared.f32 	[%r104+780], %f1018;
	@%p272 bra 	$L__BB1_290;
	setp.gt.u32 	%p273, %r14, 15;
	mul.wide.u32 	%rd862, %r13, 16;
	add.s64 	%rd863, %rd94, %rd862;
	ld.global.v4.f32 	{%f1019, %f1020, %f1021, %f1022}, [%rd863];
	st.shared.f32 	[%r105], %f1019;
	st.shared.f32 	[%r105+260], %f1020;
	st.shared.f32 	[%r105+520], %f1021;
	st.shared.f32 	[%r105+780], %f1022;
	@%p273 bra 	$L__BB1_290;
	setp.gt.u32 	%p274, %r15, 15;
	mul.wide.u32 	%rd864, %r14, 16;
	add.s64 	%rd865, %rd94, %rd864;
	ld.global.v4.f32 	{%f1023, %f1024, %f1025, %f1026}, [%rd865];
	st.shared.f32 	[%r106], %f1023;
	st.shared.f32 	[%r106+260], %f1024;
	st.shared.f32 	[%r106+520], %f1025;
	st.shared.f32 	[%r106+780], %f1026;
	@%p274 bra 	$L__BB1_290;
	setp.gt.u32 	%p275, %r16, 15;
	mul.wide.u32 	%rd866, %r15, 16;
	add.s64 	%rd867, %rd94, %rd866;
	ld.global.v4.f32 	{%f1027, %f1028, %f1029, %f1030}, [%rd867];
	st.shared.f32 	[%r107], %f1027;
	st.shared.f32 	[%r107+260], %f1028;
	st.shared.f32 	[%r107+520], %f1029;
	st.shared.f32 	[%r107+780], %f1030;
	@%p275 bra 	$L__BB1_290;
	setp.gt.u32 	%p276, %r17, 15;
	mul.wide.u32 	%rd868, %r16, 16;
	add.s64 	%rd869, %rd94, %rd868;
	ld.global.v4.f32 	{%f1031, %f1032, %f1033, %f1034}, [%rd869];
	mov.u32 	%r2382, %ntid.y;
	shl.b32 	%r2383, %r2382, 2;
	add.s32 	%r2384, %r78, %r2383;
	add.s32 	%r2385, %r2384, %r2383;
	st.shared.f32 	[%r2385], %f1031;
	st.shared.f32 	[%r2385+260], %f1032;
	st.shared.f32 	[%r2385+520], %f1033;
	st.shared.f32 	[%r2385+780], %f1034;
	@%p276 bra 	$L__BB1_290;
	mul.wide.u32 	%rd870, %r17, 16;
	add.s64 	%rd871, %rd94, %rd870;
	ld.global.v4.f32 	{%f1035, %f1036, %f1037, %f1038}, [%rd871];
	st.shared.f32 	[%r108], %f1035;
	st.shared.f32 	[%r108+260], %f1036;
	st.shared.f32 	[%r108+520], %f1037;
	st.shared.f32 	[%r108+780], %f1038;
$L__BB1_290:
	mov.u32 	%r2386, %ntid.y;
	mov.u32 	%r2387, %tid.y;
	add.s32 	%r2388, %r2387, %r2386;
	add.s32 	%r2389, %r2388, %r2386;
	add.s32 	%r2390, %r2389, %r2386;
	add.s32 	%r2391, %r2390, %r2386;
	add.s32 	%r2392, %r2391, %r2386;
	add.s32 	%r2393, %r2392, %r2386;
	add.s32 	%r2394, %r2393, %r2386;
	add.s32 	%r2395, %r2394, %r2386;
	add.s32 	%r2396, %r2395, %r2386;
	add.s32 	%r2397, %r2396, %r2386;
	add.s32 	%r2398, %r2397, %r2386;
	add.s32 	%r2399, %r2398, %r2386;
	add.s32 	%r2400, %r2399, %r2386;
	add.s32 	%r2401, %r2400, %r2386;
	add.s32 	%r2402, %r2401, %r2386;
	add.s32 	%r2403, %r2402, %r2386;
	setp.gt.u32 	%p277, %r2403, 63;
	@%p277 bra 	$L__BB1_1153;
	@%p3 bra 	$L__BB1_308;
	ld.param.u32 	%r14132, [_Z12gmem_to_smemILi64ELi64EEvPfiiS0__param_2];
	setp.gt.u32 	%p279, %r3, 15;
	mov.u32 	%r2404, %ntid.y;
	mov.u32 	%r2405, %tid.y;
	add.s32 	%r2406, %r2405, %r2404;
	add.s32 	%r2407, %r2406, %r2404;
	add.s32 	%r2408, %r2407, %r2404;
	add.s32 	%r2409, %r2408, %r2404;
	add.s32 	%r2410, %r2409, %r2404;
	add.s32 	%r2411, %r2410, %r2404;
	add.s32 	%r2412, %r2411, %r2404;
	add.s32 	%r2413, %r2412, %r2404;
	add.s32 	%r2414, %r2413, %r2404;
	add.s32 	%r2415, %r2414, %r2404;
	add.s32 	%r2416, %r2415, %r2404;
	add.s32 	%r2417, %r2416, %r2404;
	add.s32 	%r2418, %r2417, %r2404;
	add.s32 	%r2419, %r2418, %r2404;
	add.s32 	%r2420, %r2419, %r2404;
	add.s32 	%r2421, %r2420, %r2404;
	mul.lo.s32 	%r2422, %r2421, %r14132;
	cvt.u64.u32 	%rd872, %r2422;
	add.s64 	%rd873, %rd2, %rd872;
	shl.b64 	%rd874, %rd873, 2;
	add.s64 	%rd100, %rd3, %rd874;
	mul.wide.u32 	%rd875, %r214, 16;
	add.s64 	%rd101, %rd100, %rd875;
	ld.global.v4.f32 	{%f1039, %f1040, %f1041, %f1042}, [%rd101];
	st.shared.f32 	[%r109], %f1039;
	st.shared.f32 	[%r109+260], %f1040;
	st.shared.f32 	[%r109+520], %f1041;
	st.shared.f32 	[%r109+780], %f1042;
	@%p279 bra 	$L__BB1_308;
	setp.gt.u32 	%p280, %r4, 15;
	mul.wide.s32 	%rd876, %r2, 16;
	add.s64 	%rd102, %rd101, %rd876;
	ld.global.v4.f32 	{%f1043, %f1044, %f1045, %f1046}, [%rd102];
	st.shared.f32 	[%r110], %f1043;
	st.shared.f32 	[%r110+260], %f1044;
	st.shared.f32 	[%r110+520], %f1045;
	st.shared.f32 	[%r110+780], %f1046;
	@%p280 bra 	$L__BB1_308;
	setp.gt.u32 	%p281, %r5, 15;
	mul.wide.s32 	%rd877, %r2, 16;
	add.s64 	%rd103, %rd102, %rd877;
	ld.global.v4.f32 	{%f1047, %f1048, %f1049, %f1050}, [%rd103];
	mov.u32 	%r2423, %ntid.y;
	shl.b32 	%r2424, %r2423, 2;
	add.s32 	%r2425, %r96, %r2424;
	st.shared.f32 	[%r2425], %f1047;
	st.shared.f32 	[%r2425+260], %f1048;
	st.shared.f32 	[%r2425+520], %f1049;
	st.shared.f32 	[%r2425+780], %f1050;
	@%p281 bra 	$L__BB1_308;
	setp.gt.u32 	%p282, %r6, 15;
	mul.wide.s32 	%rd878, %r2, 16;
	add.s64 	%rd104, %rd103, %rd878;
	ld.global.v4.f32 	{%f1051, %f1052, %f1053, %f1054}, [%rd104];
	mov.u32 	%r2426, %ntid.y;
	shl.b32 	%r2427, %r2426, 2;
	add.s32 	%r2428, %r97, %r2427;
	st.shared.f32 	[%r2428], %f1051;
	st.shared.f32 	[%r2428+260], %f1052;
	st.shared.f32 	[%r2428+520], %f1053;
	st.shared.f32 	[%r2428+780], %f1054;
	@%p282 bra 	$L__BB1_308;
	setp.gt.u32 	%p283, %r7, 15;
	mul.wide.s32 	%rd879, %r2, 16;
	add.s64 	%rd105, %rd104, %rd879;
	ld.global.v4.f32 	{%f1055, %f1056, %f1057, %f1058}, [%rd105];
	mov.u32 	%r2429, %ntid.y;
	shl.b32 	%r2430, %r2429, 2;
	add.s32 	%r2431, %r98, %r2430;
	st.shared.f32 	[%r2431], %f1055;
	st.shared.f32 	[%r2431+260], %f1056;
	st.shared.f32 	[%r2431+520], %f1057;
	st.shared.f32 	[%r2431+780], %f1058;
	@%p283 bra 	$L__BB1_308;
	setp.gt.u32 	%p284, %r8, 15;
	mul.wide.s32 	%rd880, %r2, 16;
	add.s64 	%rd881, %rd105, %rd880;
	ld.global.v4.f32 	{%f1059, %f1060, %f1061, %f1062}, [%rd881];
	mov.u32 	%r2432, %ntid.y;
	shl.b32 	%r2433, %r2432, 2;
	add.s32 	%r2434, %r99, %r2433;
	st.shared.f32 	[%r2434], %f1059;
	st.shared.f32 	[%r2434+260], %f1060;
	st.shared.f32 	[%r2434+520], %f1061;
	st.shared.f32 	[%r2434+780], %f1062;
	@%p284 bra 	$L__BB1_308;
	setp.gt.u32 	%p285, %r9, 15;
	mul.wide.u32 	%rd882, %r8, 16;
	add.s64 	%rd883, %rd100, %rd882;
	ld.global.v4.f32 	{%f1063, %f1064, %f1065, %f1066}, [%rd883];
	mov.u32 	%r2435, %ntid.y;
	shl.b32 	%r2436, %r2435, 2;
	add.s32 	%r2437, %r100, %r2436;
	st.shared.f32 	[%r2437], %f1063;
	st.shared.f32 	[%r2437+260], %f1064;
	st.shared.f32 	[%r2437+520], %f1065;
	st.shared.f32 	[%r2437+780], %f1066;
	@%p285 bra 	$L__BB1_308;
	setp.gt.u32 	%p286, %r10, 15;
	mul.wide.u32 	%rd884, %r9, 16;
	add.s64 	%rd885, %rd100, %rd884;
	ld.global.v4.f32 	{%f1067, %f1068, %f1069, %f1070}, [%rd885];
	mov.u32 	%r2438, %ntid.y;
	shl.b32 	%r2439, %r2438, 2;
	add.s32 	%r2440, %r101, %r2439;
	st.shared.f32 	[%r2440], %f1067;
	st.shared.f32 	[%r2440+260], %f1068;
	st.shared.f32 	[%r2440+520], %f1069;
	st.shared.f32 	[%r2440+780], %f1070;
	@%p286 bra 	$L__BB1_308;
	setp.gt.u32 	%p287, %r11, 15;
	mul.wide.u32 	%rd886, %r10, 16;
	add.s64 	%rd887, %rd100, %rd886;
	ld.global.v4.f32 	{%f1071, %f1072, %f1073, %f1074}, [%rd887];
	mov.u32 	%r2441, %ntid.y;
	shl.b32 	%r2442, %r2441, 2;
	add.s32 	%r2443, %r102, %r2442;
	st.shared.f32 	[%r2443], %f1071;
	st.shared.f32 	[%r2443+260], %f1072;
	st.shared.f32 	[%r2443+520], %f1073;
	st.shared.f32 	[%r2443+780], %f1074;
	@%p287 bra 	$L__BB1_308;
	setp.gt.u32 	%p288, %r12, 15;
	mul.wide.u32 	%rd888, %r11, 16;
	add.s64 	%rd889, %rd100, %rd888;
	ld.global.v4.f32 	{%f1075, %f1076, %f1077, %f1078}, [%rd889];
	mov.u32 	%r2444, %ntid.y;
	shl.b32 	%r2445, %r2444, 2;
	add.s32 	%r2446, %r103, %r2445;
	st.shared.f32 	[%r2446], %f1075;
	st.shared.f32 	[%r2446+260], %f1076;
	st.shared.f32 	[%r2446+520], %f1077;
	st.shared.f32 	[%r2446+780], %f1078;
	@%p288 bra 	$L__BB1_308;
	setp.gt.u32 	%p289, %r13, 15;
	mul.wide.u32 	%rd890, %r12, 16;
	add.s64 	%rd891, %rd100, %rd890;
	ld.global.v4.f32 	{%f1079, %f1080, %f1081, %f1082}, [%rd891];
	mov.u32 	%r2447, %ntid.y;
	shl.b32 	%r2448, %r2447, 2;
	add.s32 	%r2449, %r104, %r2448;
	st.shared.f32 	[%r2449], %f1079;
	st.shared.f32 	[%r2449+260], %f1080;
	st.shared.f32 	[%r2449+520], %f1081;
	st.shared.f32 	[%r2449+780], %f1082;
	@%p289 bra 	$L__BB1_308;
	setp.gt.u32 	%p290, %r14, 15;
	mul.wide.u32 	%rd892, %r13, 16;
	add.s64 	%rd893, %rd100, %rd892;
	ld.global.v4.f32 	{%f1083, %f1084, %f1085, %f1086}, [%rd893];
	mov.u32 	%r2450, %ntid.y;
	shl.b32 	%r2451, %r2450, 2;
	add.s32 	%r2452, %r105, %r2451;
	st.shared.f32 	[%r2452], %f1083;
	st.shared.f32 	[%r2452+260], %f1084;
	st.shared.f32 	[%r2452+520], %f1085;
	st.shared.f32 	[%r2452+780], %f1086;
	@%p290 bra 	$L__BB1_308;
	setp.gt.u32 	%p291, %r15, 15;
	mul.wide.u32 	%rd894, %r14, 16;
	add.s64 	%rd895, %rd100, %rd894;
	ld.global.v4.f32 	{%f1087, %f1088, %f1089, %f1090}, [%rd895];
	mov.u32 	%r2453, %ntid.y;
	shl.b32 	%r2454, %r2453, 2;
	add.s32 	%r2455, %r106, %r2454;
	st.shared.f32 	[%r2455], %f1087;
	st.shared.f32 	[%r2455+260], %f1088;
	st.shared.f32 	[%r2455+520], %f1089;
	st.shared.f32 	[%r2455+780], %f1090;
	@%p291 bra 	$L__BB1_308;
	setp.gt.u32 	%p292, %r16, 15;
	mul.wide.u32 	%rd896, %r15, 16;
	add.s64 	%rd897, %rd100, %rd896;
	ld.global.v4.f32 	{%f1091, %f1092, %f1093, %f1094}, [%rd897];
	mov.u32 	%r2456, %ntid.y;
	shl.b32 	%r2457, %r2456, 2;
	add.s32 	%r2458, %r107, %r2457;
	st.shared.f32 	[%r2458], %f1091;
	st.shared.f32 	[%r2458+260], %f1092;
	st.shared.f32 	[%r2458+520], %f1093;
	st.shared.f32 	[%r2458+780], %f1094;
	@%p292 bra 	$L__BB1_308;
	setp.gt.u32 	%p293, %r17, 15;
	mul.wide.u32 	%rd898, %r16, 16;
	add.s64 	%rd899, %rd100, %rd898;
	ld.global.v4.f32 	{%f1095, %f1096, %f1097, %f1098}, [%rd899];
	mov.u32 	%r2459, %ntid.y;
	shl.b32 	%r2460, %r2459, 2;
	add.s32 	%r2461, %r78, %r2460;
	add.s32 	%r2462, %r2461, %r2460;
	add.s32 	%r2463, %r2462, %r2460;
	st.shared.f32 	[%r2463], %f1095;
	st.shared.f32 	[%r2463+260], %f1096;
	st.shared.f32 	[%r2463+520], %f1097;
	st.shared.f32 	[%r2463+780], %f1098;
	@%p293 bra 	$L__BB1_308;
	mul.wide.u32 	%rd900, %r17, 16;
	add.s64 	%rd901, %rd100, %rd900;
	ld.global.v4.f32 	{%f1099, %f1100, %f1101, %f1102}, [%rd901];
	mov.u32 	%r2464, %ntid.y;
	shl.b32 	%r2465, %r2464, 2;
	add.s32 	%r2466, %r108, %r2465;
	st.shared.f32 	[%r2466], %f1099;
	st.shared.f32 	[%r2466+260], %f1100;
	st.shared.f32 	[%r2466+520], %f1101;
	st.shared.f32 	[%r2466+780], %f1102;
$L__BB1_308:
	mov.u32 	%r2467, %ntid.y;
	mov.u32 	%r2468, %tid.y;
	add.s32 	%r2469, %r2468, %r2467;
	add.s32 	%r2470, %r2469, %r2467;
	add.s32 	%r2471, %r2470, %r2467;
	add.s32 	%r2472, %r2471, %r2467;
	add.s32 	%r2473, %r2472, %r2467;
	add.s32 	%r2474, %r2473, %r2467;
	add.s32 	%r2475, %r2474, %r2467;
	add.s32 	%r2476, %r2475, %r2467;
	add.s32 	%r2477, %r2476, %r2467;
	add.s32 	%r2478, %r2477, %r2467;
	add.s32 	%r2479, %r2478, %r2467;
	add.s32 	%r2480, %r2479, %r2467;
	add.s32 	%r2481, %r2480, %r2467;
	add.s32 	%r2482, %r2481, %r2467;
	add.s32 	%r2483, %r2482, %r2467;
	add.s32 	%r2484, %r2483, %r2467;
	add.s32 	%r2485, %r2484, %r2467;
	setp.gt.u32 	%p294, %r2485, 63;
	@%p294 bra 	$L__BB1_1153;
	@%p3 bra 	$L__BB1_326;
	ld.param.u32 	%r14133, [_Z12gmem_to_smemILi64ELi64EEvPfiiS0__param_2];
	setp.gt.u32 	%p296, %r3, 15;
	mov.u32 	%r2486, %ntid.y;
	mov.u32 	%r2487, %tid.y;
	add.s32 	%r2488, %r2487, %r2486;
	add.s32 	%r2489, %r2488, %r2486;
	add.s32 	%r2490, %r2489, %r2486;
	add.s32 	%r2491, %r2490, %r2486;
	add.s32 	%r2492, %r2491, %r2486;
	add.s32 	%r2493, %r2492, %r2486;
	add.s32 	%r2494, %r2493, %r2486;
	add.s32 	%r2495, %r2494, %r2486;
	add.s32 	%r2496, %r2495, %r2486;
	add.s32 	%r2497, %r2496, %r2486;
	add.s32 	%r2498, %r2497, %r2486;
	add.s32 	%r2499, %r2498, %r2486;
	add.s32 	%r2500, %r2499, %r2486;
	add.s32 	%r2501, %r2500, %r2486;
	add.s32 	%r2502, %r2501, %r2486;
	add.s32 	%r2503, %r2502, %r2486;
	add.s32 	%r2504, %r2503, %r2486;
	mul.lo.s32 	%r2505, %r2504, %r14133;
	cvt.u64.u32 	%rd902, %r2505;
	add.s64 	%rd903, %rd2, %rd902;
	shl.b64 	%rd904, %rd903, 2;
	add.s64 	%rd106, %rd3, %rd904;
	mul.wide.u32 	%rd905, %r214, 16;
	add.s64 	%rd107, %rd106, %rd905;
	ld.global.v4.f32 	{%f1103, %f1104, %f1105, %f1106}, [%rd107];
	shl.b32 	%r2506, %r2486, 2;
	add.s32 	%r2507, %r109, %r2506;
	st.shared.f32 	[%r2507], %f1103;
	st.shared.f32 	[%r2507+260], %f1104;
	st.shared.f32 	[%r2507+520], %f1105;
	st.shared.f32 	[%r2507+780], %f1106;
	@%p296 bra 	$L__BB1_326;
	setp.gt.u32 	%p297, %r4, 15;
	mul.wide.s32 	%rd906, %r2, 16;
	add.s64 	%rd108, %rd107, %rd906;
	ld.global.v4.f32 	{%f1107, %f1108, %f1109, %f1110}, [%rd108];
	mov.u32 	%r2508, %ntid.y;
	shl.b32 	%r2509, %r2508, 2;
	add.s32 	%r2510, %r110, %r2509;
	st.shared.f32 	[%r2510], %f1107;
	st.shared.f32 	[%r2510+260], %f1108;
	st.shared.f32 	[%r2510+520], %f1109;
	st.shared.f32 	[%r2510+780], %f1110;
	@%p297 bra 	$L__BB1_326;
	setp.gt.u32 	%p298, %r5, 15;
	mul.wide.s32 	%rd907, %r2, 16;
	add.s64 	%rd109, %rd108, %rd907;
	ld.global.v4.f32 	{%f1111, %f1112, %f1113, %f1114}, [%rd109];
	mov.u32 	%r2511, %ntid.y;
	shl.b32 	%r2512, %r2511, 2;
	add.s32 	%r2513, %r96, %r2512;
	add.s32 	%r2514, %r2513, %r2512;
	st.shared.f32 	[%r2514], %f1111;
	st.shared.f32 	[%r2514+260], %f1112;
	st.shared.f32 	[%r2514+520], %f1113;
	st.shared.f32 	[%r2514+780], %f1114;
	@%p298 bra 	$L__BB1_326;
	setp.gt.u32 	%p299, %r6, 15;
	mul.wide.s32 	%rd908, %r2, 16;
	add.s64 	%rd110, %rd109, %rd908;
	ld.global.v4.f32 	{%f1115, %f1116, %f1117, %f1118}, [%rd110];
	mov.u32 	%r2515, %ntid.y;
	shl.b32 	%r2516, %r2515, 2;
	add.s32 	%r2517, %r97, %r2516;
	add.s32 	%r2518, %r2517, %r2516;
	st.shared.f32 	[%r2518], %f1115;
	st.shared.f32 	[%r2518+260], %f1116;
	st.shared.f32 	[%r2518+520], %f1117;
	st.shared.f32 	[%r2518+780], %f1118;
	@%p299 bra 	$L__BB1_326;
	setp.gt.u32 	%p300, %r7, 15;
	mul.wide.s32 	%rd909, %r2, 16;
	add.s64 	%rd111, %rd110, %rd909;
	ld.global.v4.f32 	{%f1119, %f1120, %f1121, %f1122}, [%rd111];
	mov.u32 	%r2519, %ntid.y;
	shl.b32 	%r2520, %r2519, 2;
	add.s32 	%r2521, %r98, %r2520;
	add.s32 	%r2522, %r2521, %r2520;
	st.shared.f32 	[%r2522], %f1119;
	st.shared.f32 	[%r2522+260], %f1120;
	st.shared.f32 	[%r2522+520], %f1121;
	st.shared.f32 	[%r2522+780], %f1122;
	@%p300 bra 	$L__BB1_326;
	setp.gt.u32 	%p301, %r8, 15;
	mul.wide.s32 	%rd910, %r2, 16;
	add.s64 	%rd911, %rd111, %rd910;
	ld.global.v4.f32 	{%f1123, %f1124, %f1125, %f1126}, [%rd911];
	mov.u32 	%r2523, %ntid.y;
	shl.b32 	%r2524, %r2523, 2;
	add.s32 	%r2525, %r99, %r2524;
	add.s32 	%r2526, %r2525, %r2524;
	st.shared.f32 	[%r2526], %f1123;
	st.shared.f32 	[%r2526+260], %f1124;
	st.shared.f32 	[%r2526+520], %f1125;
	st.shared.f32 	[%r2526+780], %f1126;
	@%p301 bra 	$L__BB1_326;
	setp.gt.u32 	%p302, %r9, 15;
	mul.wide.u32 	%rd912, %r8, 16;
	add.s64 	%rd913, %rd106, %rd912;
	ld.global.v4.f32 	{%f1127, %f1128, %f1129, %f1130}, [%rd913];
	mov.u32 	%r2527, %ntid.y;
	shl.b32 	%r2528, %r2527, 2;
	add.s32 	%r2529, %r100, %r2528;
	add.s32 	%r2530, %r2529, %r2528;
	st.shared.f32 	[%r2530], %f1127;
	st.shared.f32 	[%r2530+260], %f1128;
	st.shared.f32 	[%r2530+520], %f1129;
	st.shared.f32 	[%r2530+780], %f1130;
	@%p302 bra 	$L__BB1_326;
	setp.gt.u32 	%p303, %r10, 15;
	mul.wide.u32 	%rd914, %r9, 16;
	add.s64 	%rd915, %rd106, %rd914;
	ld.global.v4.f32 	{%f1131, %f1132, %f1133, %f1134}, [%rd915];
	mov.u32 	%r2531, %ntid.y;
	shl.b32 	%r2532, %r2531, 2;
	add.s32 	%r2533, %r101, %r2532;
	add.s32 	%r2534, %r2533, %r2532;
	st.shared.f32 	[%r2534], %f1131;
	st.shared.f32 	[%r2534+260], %f1132;
	st.shared.f32 	[%r2534+520], %f1133;
	st.shared.f32 	[%r2534+780], %f1134;
	@%p303 bra 	$L__BB1_326;
	setp.gt.u32 	%p304, %r11, 15;
	mul.wide.u32 	%rd916, %r10, 16;
	add.s64 	%rd917, %rd106, %rd916;
	ld.global.v4.f32 	{%f1135, %f1136, %f1137, %f1138}, [%rd917];
	mov.u32 	%r2535, %ntid.y;
	shl.b32 	%r2536, %r2535, 2;
	add.s32 	%r2537, %r102, %r2536;
	add.s32 	%r2538, %r2537, %r2536;
	st.shared.f32 	[%r2538], %f1135;
	st.shared.f32 	[%r2538+260], %f1136;
	st.shared.f32 	[%r2538+520], %f1137;
	st.shared.f32 	[%r2538+780], %f1138;
	@%p304 bra 	$L__BB1_326;
	setp.gt.u32 	%p305, %r12, 15;
	mul.wide.u32 	%rd918, %r11, 16;
	add.s64 	%rd919, %rd106, %rd918;
	ld.global.v4.f32 	{%f1139, %f1140, %f1141, %f1142}, [%rd919];
	mov.u32 	%r2539, %ntid.y;
	shl.b32 	%r2540, %r2539, 2;
	add.s32 	%r2541, %r103, %r2540;
	add.s32 	%r2542, %r2541, %r2540;
	st.shared.f32 	[%r2542], %f1139;
	st.shared.f32 	[%r2542+260], %f1140;
	st.shared.f32 	[%r2542+520], %f1141;
	st.shared.f32 	[%r2542+780], %f1142;
	@%p305 bra 	$L__BB1_326;
	setp.gt.u32 	%p306, %r13, 15;
	mul.wide.u32 	%rd920, %r12, 16;
	add.s64 	%rd921, %rd106, %rd920;
	ld.global.v4.f32 	{%f1143, %f1144, %f1145, %f1146}, [%rd921];
	mov.u32 	%r2543, %ntid.y;
	shl.b32 	%r2544, %r2543, 2;
	add.s32 	%r2545, %r104, %r2544;
	add.s32 	%r2546, %r2545, %r2544;
	st.shared.f32 	[%r2546], %f1143;
	st.shared.f32 	[%r2546+260], %f1144;
	st.shared.f32 	[%r2546+520], %f1145;
	st.shared.f32 	[%r2546+780], %f1146;
	@%p306 bra 	$L__BB1_326;
	setp.gt.u32 	%p307, %r14, 15;
	mul.wide.u32 	%rd922, %r13, 16;
	add.s64 	%rd923, %rd106, %rd922;
	ld.global.v4.f32 	{%f1147, %f1148, %f1149, %f1150}, [%rd923];
	mov.u32 	%r2547, %ntid.y;
	shl.b32 	%r2548, %r2547, 2;
	add.s32 	%r2549, %r105, %r2548;
	add.s32 	%r2550, %r2549, %r2548;
	st.shared.f32 	[%r2550], %f1147;
	st.shared.f32 	[%r2550+260], %f1148;
	st.shared.f32 	[%r2550+520], %f1149;
	st.shared.f32 	[%r2550+780], %f1150;
	@%p307 bra 	$L__BB1_326;
	setp.gt.u32 	%p308, %r15, 15;
	mul.wide.u32 	%rd924, %r14, 16;
	add.s64 	%rd925, %rd106, %rd924;
	ld.global.v4.f32 	{%f1151, %f1152, %f1153, %f1154}, [%rd925];
	mov.u32 	%r2551, %ntid.y;
	shl.b32 	%r2552, %r2551, 2;
	add.s32 	%r2553, %r106, %r2552;
	add.s32 	%r2554, %r2553, %r2552;
	st.shared.f32 	[%r2554], %f1151;
	st.shared.f32 	[%r2554+260], %f1152;
	st.shared.f32 	[%r2554+520], %f1153;
	st.shared.f32 	[%r2554+780], %f1154;
	@%p308 bra 	$L__BB1_326;
	setp.gt.u32 	%p309, %r16, 15;
	mul.wide.u32 	%rd926, %r15, 16;
	add.s64 	%rd927, %rd106, %rd926;
	ld.global.v4.f32 	{%f1155, %f1156, %f1157, %f1158}, [%rd927];
	mov.u32 	%r2555, %ntid.y;
	shl.b32 	%r2556, %r2555, 2;
	add.s32 	%r2557, %r107, %r2556;
	add.s32 	%r2558, %r2557, %r2556;
	st.shared.f32 	[%r2558], %f1155;
	st.shared.f32 	[%r2558+260], %f1156;
	st.shared.f32 	[%r2558+520], %f1157;
	st.shared.f32 	[%r2558+780], %f1158;
	@%p309 bra 	$L__BB1_326;
	setp.gt.u32 	%p310, %r17, 15;
	mul.wide.u32 	%rd928, %r16, 16;
	add.s64 	%rd929, %rd106, %rd928;
	ld.global.v4.f32 	{%f1159, %f1160, %f1161, %f1162}, [%rd929];
	mov.u32 	%r2559, %ntid.y;
	shl.b32 	%r2560, %r2559, 2;
	add.s32 	%r2561, %r78, %r2560;
	add.s32 	%r2562, %r2561, %r2560;
	add.s32 	%r2563, %r2562, %r2560;
	add.s32 	%r2564, %r2563, %r2560;
	st.shared.f32 	[%r2564], %f1159;
	st.shared.f32 	[%r2564+260], %f1160;
	st.shared.f32 	[%r2564+520], %f1161;
	st.shared.f32 	[%r2564+780], %f1162;
	@%p310 bra 	$L__BB1_326;
	mul.wide.u32 	%rd930, %r17, 16;
	add.s64 	%rd931, %rd106, %rd930;
	ld.global.v4.f32 	{%f1163, %f1164, %f1165, %f1166}, [%rd931];
	mov.u32 	%r2565, %ntid.y;
	shl.b32 	%r2566, %r2565, 2;
	add.s32 	%r2567, %r108, %r2566;
	add.s32 	%r2568, %r2567, %r2566;
	st.shared.f32 	[%r2568], %f1163;
	st.shared.f32 	[%r2568+260], %f1164;
	st.shared.f32 	[%r2568+520], %f1165;
	st.shared.f32 	[%r2568+780], %f1166;
$L__BB1_326:
	mov.u32 	%r2569, %ntid.y;
	mov.u32 	%r2570, %tid.y;
	add.s32 	%r2571, %r2570, %r2569;
	add.s32 	%r2572, %r2571, %r2569;
	add.s32 	%r2573, %r2572, %r2569;
	add.s32 	%r2574, %r2573, %r2569;
	add.s32 	%r2575, %r2574, %r2569;
	add.s32 	%r2576, %r2575, %r2569;
	add.s32 	%r2577, %r2576, %r2569;
	add.s32 	%r2578, %r2577, %r2569;
	add.s32 	%r2579, %r2578, %r2569;
	add.s32 	%r2580, %r2579, %r2569;
	add.s32 	%r2581, %r2580, %r2569;
	add.s32 	%r2582, %r2581, %r2569;
	add.s32 	%r2583, %r2582, %r2569;
	add.s32 	%r2584, %r2583, %r2569;
	add.s32 	%r2585, %r2584, %r2569;
	add.s32 	%r2586, %r2585, %r2569;
	add.s32 	%r2587, %r2586, %r2569;
	add.s32 	%r2588, %r2587, %r2569;
	setp.gt.u32 	%p311, %r2588, 63;
	@%p311 bra 	$L__BB1_1153;
	@%p3 bra 	$L__BB1_344;
	ld.param.u32 	%r14134, [_Z12gmem_to_smemILi64ELi64EEvPfiiS0__param_2];
	setp.gt.u32 	%p313, %r3, 15;
	mov.u32 	%r2589, %ntid.y;
	mov.u32 	%r2590, %tid.y;
	add.s32 	%r2591, %r2590, %r2589;
	add.s32 	%r2592, %r2591, %r2589;
	add.s32 	%r2593, %r2592, %r2589;
	add.s32 	%r2594, %r2593, %r2589;
	add.s32 	%r2595, %r2594, %r2589;
	add.s32 	%r2596, %r2595, %r2589;
	add.s32 	%r2597, %r2596, %r2589;
	add.s32 	%r2598, %r2597, %r2589;
	add.s32 	%r2599, %r2598, %r2589;
	add.s32 	%r2600, %r2599, %r2589;
	add.s32 	%r2601, %r2600, %r2589;
	add.s32 	%r2602, %r2601, %r2589;
	add.s32 	%r2603, %r2602, %r2589;
	add.s32 	%r2604, %r2603, %r2589;
	add.s32 	%r2605, %r2604, %r2589;
	add.s32 	%r2606, %r2605, %r2589;
	add.s32 	%r2607, %r2606, %r2589;
	add.s32 	%r2608, %r2607, %r2589;
	mul.lo.s32 	%r2609, %r2608, %r14134;
	cvt.u64.u32 	%rd932, %r2609;
	add.s64 	%rd933, %rd2, %rd932;
	shl.b64 	%rd934, %rd933, 2;
	add.s64 	%rd112, %rd3, %rd934;
	mul.wide.u32 	%rd935, %r214, 16;
	add.s64 	%rd113, %rd112, %rd935;
	ld.global.v4.f32 	{%f1167, %f1168, %f1169, %f1170}, [%rd113];
	shl.b32 	%r2610, %r2589, 2;
	add.s32 	%r2611, %r109, %r2610;
	add.s32 	%r2612, %r2611, %r2610;
	st.shared.f32 	[%r2612], %f1167;
	st.shared.f32 	[%r2612+260], %f1168;
	st.shared.f32 	[%r2612+520], %f1169;
	st.shared.f32 	[%r2612+780], %f1170;
	@%p313 bra 	$L__BB1_344;
	setp.gt.u32 	%p314, %r4, 15;
	mul.wide.s32 	%rd936, %r2, 16;
	add.s64 	%rd114, %rd113, %rd936;
	ld.global.v4.f32 	{%f1171, %f1172, %f1173, %f1174}, [%rd114];
	mov.u32 	%r2613, %ntid.y;
	shl.b32 	%r2614, %r2613, 2;
	add.s32 	%r2615, %r110, %r2614;
	add.s32 	%r2616, %r2615, %r2614;
	st.shared.f32 	[%r2616], %f1171;
	st.shared.f32 	[%r2616+260], %f1172;
	st.shared.f32 	[%r2616+520], %f1173;
	st.shared.f32 	[%r2616+780], %f1174;
	@%p314 bra 	$L__BB1_344;
	setp.gt.u32 	%p315, %r5, 15;
	mul.wide.s32 	%rd937, %r2, 16;
	add.s64 	%rd115, %rd114, %rd937;
	ld.global.v4.f32 	{%f1175, %f1176, %f1177, %f1178}, [%rd115];
	mov.u32 	%r2617, %ntid.y;
	shl.b32 	%r2618, %r2617, 2;
	add.s32 	%r2619, %r96, %r2618;
	add.s32 	%r2620, %r2619, %r2618;
	add.s32 	%r2621, %r2620, %r2618;
	st.shared.f32 	[%r2621], %f1175;
	st.shared.f32 	[%r2621+260], %f1176;
	st.shared.f32 	[%r2621+520], %f1177;
	st.shared.f32 	[%r2621+780], %f1178;
	@%p315 bra 	$L__BB1_344;
	setp.gt.u32 	%p316, %r6, 15;
	mul.wide.s32 	%rd938, %r2, 16;
	add.s64 	%rd116, %rd115, %rd938;
	ld.global.v4.f32 	{%f1179, %f1180, %f1181, %f1182}, [%rd116];
	mov.u32 	%r2622, %ntid.y;
	shl.b32 	%r2623, %r2622, 2;
	add.s32 	%r2624, %r97, %r2623;
	add.s32 	%r2625, %r2624, %r2623;
	add.s32 	%r2626, %r2625, %r2623;
	st.shared.f32 	[%r2626], %f1179;
	st.shared.f32 	[%r2626+260], %f1180;
	st.shared.f32 	[%r2626+520], %f1181;
	st.shared.f32 	[%r2626+780], %f1182;
	@%p316 bra 	$L__BB1_344;
	setp.gt.u32 	%p317, %r7, 15;
	mul.wide.s32 	%rd939, %r2, 16;
	add.s64 	%rd117, %rd116, %rd939;
	ld.global.v4.f32 	{%f1183, %f1184, %f1185, %f1186}, [%rd117];
	mov.u32 	%r2627, %ntid.y;
	shl.b32 	%r2628, %r2627, 2;
	add.s32 	%r2629, %r98, %r2628;
	add.s32 	%r2630, %r2629, %r2628;
	add.s32 	%r2631, %r2630, %r2628;
	st.shared.f32 	[%r2631], %f1183;
	st.shared.f32 	[%r2631+260], %f1184;
	st.shared.f32 	[%r2631+520], %f1185;
	st.shared.f32 	[%r2631+780], %f1186;
	@%p317 bra 	$L__BB1_344;
	setp.gt.u32 	%p318, %r8, 15;
	mul.wide.s32 	%rd940, %r2, 16;
	add.s64 	%rd941, %rd117, %rd940;
	ld.global.v4.f32 	{%f1187, %f1188, %f1189, %f1190}, [%rd941];
	mov.u32 	%r2632, %ntid.y;
	shl.b32 	%r2633, %r2632, 2;
	add.s32 	%r2634, %r99, %r2633;
	add.s32 	%r2635, %r2634, %r2633;
	add.s32 	%r2636, %r2635, %r2633;
	st.shared.f32 	[%r2636], %f1187;
	st.shared.f32 	[%r2636+260], %f1188;
	st.shared.f32 	[%r2636+520], %f1189;
	st.shared.f32 	[%r2636+780], %f1190;
	@%p318 bra 	$L__BB1_344;
	setp.gt.u32 	%p319, %r9, 15;
	mul.wide.u32 	%rd942, %r8, 16;
	add.s64 	%rd943, %rd112, %rd942;
	ld.global.v4.f32 	{%f1191, %f1192, %f1193, %f1194}, [%rd943];
	mov.u32 	%r2637, %ntid.y;
	shl.b32 	%r2638, %r2637, 2;
	add.s32 	%r2639, %r100, %r2638;
	add.s32 	%r2640, %r2639, %r2638;
	add.s32 	%r2641, %r2640, %r2638;
	st.shared.f32 	[%r2641], %f1191;
	st.shared.f32 	[%r2641+260], %f1192;
	st.shared.f32 	[%r2641+520], %f1193;
	st.shared.f32 	[%r2641+780], %f1194;
	@%p319 bra 	$L__BB1_344;
	setp.gt.u32 	%p320, %r10, 15;
	mul.wide.u32 	%rd944, %r9, 16;
	add.s64 	%rd945, %rd112, %rd944;
	ld.global.v4.f32 	{%f1195, %f1196, %f1197, %f1198}, [%rd945];
	mov.u32 	%r2642, %ntid.y;
	shl.b32 	%r2643, %r2642, 2;
	add.s32 	%r2644, %r101, %r2643;
	add.s32 	%r2645, %r2644, %r2643;
	add.s32 	%r2646, %r2645, %r2643;
	st.shared.f32 	[%r2646], %f1195;
	st.shared.f32 	[%r2646+260], %f1196;
	st.shared.f32 	[%r2646+520], %f1197;
	st.shared.f32 	[%r2646+780], %f1198;
	@%p320 bra 	$L__BB1_344;
	setp.gt.u32 	%p321, %r11, 15;
	mul.wide.u32 	%rd946, %r10, 16;
	add.s64 	%rd947, %rd112, %rd946;
	ld.global.v4.f32 	{%f1199, %f1200, %f1201, %f1202}, [%rd947];
	mov.u32 	%r2647, %ntid.y;
	shl.b32 	%r2648, %r2647, 2;
	add.s32 	%r2649, %r102, %r2648;
	add.s32 	%r2650, %r2649, %r2648;
	add.s32 	%r2651, %r2650, %r2648;
	st.shared.f32 	[%r2651], %f1199;
	st.shared.f32 	[%r2651+260], %f1200;
	st.shared.f32 	[%r2651+520], %f1201;
	st.shared.f32 	[%r2651+780], %f1202;
	@%p321 bra 	$L__BB1_344;
	setp.gt.u32 	%p322, %r12, 15;
	mul.wide.u32 	%rd948, %r11, 16;
	add.s64 	%rd949, %rd112, %rd948;
	ld.global.v4.f32 	{%f1203, %f1204, %f1205, %f1206}, [%rd949];
	mov.u32 	%r2652, %ntid.y;
	shl.b32 	%r2653, %r2652, 2;
	add.s32 	%r2654, %r103, %r2653;
	add.s32 	%r2655, %r2654, %r2653;
	add.s32 	%r2656, %r2655, %r2653;
	st.shared.f32 	[%r2656], %f1203;
	st.shared.f32 	[%r2656+260], %f1204;
	st.shared.f32 	[%r2656+520], %f1205;
	st.shared.f32 	[%r2656+780], %f1206;
	@%p322 bra 	$L__BB1_344;
	setp.gt.u32 	%p323, %r13, 15;
	mul.wide.u32 	%rd950, %r12, 16;
	add.s64 	%rd951, %rd112, %rd950;
	ld.global.v4.f32 	{%f1207, %f1208, %f1209, %f1210}, [%rd951];
	mov.u32 	%r2657, %ntid.y;
	shl.b32 	%r2658, %r2657, 2;
	add.s32 	%r2659, %r104, %r2658;
	add.s32 	%r2660, %r2659, %r2658;
	add.s32 	%r2661, %r2660, %r2658;
	st.shared.f32 	[%r2661], %f1207;
	st.shared.f32 	[%r2661+260], %f1208;
	st.shared.f32 	[%r2661+520], %f1209;
	st.shared.f32 	[%r2661+780], %f1210;
	@%p323 bra 	$L__BB1_344;
	setp.gt.u32 	%p324, %r14, 15;
	mul.wide.u32 	%rd952, %r13, 16;
	add.s64 	%rd953, %rd112, %rd952;
	ld.global.v4.f32 	{%f1211, %f1212, %f1213, %f1214}, [%rd953];
	mov.u32 	%r2662, %ntid.y;
	shl.b32 	%r2663, %r2662, 2;
	add.s32 	%r2664, %r105, %r2663;
	add.s32 	%r2665, %r2664, %r2663;
	add.s32 	%r2666, %r2665, %r2663;
	st.shared.f32 	[%r2666], %f1211;
	st.shared.f32 	[%r2666+260], %f1212;
	st.shared.f32 	[%r2666+520], %f1213;
	st.shared.f32 	[%r2666+780], %f1214;
	@%p324 bra 	$L__BB1_344;
	setp.gt.u32 	%p325, %r15, 15;
	mul.wide.u32 	%rd954, %r14, 16;
	add.s64 	%rd955, %rd112, %rd954;
	ld.global.v4.f32 	{%f1215, %f1216, %f1217, %f1218}, [%rd955];
	mov.u32 	%r2667, %ntid.y;
	shl.b32 	%r2668, %r2667, 2;
	add.s32 	%r2669, %r106, %r2668;
	add.s32 	%r2670, %r2669, %r2668;
	add.s32 	%r2671, %r2670, %r2668;
	st.shared.f32 	[%r2671], %f1215;
	st.shared.f32 	[%r2671+260], %f1216;
	st.shared.f32 	[%r2671+520], %f1217;
	st.shared.f32 	[%r2671+780], %f1218;
	@%p325 bra 	$L__BB1_344;
	setp.gt.u32 	%p326, %r16, 15;
	mul.wide.u32 	%rd956, %r15, 16;
	add.s64 	%rd957, %rd112, %rd956;
	ld.global.v4.f32 	{%f1219, %f1220, %f1221, %f1222}, [%rd957];
	mov.u32 	%r2672, %ntid.y;
	shl.b32 	%r2673, %r2672, 2;
	add.s32 	%r2674, %r107, %r2673;
	add.s32 	%r2675, %r2674, %r2673;
	add.s32 	%r2676, %r2675, %r2673;
	st.shared.f32 	[%r2676], %f1219;
	st.shared.f32 	[%r2676+260], %f1220;
	st.shared.f32 	[%r2676+520], %f1221;
	st.shared.f32 	[%r2676+780], %f1222;
	@%p326 bra 	$L__BB1_344;
	setp.gt.u32 	%p327, %r17, 15;
	mul.wide.u32 	%rd958, %r16, 16;
	add.s64 	%rd959, %rd112, %rd958;
	ld.global.v4.f32 	{%f1223, %f1224, %f1225, %f1226}, [%rd959];
	mov.u32 	%r2677, %ntid.y;
	shl.b32 	%r2678, %r2677, 2;
	add.s32 	%r2679, %r78, %r2678;
	add.s32 	%r2680, %r2679, %r2678;
	add.s32 	%r2681, %r2680, %r2678;
	add.s32 	%r2682, %r2681, %r2678;
	add.s32 	%r2683, %r2682, %r2678;
	st.shared.f32 	[%r2683], %f1223;
	st.shared.f32 	[%r2683+260], %f1224;
	st.shared.f32 	[%r2683+520], %f1225;
	st.shared.f32 	[%r2683+780], %f1226;
	@%p327 bra 	$L__BB1_344;
	mul.wide.u32 	%rd960, %r17, 16;
	add.s64 	%rd961, %rd112, %rd960;
	ld.global.v4.f32 	{%f1227, %f1228, %f1229, %f1230}, [%rd961];
	mov.u32 	%r2684, %ntid.y;
	shl.b32 	%r2685, %r2684, 2;
	add.s32 	%r2686, %r108, %r2685;
	add.s32 	%r2687, %r2686, %r2685;
	add.s32 	%r2688, %r2687, %r2685;
	st.shared.f32 	[%r2688], %f1227;
	st.shared.f32 	[%r2688+260], %f1228;
	st.shared.f32 	[%r2688+520], %f1229;
	st.shared.f32 	[%r2688+780], %f1230;
$L__BB1_344:
	mov.u32 	%r2689, %ntid.y;
	mov.u32 	%r2690, %tid.y;
	add.s32 	%r2691, %r2690, %r2689;
	add.s32 	%r2692, %r2691, %r2689;
	add.s32 	%r2693, %r2692, %r2689;
	add.s32 	%r2694, %r2693, %r2689;
	add.s32 	%r2695, %r2694, %r2689;
	add.s32 	%r2696, %r2695, %r2689;
	add.s32 	%r2697, %r2696, %r2689;
	add.s32 	%r2698, %r2697, %r2689;
	add.s32 	%r2699, %r2698, %r2689;
	add.s32 	%r2700, %r2699, %r2689;
	add.s32 	%r2701, %r2700, %r2689;
	add.s32 	%r2702, %r2701, %r2689;
	add.s32 	%r2703, %r2702, %r2689;
	add.s32 	%r2704, %r2703, %r2689;
	add.s32 	%r2705, %r2704, %r2689;
	add.s32 	%r2706, %r2705, %r2689;
	add.s32 	%r2707, %r2706, %r2689;
	add.s32 	%r2708, %r2707, %r2689;
	add.s32 	%r2709, %r2708, %r2689;
	setp.gt.u32 	%p328, %r2709, 63;
	@%p328 bra 	$L__BB1_1153;
	@%p3 bra 	$L__BB1_362;
	ld.param.u32 	%r14135, [_Z12gmem_to_smemILi64ELi64EEvPfiiS0__param_2];
	setp.gt.u32 	%p330, %r3, 15;
	mov.u32 	%r2710, %ntid.y;
	mov.u32 	%r2711, %tid.y;
	add.s32 	%r2712, %r2711, %r2710;
	add.s32 	%r2713, %r2712, %r2710;
	add.s32 	%r2714, %r2713, %r2710;
	add.s32 	%r2715, %r2714, %r2710;
	add.s32 	%r2716, %r2715, %r2710;
	add.s32 	%r2717, %r2716, %r2710;
	add.s32 	%r2718, %r2717, %r2710;
	add.s32 	%r2719, %r2718, %r2710;
	add.s32 	%r2720, %r2719, %r2710;
	add.s32 	%r2721, %r2720, %r2710;
	add.s32 	%r2722, %r2721, %r2710;
	add.s32 	%r2723, %r2722, %r2710;
	add.s32 	%r2724, %r2723, %r2710;
	add.s32 	%r2725, %r2724, %r2710;
	add.s32 	%r2726, %r2725, %r2710;
	add.s32 	%r2727, %r2726, %r2710;
	add.s32 	%r2728, %r2727, %r2710;
	add.s32 	%r2729, %r2728, %r2710;
	add.s32 	%r2730, %r2729, %r2710;
	mul.lo.s32 	%r2731, %r2730, %r14135;
	cvt.u64.u32 	%rd962, %r2731;
	add.s64 	%rd963, %rd2, %rd962;
	shl.b64 	%rd964, %rd963, 2;
	add.s64 	%rd118, %rd3, %rd964;
	mul.wide.u32 	%rd965, %r214, 16;
	add.s64 	%rd119, %rd118, %rd965;
	ld.global.v4.f32 	{%f1231, %f1232, %f1233, %f1234}, [%rd119];
	shl.b32 	%r2732, %r2710, 2;
	add.s32 	%r2733, %r109, %r2732;
	add.s32 	%r2734, %r2733, %r2732;
	add.s32 	%r2735, %r2734, %r2732;
	st.shared.f32 	[%r2735], %f1231;
	st.shared.f32 	[%r2735+260], %f1232;
	st.shared.f32 	[%r2735+520], %f1233;
	st.shared.f32 	[%r2735+780], %f1234;
	@%p330 bra 	$L__BB1_362;
	setp.gt.u32 	%p331, %r4, 15;
	mul.wide.s32 	%rd966, %r2, 16;
	add.s64 	%rd120, %rd119, %rd966;
	ld.global.v4.f32 	{%f1235, %f1236, %f1237, %f1238}, [%rd120];
	mov.u32 	%r2736, %ntid.y;
	shl.b32 	%r2737, %r2736, 2;
	add.s32 	%r2738, %r110, %r2737;
	add.s32 	%r2739, %r2738, %r2737;
	add.s32 	%r2740, %r2739, %r2737;
	st.shared.f32 	[%r2740], %f1235;
	st.shared.f32 	[%r2740+260], %f1236;
	st.shared.f32 	[%r2740+520], %f1237;
	st.shared.f32 	[%r2740+780], %f1238;
	@%p331 bra 	$L__BB1_362;
	setp.gt.u32 	%p332, %r5, 15;
	mul.wide.s32 	%rd967, %r2, 16;
	add.s64 	%rd121, %rd120, %rd967;
	ld.global.v4.f32 	{%f1239, %f1240, %f1241, %f1242}, [%rd121];
	mov.u32 	%r2741, %ntid.y;
	shl.b32 	%r2742, %r2741, 2;
	add.s32 	%r2743, %r96, %r2742;
	add.s32 	%r2744, %r2743, %r2742;
	add.s32 	%r2745, %r2744, %r2742;
	add.s32 	%r2746, %r2745, %r2742;
	st.shared.f32 	[%r2746], %f1239;
	st.shared.f32 	[%r2746+260], %f1240;
	st.shared.f32 	[%r2746+520], %f1241;
	st.shared.f32 	[%r2746+780], %f1242;
	@%p332 bra 	$L__BB1_362;
	setp.gt.u32 	%p333, %r6, 15;
	mul.wide.s32 	%rd968, %r2, 16;
	add.s64 	%rd122, %rd121, %rd968;
	ld.global.v4.f32 	{%f1243, %f1244, %f1245, %f1246}, [%rd122];
	mov.u32 	%r2747, %ntid.y;
	shl.b32 	%r2748, %r2747, 2;
	add.s32 	%r2749, %r97, %r2748;
	add.s32 	%r2750, %r2749, %r2748;
	add.s32 	%r2751, %r2750, %r2748;
	add.s32 	%r2752, %r2751, %r2748;
	st.shared.f32 	[%r2752], %f1243;
	st.shared.f32 	[%r2752+260], %f1244;
	st.shared.f32 	[%r2752+520], %f1245;
	st.shared.f32 	[%r2752+780], %f1246;
	@%p333 bra 	$L__BB1_362;
	setp.gt.u32 	%p334, %r7, 15;
	mul.wide.s32 	%rd969, %r2, 16;
	add.s64 	%rd123, %rd122, %rd969;
	ld.global.v4.f32 	{%f1247, %f1248, %f1249, %f1250}, [%rd123];
	mov.u32 	%r2753, %ntid.y;
	shl.b32 	%r2754, %r2753, 2;
	add.s32 	%r2755, %r98, %r2754;
	add.s32 	%r2756, %r2755, %r2754;
	add.s32 	%r2757, %r2756, %r2754;
	add.s32 	%r2758, %r2757, %r2754;
	st.shared.f32 	[%r2758], %f1247;
	st.shared.f32 	[%r2758+260], %f1248;
	st.shared.f32 	[%r2758+520], %f1249;
	st.shared.f32 	[%r2758+780], %f1250;
	@%p334 bra 	$L__BB1_362;
	setp.gt.u32 	%p335, %r8, 15;
	mul.wide.s32 	%rd970, %r2, 16;
	add.s64 	%rd971, %rd123, %rd970;
	ld.global.v4.f32 	{%f1251, %f1252, %f1253, %f1254}, [%rd971];
	mov.u32 	%r2759, %ntid.y;
	shl.b32 	%r2760, %r2759, 2;
	add.s32 	%r2761, %r99, %r2760;
	add.s32 	%r2762, %r2761, %r2760;
	add.s32 	%r2763, %r2762, %r2760;
	add.s32 	%r2764, %r2763, %r2760;
	st.shared.f32 	[%r2764], %f1251;
	st.shared.f32 	[%r2764+260], %f1252;
	st.shared.f32 	[%r2764+520], %f1253;
	st.shared.f32 	[%r2764+780], %f1254;
	@%p335 bra 	$L__BB1_362;
	setp.gt.u32 	%p336, %r9, 15;
	mul.wide.u32 	%rd972, %r8, 16;
	add.s64 	%rd973, %rd118, %rd972;
	ld.global.v4.f32 	{%f1255, %f1256, %f1257, %f1258}, [%rd973];
	mov.u32 	%r2765, %ntid.y;
	shl.b32 	%r2766, %r2765, 2;
	add.s32 	%r2767, %r100, %r2766;
	add.s32 	%r2768, %r2767, %r2766;
	add.s32 	%r2769, %r2768, %r2766;
	add.s32 	%r2770, %r2769, %r2766;
	st.shared.f32 	[%r2770], %f1255;
	st.shared.f32 	[%r2770+260], %f1256;
	st.shared.f32 	[%r2770+520], %f1257;
	st.shared.f32 	[%r2770+780], %f1258;
	@%p336 bra 	$L__BB1_362;
	setp.gt.u32 	%p337, %r10, 15;
	mul.wide.u32 	%rd974, %r9, 16;
	add.s64 	%rd975, %rd118, %rd974;
	ld.global.v4.f32 	{%f1259, %f1260, %f1261, %f1262}, [%rd975];
	mov.u32 	%r2771, %ntid.y;
	shl.b32 	%r2772, %r2771, 2;
	add.s32 	%r2773, %r101, %r2772;
	add.s32 	%r2774, %r2773, %r2772;
	add.s32 	%r2775, %r2774, %r2772;
	add.s32 	%r2776, %r2775, %r2772;
	st.shared.f32 	[%r2776], %f1259;
	st.shared.f32 	[%r2776+260], %f1260;
	st.shared.f32 	[%r2776+520], %f1261;
	st.shared.f32 	[%r2776+780], %f1262;
	@%p337 bra 	$L__BB1_362;
	setp.gt.u32 	%p338, %r11, 15;
	mul.wide.u32 	%rd976, %r10, 16;
	add.s64 	%rd977, %rd118, %rd976;
	ld.global.v4.f32 	{%f1263, %f1264, %f1265, %f1266}, [%rd977];
	mov.u32 	%r2777, %ntid.y;
	shl.b32 	%r2778, %r2777, 2;
	add.s32 	%r2779, %r102, %r2778;
	add.s32 	%r2780, %r2779, %r2778;
	add.s32 	%r2781, %r2780, %r2778;
	add.s32 	%r2782, %r2781, %r2778;
	st.shared.f32 	[%r2782], %f1263;
	st.shared.f32 	[%r2782+260], %f1264;
	st.shared.f32 	[%r2782+520], %f1265;
	st.shared.f32 	[%r2782+780], %f1266;
	@%p338 bra 	$L__BB1_362;
	setp.gt.u32 	%p339, %r12, 15;
	mul.wide.u32 	%rd978, %r11, 16;
	add.s64 	%rd979, %rd118, %rd978;
	ld.global.v4.f32 	{%f1267, %f1268, %f1269, %f1270}, [%rd979];
	mov.u32 	%r2783, %ntid.y;
	shl.b32 	%r2784, %r2783, 2;
	add.s32 	%r2785, %r103, %r2784;
	add.s32 	%r2786, %r2785, %r2784;
	add.s32 	%r2787, %r2786, %r2784;
	add.s32 	%r2788, %r2787, %r2784;
	st.shared.f32 	[%r2788], %f1267;
	st.shared.f32 	[%r2788+260], %f1268;
	st.shared.f32 	[%r2788+520], %f1269;
	st.shared.f32 	[%r2788+780], %f1270;
	@%p339 bra 	$L__BB1_362;
	setp.gt.u32 	%p340, %r13, 15;
	mul.wide.u32 	%rd980, %r12, 16;
	add.s64 	%rd981, %rd118, %rd980;
	ld.global.v4.f32 	{%f1271, %f1272, %f1273, %f1274}, [%rd981];
	mov.u32 	%r2789, %ntid.y;
	shl.b32 	%r2790, %r2789, 2;
	add.s32 	%r2791, %r104, %r2790;
	add.s32 	%r2792, %r2791, %r2790;
	add.s32 	%r2793, %r2792, %r2790;
	add.s32 	%r2794, %r2793, %r2790;
	st.shared.f32 	[%r2794], %f1271;
	st.shared.f32 	[%r2794+260], %f1272;
	st.shared.f32 	[%r2794+520], %f1273;
	st.shared.f32 	[%r2794+780], %f1274;
	@%p340 bra 	$L__BB1_362;
	setp.gt.u32 	%p341, %r14, 15;
	mul.wide.u32 	%rd982, %r13, 16;
	add.s64 	%rd983, %rd118, %rd982;
	ld.global.v4.f32 	{%f1275, %f1276, %f1277, %f1278}, [%rd983];
	mov.u32 	%r2795, %ntid.y;
	shl.b32 	%r2796, %r2795, 2;
	add.s32 	%r2797, %r105, %r2796;
	add.s32 	%r2798, %r2797, %r2796;
	add.s32 	%r2799, %r2798, %r2796;
	add.s32 	%r2800, %r2799, %r2796;
	st.shared.f32 	[%r2800], %f1275;
	st.shared.f32 	[%r2800+260], %f1276;
	st.shared.f32 	[%r2800+520], %f1277;
	st.shared.f32 	[%r2800+780], %f1278;
	@%p341 bra 	$L__BB1_362;
	setp.gt.u32 	%p342, %r15, 15;
	mul.wide.u32 	%rd984, %r14, 16;
	add.s64 	%rd985, %rd118, %rd984;
	ld.global.v4.f32 	{%f1279, %f1280, %f1281, %f1282}, [%rd985];
	mov.u32 	%r2801, %ntid.y;
	shl.b32 	%r2802, %r2801, 2;
	add.s32 	%r2803, %r106, %r2802;
	add.s32 	%r2804, %r2803, %r2802;
	add.s32 	%r2805, %r2804, %r2802;
	add.s32 	%r2806, %r2805, %r2802;
	st.shared.f32 	[%r2806], %f1279;
	st.shared.f32 	[%r2806+260], %f1280;
	st.shared.f32 	[%r2806+520], %f1281;
	st.shared.f32 	[%r2806+780], %f1282;
	@%p342 bra 	$L__BB1_362;
	setp.gt.u32 	%p343, %r16, 15;
	mul.wide.u32 	%rd986, %r15, 16;
	add.s64 	%rd987, %rd118, %rd986;
	ld.global.v4.f32 	{%f1283, %f1284, %f1285, %f1286}, [%rd987];
	mov.u32 	%r2807, %ntid.y;
	shl.b32 	%r2808, %r2807, 2;
	add.s32 	%r2809, %r107, %r2808;
	add.s32 	%r2810, %r2809, %r2808;
	add.s32 	%r2811, %r2810, %r2808;
	add.s32 	%r2812, %r2811, %r2808;
	st.shared.f32 	[%r2812], %f1283;
	st.shared.f32 	[%r2812+260], %f1284;
	st.shared.f32 	[%r2812+520], %f1285;
	st.shared.f32 	[%r2812+780], %f1286;
	@%p343 bra 	$L__BB1_362;
	setp.gt.u32 	%p344, %r17, 15;
	mul.wide.u32 	%rd988, %r16, 16;
	add.s64 	%rd989, %rd118, %rd988;
	ld.global.v4.f32 	{%f1287, %f1288, %f1289, %f1290}, [%rd989];
	mov.u32 	%r2813, %ntid.y;
	shl.b32 	%r2814, %r2813, 2;
	add.s32 	%r2815, %r78, %r2814;
	add.s32 	%r2816, %r2815, %r2814;
	add.s32 	%r2817, %r2816, %r2814;
	add.s32 	%r2818, %r2817, %r2814;
	add.s32 	%r2819, %r2818, %r2814;
	add.s32 	%r2820, %r2819, %r2814;
	st.shared.f32 	[%r2820], %f1287;
	st.shared.f32 	[%r2820+260], %f1288;
	st.shared.f32 	[%r2820+520], %f1289;
	st.shared.f32 	[%r2820+780], %f1290;
	@%p344 bra 	$L__BB1_362;
	mul.wide.u32 	%rd990, %r17, 16;
	add.s64 	%rd991, %rd118, %rd990;
	ld.global.v4.f32 	{%f1291, %f1292, %f1293, %f1294}, [%rd991];
	mov.u32 	%r2821, %ntid.y;
	shl.b32 	%r2822, %r2821, 2;
	add.s32 	%r2823, %r108, %r2822;
	add.s32 	%r2824, %r2823, %r2822;
	add.s32 	%r2825, %r2824, %r2822;
	add.s32 	%r2826, %r2825, %r2822;
	st.shared.f32 	[%r2826], %f1291;
	st.shared.f32 	[%r2826+260], %f1292;
	st.shared.f32 	[%r2826+520], %f1293;
	st.shared.f32 	[%r2826+780], %f1294;
$L__BB1_362:
	mov.u32 	%r2827, %ntid.y;
	mov.u32 	%r2828, %tid.y;
	add.s32 	%r2829, %r2828, %r2827;
	add.s32 	%r2830, %r2829, %r2827;
	add.s32 	%r2831, %r2830, %r2827;
	add.s32 	%r2832, %r2831, %r2827;
	add.s32 	%r2833, %r2832, %r2827;
	add.s32 	%r2834, %r2833, %r2827;
	add.s32 	%r2835, %r2834, %r2827;
	add.s32 	%r2836, %r2835, %r2827;
	add.s32 	%r2837, %r2836, %r2827;
	add.s32 	%r2838, %r2837, %r2827;
	add.s32 	%r2839, %r2838, %r2827;
	add.s32 	%r2840, %r2839, %r2827;
	add.s32 	%r2841, %r2840, %r2827;
	add.s32 	%r2842, %r2841, %r2827;
	add.s32 	%r2843, %r2842, %r2827;
	add.s32 	%r2844, %r2843, %r2827;
	add.s32 	%r2845, %r2844, %r2827;
	add.s32 	%r2846, %r2845, %r2827;
	add.s32 	%r2847, %r2846, %r2827;
	add.s32 	%r2848, %r2847, %r2827;
	setp.gt.u32 	%p345, %r2848, 63;
	@%p345 bra 	$L__BB1_1153;
	@%p3 bra 	$L__BB1_380;
	ld.param.u32 	%r14136, [_Z12gmem_to_smemILi64ELi64EEvPfiiS0__param_2];
	setp.gt.u32 	%p347, %r3, 15;
	mov.u32 	%r2849, %ntid.y;
	mov.u32 	%r2850, %tid.y;
	add.s32 	%r2851, %r2850, %r2849;
	add.s32 	%r2852, %r2851, %r2849;
	add.s32 	%r2853, %r2852, %r2849;
	add.s32 	%r2854, %r2853, %r2849;
	add.s32 	%r2855, %r2854, %r2849;
	add.s32 	%r2856, %r2855, %r2849;
	add.s32 	%r2857, %r2856, %r2849;
	add.s32 	%r2858, %r2857, %r2849;
	add.s32 	%r2859, %r2858, %r2849;
	add.s32 	%r2860, %r2859, %r2849;
	add.s32 	%r2861, %r2860, %r2849;
	add.s32 	%r2862, %r2861, %r2849;
	add.s32 	%r2863, %r2862, %r2849;
	add.s32 	%r2864, %r2863, %r2849;
	add.s32 	%r2865, %r2864, %r2849;
	add.s32 	%r2866, %r2865, %r2849;
	add.s32 	%r2867, %r2866, %r2849;
	add.s32 	%r2868, %r2867, %r2849;
	add.s32 	%r2869, %r2868, %r2849;
	add.s32 	%r2870, %r2869, %r2849;
	mul.lo.s32 	%r2871, %r2870, %r14136;
	cvt.u64.u32 	%rd992, %r2871;
	add.s64 	%rd993, %rd2, %rd992;
	shl.b64 	%rd994, %rd993, 2;
	add.s64 	%rd124, %rd3, %rd994;
	mul.wide.u32 	%rd995, %r214, 16;
	add.s64 	%rd125, %rd124, %rd995;
	ld.global.v4.f32 	{%f1295, %f1296, %f1297, %f1298}, [%rd125];
	shl.b32 	%r2872, %r2849, 2;
	add.s32 	%r2873, %r109, %r2872;
	add.s32 	%r2874, %r2873, %r2872;
	add.s32 	%r2875, %r2874, %r2872;
	add.s32 	%r2876, %r2875, %r2872;
	st.shared.f32 	[%r2876], %f1295;
	st.shared.f32 	[%r2876+260], %f1296;
	st.shared.f32 	[%r2876+520], %f1297;
	st.shared.f32 	[%r2876+780], %f1298;
	@%p347 bra 	$L__BB1_380;
	setp.gt.u32 	%p348, %r4, 15;
	mul.wide.s32 	%rd996, %r2, 16;
	add.s64 	%rd126, %rd125, %rd996;
	ld.global.v4.f32 	{%f1299, %f1300, %f1301, %f1302}, [%rd126];
	mov.u32 	%r2877, %ntid.y;
	shl.b32 	%r2878, %r2877, 2;
	add.s32 	%r2879, %r110, %r2878;
	add.s32 	%r2880, %r2879, %r2878;
	add.s32 	%r2881, %r2880, %r2878;
	add.s32 	%r2882, %r2881, %r2878;
	st.shared.f32 	[%r2882], %f1299;
	st.shared.f32 	[%r2882+260], %f1300;
	st.shared.f32 	[%r2882+520], %f1301;
	st.shared.f32 	[%r2882+780], %f1302;
	@%p348 bra 	$L__BB1_380;
	setp.gt.u32 	%p349, %r5, 15;
	mul.wide.s32 	%rd997, %r2, 16;
	add.s64 	%rd127, %rd126, %rd997;
	ld.global.v4.f32 	{%f1303, %f1304, %f1305, %f1306}, [%rd127];
	mov.u32 	%r2883, %ntid.y;
	shl.b32 	%r2884, %r2883, 2;
	add.s32 	%r2885, %r96, %r2884;
	add.s32 	%r2886, %r2885, %r2884;
	add.s32 	%r2887, %r2886, %r2884;
	add.s32 	%r2888, %r2887, %r2884;
	add.s32 	%r2889, %r2888, %r2884;
	st.shared.f32 	[%r2889], %f1303;
	st.shared.f32 	[%r2889+260], %f1304;
	st.shared.f32 	[%r2889+520], %f1305;
	st.shared.f32 	[%r2889+780], %f1306;
	@%p349 bra 	$L__BB1_380;
	setp.gt.u32 	%p350, %r6, 15;
	mul.wide.s32 	%rd998, %r2, 16;
	add.s64 	%rd128, %rd127, %rd998;
	ld.global.v4.f32 	{%f1307, %f1308, %f1309, %f1310}, [%rd128];
	mov.u32 	%r2890, %ntid.y;
	shl.b32 	%r2891, %r2890, 2;
	add.s32 	%r2892, %r97, %r2891;
	add.s32 	%r2893, %r2892, %r2891;
	add.s32 	%r2894, %r2893, %r2891;
	add.s32 	%r2895, %r2894, %r2891;
	add.s32 	%r2896, %r2895, %r2891;
	st.shared.f32 	[%r2896], %f1307;
	st.shared.f32 	[%r2896+260], %f1308;
	st.shared.f32 	[%r2896+520], %f1309;
	st.shared.f32 	[%r2896+780], %f1310;
	@%p350 bra 	$L__BB1_380;
	setp.gt.u32 	%p351, %r7, 15;
	mul.wide.s32 	%rd999, %r2, 16;
	add.s64 	%rd129, %rd128, %rd999;
	ld.global.v4.f32 	{%f1311, %f1312, %f1313, %f1314}, [%rd129];
	mov.u32 	%r2897, %ntid.y;
	shl.b32 	%r2898, %r2897, 2;
	add.s32 	%r2899, %r98, %r2898;
	add.s32 	%r2900, %r2899, %r2898;
	add.s32 	%r2901, %r2900, %r2898;
	add.s32 	%r2902, %r2901, %r2898;
	add.s32 	%r2903, %r2902, %r2898;
	st.shared.f32 	[%r2903], %f1311;
	st.shared.f32 	[%r2903+260], %f1312;
	st.shared.f32 	[%r2903+520], %f1313;
	st.shared.f32 	[%r2903+780], %f1314;
	@%p351 bra 	$L__BB1_380;
	setp.gt.u32 	%p352, %r8, 15;
	mul.wide.s32 	%rd1000, %r2, 16;
	add.s64 	%rd1001, %rd129, %rd1000;
	ld.global.v4.f32 	{%f1315, %f1316, %f1317, %f1318}, [%rd1001];
	mov.u32 	%r2904, %ntid.y;
	shl.b32 	%r2905, %r2904, 2;
	add.s32 	%r2906, %r99, %r2905;
	add.s32 	%r2907, %r2906, %r2905;
	add.s32 	%r2908, %r2907, %r2905;
	add.s32 	%r2909, %r2908, %r2905;
	add.s32 	%r2910, %r2909, %r2905;
	st.shared.f32 	[%r2910], %f1315;
	st.shared.f32 	[%r2910+260], %f1316;
	st.shared.f32 	[%r2910+520], %f1317;
	st.shared.f32 	[%r2910+780], %f1318;
	@%p352 bra 	$L__BB1_380;
	setp.gt.u32 	%p353, %r9, 15;
	mul.wide.u32 	%rd1002, %r8, 16;
	add.s64 	%rd1003, %rd124, %rd1002;
	ld.global.v4.f32 	{%f1319, %f1320, %f1321, %f1322}, [%rd1003];
	mov.u32 	%r2911, %ntid.y;
	shl.b32 	%r2912, %r2911, 2;
	add.s32 	%r2913, %r100, %r2912;
	add.s32 	%r2914, %r2913, %r2912;
	add.s32 	%r2915, %r2914, %r2912;
	add.s32 	%r2916, %r2915, %r2912;
	add.s32 	%r2917, %r2916, %r2912;
	st.shared.f32 	[%r2917], %f1319;
	st.shared.f32 	[%r2917+260], %f1320;
	st.shared.f32 	[%r2917+520], %f1321;
	st.shared.f32 	[%r2917+780], %f1322;
	@%p353 bra 	$L__BB1_380;
	setp.gt.u32 	%p354, %r10, 15;
	mul.wide.u32 	%rd1004, %r9, 16;
	add.s64 	%rd1005, %rd124, %rd1004;
	ld.global.v4.f32 	{%f1323, %f1324, %f1325, %f1326}, [%rd1005];
	mov.u32 	%r2918, %ntid.y;
	shl.b32 	%r2919, %r2918, 2;
	add.s32 	%r2920, %r101, %r2919;
	add.s32 	%r2921, %r2920, %r2919;
	add.s32 	%r2922, %r2921, %r2919;
	add.s32 	%r2923, %r2922, %r2919;
	add.s32 	%r2924, %r2923, %r2919;
	st.shared.f32 	[%r2924], %f1323;
	st.shared.f32 	[%r2924+260], %f1324;
	st.shared.f32 	[%r2924+520], %f1325;
	st.shared.f32 	[%r2924+780], %f1326;
	@%p354 bra 	$L__BB1_380;
	setp.gt.u32 	%p355, %r11, 15;
	mul.wide.u32 	%rd1006, %r10, 16;
	add.s64 	%rd1007, %rd124, %rd1006;
	ld.global.v4.f32 	{%f1327, %f1328, %f1329, %f1330}, [%rd1007];
	mov.u32 	%r2925, %ntid.y;
	shl.b32 	%r2926, %r2925, 2;
	add.s32 	%r2927, %r102, %r2926;
	add.s32 	%r2928, %r2927, %r2926;
	add.s32 	%r2929, %r2928, %r2926;
	add.s32 	%r2930, %r2929, %r2926;
	add.s32 	%r2931, %r2930, %r2926;
	st.shared.f32 	[%r2931], %f1327;
	st.shared.f32 	[%r2931+260], %f1328;
	st.shared.f32 	[%r2931+520], %f1329;
	st.shared.f32 	[%r2931+780], %f1330;
	@%p355 bra 	$L__BB1_380;
	setp.gt.u32 	%p356, %r12, 15;
	mul.wide.u32 	%rd1008, %r11, 16;
	add.s64 	%rd1009, %rd124, %rd1008;
	ld.global.v4.f32 	{%f1331, %f1332, %f1333, %f1334}, [%rd1009];
	mov.u32 	%r2932, %ntid.y;
	shl.b32 	%r2933, %r2932, 2;
	add.s32 	%r2934, %r103, %r2933;
	add.s32 	%r2935, %r2934, %r2933;
	add.s32 	%r2936, %r2935, %r2933;
	add.s32 	%r2937, %r2936, %r2933;
	add.s32 	%r2938, %r2937, %r2933;
	st.shared.f32 	[%r2938], %f1331;
	st.shared.f32 	[%r2938+260], %f1332;
	st.shared.f32 	[%r2938+520], %f1333;
	st.shared.f32 	[%r2938+780], %f1334;
	@%p356 bra 	$L__BB1_380;
	setp.gt.u32 	%p357, %r13, 15;
	mul.wide.u32 	%rd1010, %r12, 16;
	add.s64 	%rd1011, %rd124, %rd1010;
	ld.global.v4.f32 	{%f1335, %f1336, %f1337, %f1338}, [%rd1011];
	mov.u32 	%r2939, %ntid.y;
	shl.b32 	%r2940, %r2939, 2;
	add.s32 	%r2941, %r104, %r2940;
	add.s32 	%r2942, %r2941, %r2940;
	add.s32 	%r2943, %r2942, %r2940;
	add.s32 	%r2944, %r2943, %r2940;
	add.s32 	%r2945, %r2944, %r2940;
	st.shared.f32 	[%r2945], %f1335;
	st.shared.f32 	[%r2945+260], %f1336;
	st.shared.f32 	[%r2945+520], %f1337;
	st.shared.f32 	[%r2945+780], %f1338;
	@%p357 bra 	$L__BB1_380;
	setp.gt.u32 	%p358, %r14, 15;
	mul.wide.u32 	%rd1012, %r13, 16;
	add.s64 	%rd1013, %rd124, %rd1012;
	ld.global.v4.f32 	{%f1339, %f1340, %f1341, %f1342}, [%rd1013];
	mov.u32 	%r2946, %ntid.y;
	shl.b32 	%r2947, %r2946, 2;
	add.s32 	%r2948, %r105, %r2947;
	add.s32 	%r2949, %r2948, %r2947;
	add.s32 	%r2950, %r2949, %r2947;
	add.s32 	%r2951, %r2950, %r2947;
	add.s32 	%r2952, %r2951, %r2947;
	st.shared.f32 	[%r2952], %f1339;
	st.shared.f32 	[%r2952+260], %f1340;
	st.shared.f32 	[%r2952+520], %f1341;
	st.shared.f32 	[%r2952+780], %f1342;
	@%p358 bra 	$L__BB1_380;
	setp.gt.u32 	%p359, %r15, 15;
	mul.wide.u32 	%rd1014, %r14, 16;
	add.s64 	%rd1015, %rd124, %rd1014;
	ld.global.v4.f32 	{%f1343, %f1344, %f1345, %f1346}, [%rd1015];
	mov.u32 	%r2953, %ntid.y;
	shl.b32 	%r2954, %r2953, 2;
	add.s32 	%r2955, %r106, %r2954;
	add.s32 	%r2956, %r2955, %r2954;
	add.s32 	%r2957, %r2956, %r2954;
	add.s32 	%r2958, %r2957, %r2954;
	add.s32 	%r2959, %r2958, %r2954;
	st.shared.f32 	[%r2959], %f1343;
	st.shared.f32 	[%r2959+260], %f1344;
	st.shared.f32 	[%r2959+520], %f1345;
	st.shared.f32 	[%r2959+780], %f1346;
	@%p359 bra 	$L__BB1_380;
	setp.gt.u32 	%p360, %r16, 15;
	mul.wide.u32 	%rd1016, %r15, 16;
	add.s64 	%rd1017, %rd124, %rd1016;
	ld.global.v4.f32 	{%f1347, %f1348, %f1349, %f1350}, [%rd1017];
	mov.u32 	%r2960, %ntid.y;
	shl.b32 	%r2961, %r2960, 2;
	add.s32 	%r2962, %r107, %r2961;
	add.s32 	%r2963, %r2962, %r2961;
	add.s32 	%r2964, %r2963, %r2961;
	add.s32 	%r2965, %r2964, %r2961;
	add.s32 	%r2966, %r2965, %r2961;
	st.shared.f32 	[%r2966], %f1347;
	st.shared.f32 	[%r2966+260], %f1348;
	st.shared.f32 	[%r2966+520], %f1349;
	st.shared.f32 	[%r2966+780], %f1350;
	@%p360 bra 	$L__BB1_380;
	setp.gt.u32 	%p361, %r17, 15;
	mul.wide.u32 	%rd1018, %r16, 16;
	add.s64 	%rd1019, %rd124, %rd1018;
	ld.global.v4.f32 	{%f1351, %f1352, %f1353, %f1354}, [%rd1019];
	mov.u32 	%r2967, %ntid.y;
	shl.b32 	%r2968, %r2967, 2;
	add.s32 	%r2969, %r78, %r2968;
	add.s32 	%r2970, %r2969, %r2968;
	add.s32 	%r2971, %r2970, %r2968;
	add.s32 	%r2972, %r2971, %r2968;
	add.s32 	%r2973, %r2972, %r2968;
	add.s32 	%r2974, %r2973, %r2968;
	add.s32 	%r2975, %r2974, %r2968;
	st.shared.f32 	[%r2975], %f1351;
	st.shared.f32 	[%r2975+260], %f1352;
	st.shared.f32 	[%r2975+520], %f1353;
	st.shared.f32 	[%r2975+780], %f1354;
	@%p361 bra 	$L__BB1_380;
	mul.wide.u32 	%rd1020, %r17, 16;
	add.s64 	%rd1021, %rd124, %rd1020;
	ld.global.v4.f32 	{%f1355, %f1356, %f1357, %f1358}, [%rd1021];
	mov.u32 	%r2976, %ntid.y;
	shl.b32 	%r2977, %r2976, 2;
	add.s32 	%r2978, %r108, %r2977;
	add.s32 	%r2979, %r2978, %r2977;
	add.s32 	%r2980, %r2979, %r2977;
	add.s32 	%r2981, %r2980, %r2977;
	add.s32 	%r2982, %r2981, %r2977;
	st.shared.f32 	[%r2982], %f1355;
	st.shared.f32 	[%r2982+260], %f1356;
	st.shared.f32 	[%r2982+520], %f1357;
	st.shared.f32 	[%r2982+780], %f1358;
$L__BB1_380:
	mov.u32 	%r2983, %ntid.y;
	mov.u32 	%r2984, %tid.y;
	add.s32 	%r2985, %r2984, %r2983;
	add.s32 	%r2986, %r2985, %r2983;
	add.s32 	%r2987, %r2986, %r2983;
	add.s32 	%r2988, %r2987, %r2983;
	add.s32 	%r2989, %r2988, %r2983;
	add.s32 	%r2990, %r2989, %r2983;
	add.s32 	%r2991, %r2990, %r2983;
	add.s32 	%r2992, %r2991, %r2983;
	add.s32 	%r2993, %r2992, %r2983;
	add.s32 	%r2994, %r2993, %r2983;
	add.s32 	%r2995, %r2994, %r2983;
	add.s32 	%r2996, %r2995, %r2983;
	add.s32 	%r2997, %r2996, %r2983;
	add.s32 	%r2998, %r2997, %r2983;
	add.s32 	%r2999, %r2998, %r2983;
	add.s32 	%r3000, %r2999, %r2983;
	add.s32 	%r3001, %r3000, %r2983;
	add.s32 	%r3002, %r3001, %r2983;
	add.s32 	%r3003, %r3002, %r2983;
	add.s32 	%r3004, %r3003, %r2983;
	add.s32 	%r3005, %r3004, %r2983;
	setp.gt.u32 	%p362, %r3005, 63;
	@%p362 bra 	$L__BB1_1153;
	@%p3 bra 	$L__BB1_398;
	ld.param.u32 	%r14137, [_Z12gmem_to_smemILi64ELi64EEvPfiiS0__param_2];
	setp.gt.u32 	%p364, %r3, 15;
	mov.u32 	%r3006, %ntid.y;
	mov.u32 	%r3007, %tid.y;
	add.s32 	%r3008, %r3007, %r3006;
	add.s32 	%r3009, %r3008, %r3006;
	add.s32 	%r3010, %r3009, %r3006;
	add.s32 	%r3011, %r3010, %r3006;
	add.s32 	%r3012, %r3011, %r3006;
	add.s32 	%r3013, %r3012, %r3006;
	add.s32 	%r3014, %r3013, %r3006;
	add.s32 	%r3015, %r3014, %r3006;
	add.s32 	%r3016, %r3015, %r3006;
	add.s32 	%r3017, %r3016, %r3006;
	add.s32 	%r3018, %r3017, %r3006;
	add.s32 	%r3019, %r3018, %r3006;
	add.s32 	%r3020, %r3019, %r3006;
	add.s32 	%r3021, %r3020, %r3006;
	add.s32 	%r3022, %r3021, %r3006;
	add.s32 	%r3023, %r3022, %r3006;
	add.s32 	%r3024, %r3023, %r3006;
	add.s32 	%r3025, %r3024, %r3006;
	add.s32 	%r3026, %r3025, %r3006;
	add.s32 	%r3027, %r3026, %r3006;
	add.s32 	%r3028, %r3027, %r3006;
	mul.lo.s32 	%r3029, %r3028, %r14137;
	cvt.u64.u32 	%rd1022, %r3029;
	add.s64 	%rd1023, %rd2, %rd1022;
	shl.b64 	%rd1024, %rd1023, 2;
	add.s64 	%rd130, %rd3, %rd1024;
	mul.wide.u32 	%rd1025, %r214, 16;
	add.s64 	%rd131, %rd130, %rd1025;
	ld.global.v4.f32 	{%f1359, %f1360, %f1361, %f1362}, [%rd131];
	shl.b32 	%r3030, %r3006, 2;
	add.s32 	%r3031, %r109, %r3030;
	add.s32 	%r3032, %r3031, %r3030;
	add.s32 	%r3033, %r3032, %r3030;
	add.s32 	%r3034, %r3033, %r3030;
	add.s32 	%r3035, %r3034, %r3030;
	st.shared.f32 	[%r3035], %f1359;
	st.shared.f32 	[%r3035+260], %f1360;
	st.shared.f32 	[%r3035+520], %f1361;
	st.shared.f32 	[%r3035+780], %f1362;
	@%p364 bra 	$L__BB1_398;
	setp.gt.u32 	%p365, %r4, 15;
	mul.wide.s32 	%rd1026, %r2, 16;
	add.s64 	%rd132, %rd131, %rd1026;
	ld.global.v4.f32 	{%f1363, %f1364, %f1365, %f1366}, [%rd132];
	mov.u32 	%r3036, %ntid.y;
	shl.b32 	%r3037, %r3036, 2;
	add.s32 	%r3038, %r110, %r3037;
	add.s32 	%r3039, %r3038, %r3037;
	add.s32 	%r3040, %r3039, %r3037;
	add.s32 	%r3041, %r3040, %r3037;
	add.s32 	%r3042, %r3041, %r3037;
	st.shared.f32 	[%r3042], %f1363;
	st.shared.f32 	[%r3042+260], %f1364;
	st.shared.f32 	[%r3042+520], %f1365;
	st.shared.f32 	[%r3042+780], %f1366;
	@%p365 bra 	$L__BB1_398;
	setp.gt.u32 	%p366, %r5, 15;
	mul.wide.s32 	%rd1027, %r2, 16;
	add.s64 	%rd133, %rd132, %rd1027;
	ld.global.v4.f32 	{%f1367, %f1368, %f1369, %f1370}, [%rd133];
	mov.u32 	%r3043, %ntid.y;
	shl.b32 	%r3044, %r3043, 2;
	add.s32 	%r3045, %r96, %r3044;
	add.s32 	%r3046, %r3045, %r3044;
	add.s32 	%r3047, %r3046, %r3044;
	add.s32 	%r3048, %r3047, %r3044;
	add.s32 	%r3049, %r3048, %r3044;
	add.s32 	%r3050, %r3049, %r3044;
	st.shared.f32 	[%r3050], %f1367;
	st.shared.f32 	[%r3050+260], %f1368;
	st.shared.f32 	[%r3050+520], %f1369;
	st.shared.f32 	[%r3050+780], %f1370;
	@%p366 bra 	$L__BB1_398;
	setp.gt.u32 	%p367, %r6, 15;
	mul.wide.s32 	%rd1028, %r2, 16;
	add.s64 	%rd134, %rd133, %rd1028;
	ld.global.v4.f32 	{%f1371, %f1372, %f1373, %f1374}, [%rd134];
	mov.u32 	%r3051, %ntid.y;
	shl.b32 	%r3052, %r3051, 2;
	add.s32 	%r3053, %r97, %r3052;
	add.s32 	%r3054, %r3053, %r3052;
	add.s32 	%r3055, %r3054, %r3052;
	add.s32 	%r3056, %r3055, %r3052;
	add.s32 	%r3057, %r3056, %r3052;
	add.s32 	%r3058, %r3057, %r3052;
	st.shared.f32 	[%r3058], %f1371;
	st.shared.f32 	[%r3058+260], %f1372;
	st.shared.f32 	[%r3058+520], %f1373;
	st.shared.f32 	[%r3058+780], %f1374;
	@%p367 bra 	$L__BB1_398;
	setp.gt.u32 	%p368, %r7, 15;
	mul.wide.s32 	%rd1029, %r2, 16;
	add.s64 	%rd135, %rd134, %rd1029;
	ld.global.v4.f32 	{%f1375, %f1376, %f1377, %f1378}, [%rd135];
	mov.u32 	%r3059, %ntid.y;
	shl.b32 	%r3060, %r3059, 2;
	add.s32 	%r3061, %r98, %r3060;
	add.s32 	%r3062, %r3061, %r3060;
	add.s32 	%r3063, %r3062, %r3060;
	add.s32 	%r3064, %r3063, %r3060;
	add.s32 	%r3065, %r3064, %r3060;
	add.s32 	%r3066, %r3065, %r3060;
	st.shared.f32 	[%r3066], %f1375;
	st.shared.f32 	[%r3066+260], %f1376;
	st.shared.f32 	[%r3066+520], %f1377;
	st.shared.f32 	[%r3066+780], %f1378;
	@%p368 bra 	$L__BB1_398;
	setp.gt.u32 	%p369, %r8, 15;
	mul.wide.s32 	%rd1030, %r2, 16;
	add.s64 	%rd1031, %rd135, %rd1030;
	ld.global.v4.f32 	{%f1379, %f1380, %f1381, %f1382}, [%rd1031];
	mov.u32 	%r3067, %ntid.y;
	shl.b32 	%r3068, %r3067, 2;
	add.s32 	%r3069, %r99, %r3068;
	add.s32 	%r3070, %r3069, %r3068;
	add.s32 	%r3071, %r3070, %r3068;
	add.s32 	%r3072, %r3071, %r3068;
	add.s32 	%r3073, %r3072, %r3068;
	add.s32 	%r3074, %r3073, %r3068;
	st.shared.f32 	[%r3074], %f1379;
	st.shared.f32 	[%r3074+260], %f1380;
	st.shared.f32 	[%r3074+520], %f1381;
	st.shared.f32 	[%r3074+780], %f1382;
	@%p369 bra 	$L__BB1_398;
	setp.gt.u32 	%p370, %r9, 15;
	mul.wide.u32 	%rd1032, %r8, 16;
	add.s64 	%rd1033, %rd130, %rd1032;
	ld.global.v4.f32 	{%f1383, %f1384, %f1385, %f1386}, [%rd1033];
	mov.u32 	%r3075, %ntid.y;
	shl.b32 	%r3076, %r3075, 2;
	add.s32 	%r3077, %r100, %r3076;
	add.s32 	%r3078, %r3077, %r3076;
	add.s32 	%r3079, %r3078, %r3076;
	add.s32 	%r3080, %r3079, %r3076;
	add.s32 	%r3081, %r3080, %r3076;
	add.s32 	%r3082, %r3081, %r3076;
	st.shared.f32 	[%r3082], %f1383;
	st.shared.f32 	[%r3082+260], %f1384;
	st.shared.f32 	[%r3082+520], %f1385;
	st.shared.f32 	[%r3082+780], %f1386;
	@%p370 bra 	$L__BB1_398;
	setp.gt.u32 	%p371, %r10, 15;
	mul.wide.u32 	%rd1034, %r9, 16;
	add.s64 	%rd1035, %rd130, %rd1034;
	ld.global.v4.f32 	{%f1387, %f1388, %f1389, %f1390}, [%rd1035];
	mov.u32 	%r3083, %ntid.y;
	shl.b32 	%r3084, %r3083, 2;
	add.s32 	%r3085, %r101, %r3084;
	add.s32 	%r3086, %r3085, %r3084;
	add.s32 	%r3087, %r3086, %r3084;
	add.s32 	%r3088, %r3087, %r3084;
	add.s32 	%r3089, %r3088, %r3084;
	add.s32 	%r3090, %r3089, %r3084;
	st.shared.f32 	[%r3090], %f1387;
	st.shared.f32 	[%r3090+260], %f1388;
	st.shared.f32 	[%r3090+520], %f1389;
	st.shared.f32 	[%r3090+780], %f1390;
	@%p371 bra 	$L__BB1_398;
	setp.gt.u32 	%p372, %r11, 15;
	mul.wide.u32 	%rd1036, %r10, 16;
	add.s64 	%rd1037, %rd130, %rd1036;
	ld.global.v4.f32 	{%f1391, %f1392, %f1393, %f1394}, [%rd1037];
	mov.u32 	%r3091, %ntid.y;
	shl.b32 	%r3092, %r3091, 2;
	add.s32 	%r3093, %r102, %r3092;
	add.s32 	%r3094, %r3093, %r3092;
	add.s32 	%r3095, %r3094, %r3092;
	add.s32 	%r3096, %r3095, %r3092;
	add.s32 	%r3097, %r3096, %r3092;
	add.s32 	%r3098, %r3097, %r3092;
	st.shared.f32 	[%r3098], %f1391;
	st.shared.f32 	[%r3098+260], %f1392;
	st.shared.f32 	[%r3098+520], %f1393;
	st.shared.f32 	[%r3098+780], %f1394;
	@%p372 bra 	$L__BB1_398;
	setp.gt.u32 	%p373, %r12, 15;
	mul.wide.u32 	%rd1038, %r11, 16;
	add.s64 	%rd1039, %rd130, %rd1038;
	ld.global.v4.f32 	{%f1395, %f1396, %f1397, %f1398}, [%rd1039];
	mov.u32 	%r3099, %ntid.y;
	shl.b32 	%r3100, %r3099, 2;
	add.s32 	%r3101, %r103, %r3100;
	add.s32 	%r3102, %r3101, %r3100;
	add.s32 	%r3103, %r3102, %r3100;
	add.s32 	%r3104, %r3103, %r3100;
	add.s32 	%r3105, %r3104, %r3100;
	add.s32 	%r3106, %r3105, %r3100;
	st.shared.f32 	[%r3106], %f1395;
	st.shared.f32 	[%r3106+260], %f1396;
	st.shared.f32 	[%r3106+520], %f1397;
	st.shared.f32 	[%r3106+780], %f1398;
	@%p373 bra 	$L__BB1_398;
	setp.gt.u32 	%p374, %r13, 15;
	mul.wide.u32 	%rd1040, %r12, 16;
	add.s64 	%rd1041, %rd130, %rd1040;
	ld.global.v4.f32 	{%f1399, %f1400, %f1401, %f1402}, [%rd1041];
	mov.u32 	%r3107, %ntid.y;
	shl.b32 	%r3108, %r3107, 2;
	add.s32 	%r3109, %r104, %r3108;
	add.s32 	%r3110, %r3109, %r3108;
	add.s32 	%r3111, %r3110, %r3108;
	add.s32 	%r3112, %r3111, %r3108;
	add.s32 	%r3113, %r3112, %r3108;
	add.s32 	%r3114, %r3113, %r3108;
	st.shared.f32 	[%r3114], %f1399;
	st.shared.f32 	[%r3114+260], %f1400;
	st.shared.f32 	[%r3114+520], %f1401;
	st.shared.f32 	[%r3114+780], %f1402;
	@%p374 bra 	$L__BB1_398;
	setp.gt.u32 	%p375, %r14, 15;
	mul.wide.u32 	%rd1042, %r13, 16;
	add.s64 	%rd1043, %rd130, %rd1042;
	ld.global.v4.f32 	{%f1403, %f1404, %f1405, %f1406}, [%rd1043];
	mov.u32 	%r3115, %ntid.y;
	shl.b32 	%r3116, %r3115, 2;
	add.s32 	%r3117, %r105, %r3116;
	add.s32 	%r3118, %r3117, %r3116;
	add.s32 	%r3119, %r3118, %r3116;
	add.s32 	%r3120, %r3119, %r3116;
	add.s32 	%r3121, %r3120, %r3116;
	add.s32 	%r3122, %r3121, %r3116;
	st.shared.f32 	[%r3122], %f1403;
	st.shared.f32 	[%r3122+260], %f1404;
	st.shared.f32 	[%r3122+520], %f1405;
	st.shared.f32 	[%r3122+780], %f1406;
	@%p375 bra 	$L__BB1_398;
	setp.gt.u32 	%p376, %r15, 15;
	mul.wide.u32 	%rd1044, %r14, 16;
	add.s64 	%rd1045, %rd130, %rd1044;
	ld.global.v4.f32 	{%f1407, %f1408, %f1409, %f1410}, [%rd1045];
	mov.u32 	%r3123, %ntid.y;
	shl.b32 	%r3124, %r3123, 2;
	add.s32 	%r3125, %r106, %r3124;
	add.s32 	%r3126, %r3125, %r3124;
	add.s32 	%r3127, %r3126, %r3124;
	add.s32 	%r3128, %r3127, %r3124;
	add.s32 	%r3129, %r3128, %r3124;
	add.s32 	%r3130, %r3129, %r3124;
	st.shared.f32 	[%r3130], %f1407;
	st.shared.f32 	[%r3130+260], %f1408;
	st.shared.f32 	[%r3130+520], %f1409;
	st.shared.f32 	[%r3130+780], %f1410;
	@%p376 bra 	$L__BB1_398;
	setp.gt.u32 	%p377, %r16, 15;
	mul.wide.u32 	%rd1046, %r15, 16;
	add.s64 	%rd1047, %rd130, %rd1046;
	ld.global.v4.f32 	{%f1411, %f1412, %f1413, %f1414}, [%rd1047];
	mov.u32 	%r3131, %ntid.y;
	shl.b32 	%r3132, %r3131, 2;
	add.s32 	%r3133, %r107, %r3132;
	add.s32 	%r3134, %r3133, %r3132;
	add.s32 	%r3135, %r3134, %r3132;
	add.s32 	%r3136, %r3135, %r3132;
	add.s32 	%r3137, %r3136, %r3132;
	add.s32 	%r3138, %r3137, %r3132;
	st.shared.f32 	[%r3138], %f1411;
	st.shared.f32 	[%r3138+260], %f1412;
	st.shared.f32 	[%r3138+520], %f1413;
	st.shared.f32 	[%r3138+780], %f1414;
	@%p377 bra 	$L__BB1_398;
	setp.gt.u32 	%p378, %r17, 15;
	mul.wide.u32 	%rd1048, %r16, 16;
	add.s64 	%rd1049, %rd130, %rd1048;
	ld.global.v4.f32 	{%f1415, %f1416, %f1417, %f1418}, [%rd1049];
	mov.u32 	%r3139, %ntid.y;
	shl.b32 	%r3140, %r3139, 2;
	add.s32 	%r3141, %r78, %r3140;
	add.s32 	%r3142, %r3141, %r3140;
	add.s32 	%r3143, %r3142, %r3140;
	add.s32 	%r3144, %r3143, %r3140;
	add.s32 	%r3145, %r3144, %r3140;
	add.s32 	%r3146, %r3145, %r3140;
	add.s32 	%r3147, %r3146, %r3140;
	add.s32 	%r3148, %r3147, %r3140;
	st.shared.f32 	[%r3148], %f1415;
	st.shared.f32 	[%r3148+260], %f1416;
	st.shared.f32 	[%r3148+520], %f1417;
	st.shared.f32 	[%r3148+780], %f1418;
	@%p378 bra 	$L__BB1_398;
	mul.wide.u32 	%rd1050, %r17, 16;
	add.s64 	%rd1051, %rd130, %rd1050;
	ld.global.v4.f32 	{%f1419, %f1420, %f1421, %f1422}, [%rd1051];
	mov.u32 	%r3149, %ntid.y;
	shl.b32 	%r3150, %r3149, 2;
	add.s32 	%r3151, %r108, %r3150;
	add.s32 	%r3152, %r3151, %r3150;
	add.s32 	%r3153, %r3152, %r3150;
	add.s32 	%r3154, %r3153, %r3150;
	add.s32 	%r3155, %r3154, %r3150;
	add.s32 	%r3156, %r3155, %r3150;
	st.shared.f32 	[%r3156], %f1419;
	st.shared.f32 	[%r3156+260], %f1420;
	st.shared.f32 	[%r3156+520], %f1421;
	st.shared.f32 	[%r3156+780], %f1422;
$L__BB1_398:
	mov.u32 	%r3157, %ntid.y;
	mov.u32 	%r3158, %tid.y;
	add.s32 	%r3159, %r3158, %r3157;
	add.s32 	%r3160, %r3159, %r3157;
	add.s32 	%r3161, %r3160, %r3157;
	add.s32 	%r3162, %r3161, %r3157;
	add.s32 	%r3163, %r3162, %r3157;
	add.s32 	%r3164, %r3163, %r3157;
	add.s32 	%r3165, %r3164, %r3157;
	add.s32 	%r3166, %r3165, %r3157;
	add.s32 	%r3167, %r3166, %r3157;
	add.s32 	%r3168, %r3167, %r3157;
	add.s32 	%r3169, %r3168, %r3157;
	add.s32 	%r3170, %r3169, %r3157;
	add.s32 	%r3171, %r3170, %r3157;
	add.s32 	%r3172, %r3171, %r3157;
	add.s32 	%r3173, %r3172, %r3157;
	add.s32 	%r3174, %r3173, %r3157;
	add.s32 	%r3175, %r3174, %r3157;
	add.s32 	%r3176, %r3175, %r3157;
	add.s32 	%r3177, %r3176, %r3157;
	add.s32 	%r3178, %r3177, %r3157;
	add.s32 	%r3179, %r3178, %r3157;
	add.s32 	%r3180, %r3179, %r3157;
	setp.gt.u32 	%p379, %r3180, 63;
	@%p379 bra 	$L__BB1_1153;
	@%p3 bra 	$L__BB1_416;
	ld.param.u32 	%r14138, [_Z12gmem_to_smemILi64ELi64EEvPfiiS0__param_2];
	setp.gt.u32 	%p381, %r3, 15;
	mov.u32 	%r3181, %ntid.y;
	mov.u32 	%r3182, %tid.y;
	add.s32 	%r3183, %r3182, %r3181;
	add.s32 	%r3184, %r3183, %r3181;
	add.s32 	%r3185, %r3184, %r3181;
	add.s32 	%r3186, %r3185, %r3181;
	add.s32 	%r3187, %r3186, %r3181;
	add.s32 	%r3188, %r3187, %r3181;
	add.s32 	%r3189, %r3188, %r3181;
	add.s32 	%r3190, %r3189, %r3181;
	add.s32 	%r3191, %r3190, %r3181;
	add.s32 	%r3192, %r3191, %r3181;
	add.s32 	%r3193, %r3192, %r3181;
	add.s32 	%r3194, %r3193, %r3181;
	add.s32 	%r3195, %r3194, %r3181;
	add.s32 	%r3196, %r3195, %r3181;
	add.s32 	%r3197, %r3196, %r3181;
	add.s32 	%r3198, %r3197, %r3181;
	add.s32 	%r3199, %r3198, %r3181;
	add.s32 	%r3200, %r3199, %r3181;
	add.s32 	%r3201, %r3200, %r3181;
	add.s32 	%r3202, %r3201, %r3181;
	add.s32 	%r3203, %r3202, %r3181;
	add.s32 	%r3204, %r3203, %r3181;
	mul.lo.s32 	%r3205, %r3204, %r14138;
	cvt.u64.u32 	%rd1052, %r3205;
	add.s64 	%rd1053, %rd2, %rd1052;
	shl.b64 	%rd1054, %rd1053, 2;
	add.s64 	%rd136, %rd3, %rd1054;
	mul.wide.u32 	%rd1055, %r214, 16;
	add.s64 	%rd137, %rd136, %rd1055;
	ld.global.v4.f32 	{%f1423, %f1424, %f1425, %f1426}, [%rd137];
	shl.b32 	%r3206, %r3181, 2;
	add.s32 	%r3207, %r109, %r3206;
	add.s32 	%r3208, %r3207, %r3206;
	add.s32 	%r3209, %r3208, %r3206;
	add.s32 	%r3210, %r3209, %r3206;
	add.s32 	%r3211, %r3210, %r3206;
	add.s32 	%r3212, %r3211, %r3206;
	st.shared.f32 	[%r3212], %f1423;
	st.shared.f32 	[%r3212+260], %f1424;
	st.shared.f32 	[%r3212+520], %f1425;
	st.shared.f32 	[%r3212+780], %f1426;
	@%p381 bra 	$L__BB1_416;
	setp.gt.u32 	%p382, %r4, 15;
	mul.wide.s32 	%rd1056, %r2, 16;
	add.s64 	%rd138, %rd137, %rd1056;
	ld.global.v4.f32 	{%f1427, %f1428, %f1429, %f1430}, [%rd138];
	mov.u32 	%r3213, %ntid.y;
	shl.b32 	%r3214, %r3213, 2;
	add.s32 	%r3215, %r110, %r3214;
	add.s32 	%r3216, %r3215, %r3214;
	add.s32 	%r3217, %r3216, %r3214;
	add.s32 	%r3218, %r3217, %r3214;
	add.s32 	%r3219, %r3218, %r3214;
	add.s32 	%r3220, %r3219, %r3214;
	st.shared.f32 	[%r3220], %f1427;
	st.shared.f32 	[%r3220+260], %f1428;
	st.shared.f32 	[%r3220+520], %f1429;
	st.shared.f32 	[%r3220+780], %f1430;
	@%p382 bra 	$L__BB1_416;
	setp.gt.u32 	%p383, %r5, 15;
	mul.wide.s32 	%rd1057, %r2, 16;
	add.s64 	%rd139, %rd138, %rd1057;
	ld.global.v4.f32 	{%f1431, %f1432, %f1433, %f1434}, [%rd139];
	mov.u32 	%r3221, %ntid.y;
	shl.b32 	%r3222, %r3221, 2;
	add.s32 	%r3223, %r96, %r3222;
	add.s32 	%r3224, %r3223, %r3222;
	add.s32 	%r3225, %r3224, %r3222;
	add.s32 	%r3226, %r3225, %r3222;
	add.s32 	%r3227, %r3226, %r3222;
	add.s32 	%r3228, %r3227, %r3222;
	add.s32 	%r3229, %r3228, %r3222;
	st.shared.f32 	[%r3229], %f1431;
	st.shared.f32 	[%r3229+260], %f1432;
	st.shared.f32 	[%r3229+520], %f1433;
	st.shared.f32 	[%r3229+780], %f1434;
	@%p383 bra 	$L__BB1_416;
	setp.gt.u32 	%p384, %r6, 15;
	mul.wide.s32 	%rd1058, %r2, 16;
	add.s64 	%rd140, %rd139, %rd1058;
	ld.global.v4.f32 	{%f1435, %f1436, %f1437, %f1438}, [%rd140];
	mov.u32 	%r3230, %ntid.y;
	shl.b32 	%r3231, %r3230, 2;
	add.s32 	%r3232, %r97, %r3231;
	add.s32 	%r3233, %r3232, %r3231;
	add.s32 	%r3234, %r3233, %r3231;
	add.s32 	%r3235, %r3234, %r3231;
	add.s32 	%r3236, %r3235, %r3231;
	add.s32 	%r3237, %r3236, %r3231;
	add.s32 	%r3238, %r3237, %r3231;
	st.shared.f32 	[%r3238], %f1435;
	st.shared.f32 	[%r3238+260], %f1436;
	st.shared.f32 	[%r3238+520], %f1437;
	st.shared.f32 	[%r3238+780], %f1438;
	@%p384 bra 	$L__BB1_416;
	setp.gt.u32 	%p385, %r7, 15;
	mul.wide.s32 	%rd1059, %r2, 16;
	add.s64 	%rd141, %rd140, %rd1059;
	ld.global.v4.f32 	{%f1439, %f1440, %f1441, %f1442}, [%rd141];
	mov.u32 	%r3239, %ntid.y;
	shl.b32 	%r3240, %r3239, 2;
	add.s32 	%r3241, %r98, %r3240;
	add.s32 	%r3242, %r3241, %r3240;
	add.s32 	%r3243, %r3242, %r3240;
	add.s32 	%r3244, %r3243, %r3240;
	add.s32 	%r3245, %r3244, %r3240;
	add.s32 	%r3246, %r3245, %r3240;
	add.s32 	%r3247, %r3246, %r3240;
	st.shared.f32 	[%r3247], %f1439;
	st.shared.f32 	[%r3247+260], %f1440;
	st.shared.f32 	[%r3247+520], %f1441;
	st.shared.f32 	[%r3247+780], %f1442;
	@%p385 bra 	$L__BB1_416;
	setp.gt.u32 	%p386, %r8, 15;
	mul.wide.s32 	%rd1060, %r2, 16;
	add.s64 	%rd1061, %rd141, %rd1060;
	ld.global.v4.f32 	{%f1443, %f1444, %f1445, %f1446}, [%rd1061];
	mov.u32 	%r3248, %ntid.y;
	shl.b32 	%r3249, %r3248, 2;
	add.s32 	%r3250, %r99, %r3249;
	add.s32 	%r3251, %r3250, %r3249;
	add.s32 	%r3252, %r3251, %r3249;
	add.s32 	%r3253, %r3252, %r3249;
	add.s32 	%r3254, %r3253, %r3249;
	add.s32 	%r3255, %r3254, %r3249;
	add.s32 	%r3256, %r3255, %r3249;
	st.shared.f32 	[%r3256], %f1443;
	st.shared.f32 	[%r3256+260], %f1444;
	st.shared.f32 	[%r3256+520], %f1445;
	st.shared.f32 	[%r3256+780], %f1446;
	@%p386 bra 	$L__BB1_416;
	setp.gt.u32 	%p387, %r9, 15;
	mul.wide.u32 	%rd1062, %r8, 16;
	add.s64 	%rd1063, %rd136, %rd1062;
	ld.global.v4.f32 	{%f1447, %f1448, %f1449, %f1450}, [%rd1063];
	mov.u32 	%r3257, %ntid.y;
	shl.b32 	%r3258, %r3257, 2;
	add.s32 	%r3259, %r100, %r3258;
	add.s32 	%r3260, %r3259, %r3258;
	add.s32 	%r3261, %r3260, %r3258;
	add.s32 	%r3262, %r3261, %r3258;
	add.s32 	%r3263, %r3262, %r3258;
	add.s32 	%r3264, %r3263, %r3258;
	add.s32 	%r3265, %r3264, %r3258;
	st.shared.f32 	[%r3265], %f1447;
	st.shared.f32 	[%r3265+260], %f1448;
	st.shared.f32 	[%r3265+520], %f1449;
	st.shared.f32 	[%r3265+780], %f1450;
	@%p387 bra 	$L__BB1_416;
	setp.gt.u32 	%p388, %r10, 15;
	mul.wide.u32 	%rd1064, %r9, 16;
	add.s64 	%rd1065, %rd136, %rd1064;
	ld.global.v4.f32 	{%f1451, %f1452, %f1453, %f1454}, [%rd1065];
	mov.u32 	%r3266, %ntid.y;
	shl.b32 	%r3267, %r3266, 2;
	add.s32 	%r3268, %r101, %r3267;
	add.s32 	%r3269, %r3268, %r3267;
	add.s32 	%r3270, %r3269, %r3267;
	add.s32 	%r3271, %r3270, %r3267;
	add.s32 	%r3272, %r3271, %r3267;
	add.s32 	%r3273, %r3272, %r3267;
	add.s32 	%r3274, %r3273, %r3267;
	st.shared.f32 	[%r3274], %f1451;
	st.shared.f32 	[%r3274+260], %f1452;
	st.shared.f32 	[%r3274+520], %f1453;
	st.shared.f32 	[%r3274+780], %f1454;
	@%p388 bra 	$L__BB1_416;
	setp.gt.u32 	%p389, %r11, 15;
	mul.wide.u32 	%rd1066, %r10, 16;
	add.s64 	%rd1067, %rd136, %rd1066;
	ld.global.v4.f32 	{%f1455, %f1456, %f1457, %f1458}, [%rd1067];
	mov.u32 	%r3275, %ntid.y;
	shl.b32 	%r3276, %r3275, 2;
	add.s32 	%r3277, %r102, %r3276;
	add.s32 	%r3278, %r3277, %r3276;
	add.s32 	%r3279, %r3278, %r3276;
	add.s32 	%r3280, %r3279, %r3276;
	add.s32 	%r3281, %r3280, %r3276;
	add.s32 	%r3282, %r3281, %r3276;
	add.s32 	%r3283, %r3282, %r3276;
	st.shared.f32 	[%r3283], %f1455;
	st.shared.f32 	[%r3283+260], %f1456;
	st.shared.f32 	[%r3283+520], %f1457;
	st.shared.f32 	[%r3283+780], %f1458;
	@%p389 bra 	$L__BB1_416;
	setp.gt.u32 	%p390, %r12, 15;
	mul.wide.u32 	%rd1068, %r11, 16;
	add.s64 	%rd1069, %rd136, %rd1068;
	ld.global.v4.f32 	{%f1459, %f1460, %f1461, %f1462}, [%rd1069];
	mov.u32 	%r3284, %ntid.y;
	shl.b32 	%r3285, %r3284, 2;
	add.s32 	%r3286, %r103, %r3285;
	add.s32 	%r3287, %r3286, %r3285;
	add.s32 	%r3288, %r3287, %r3285;
	add.s32 	%r3289, %r3288, %r3285;
	add.s32 	%r3290, %r3289, %r3285;
	add.s32 	%r3291, %r3290, %r3285;
	add.s32 	%r3292, %r3291, %r3285;
	st.shared.f32 	[%r3292], %f1459;
	st.shared.f32 	[%r3292+260], %f1460;
	st.shared.f32 	[%r3292+520], %f1461;
	st.shared.f32 	[%r3292+780], %f1462;
	@%p390 bra 	$L__BB1_416;
	setp.gt.u32 	%p391, %r13, 15;
	mul.wide.u32 	%rd1070, %r12, 16;
	add.s64 	%rd1071, %rd136, %rd1070;
	ld.global.v4.f32 	{%f1463, %f1464, %f1465, %f1466}, [%rd1071];
	mov.u32 	%r3293, %ntid.y;
	shl.b32 	%r3294, %r3293, 2;
	add.s32 	%r3295, %r104, %r3294;
	add.s32 	%r3296, %r3295, %r3294;
	add.s32 	%r3297, %r3296, %r3294;
	add.s32 	%r3298, %r3297, %r3294;
	add.s32 	%r3299, %r3298, %r3294;
	add.s32 	%r3300, %r3299, %r3294;
	add.s32 	%r3301, %r3300, %r3294;
	st.shared.f32 	[%r3301], %f1463;
	st.shared.f32 	[%r3301+260], %f1464;
	st.shared.f32 	[%r3301+520], %f1465;
	st.shared.f32 	[%r3301+780], %f1466;
	@%p391 bra 	$L__BB1_416;
	setp.gt.u32 	%p392, %r14, 15;
	mul.wide.u32 	%rd1072, %r13, 16;
	add.s64 	%rd1073, %rd136, %rd1072;
	ld.global.v4.f32 	{%f1467, %f1468, %f1469, %f1470}, [%rd1073];
	mov.u32 	%r3302, %ntid.y;
	shl.b32 	%r3303, %r3302, 2;
	add.s32 	%r3304, %r105, %r3303;
	add.s32 	%r3305, %r3304, %r3303;
	add.s32 	%r3306, %r3305, %r3303;
	add.s32 	%r3307, %r3306, %r3303;
	add.s32 	%r3308, %r3307, %r3303;
	add.s32 	%r3309, %r3308, %r3303;
	add.s32 	%r3310, %r3309, %r3303;
	st.shared.f32 	[%r3310], %f1467;
	st.shared.f32 	[%r3310+260], %f1468;
	st.shared.f32 	[%r3310+520], %f1469;
	st.shared.f32 	[%r3310+780], %f1470;
	@%p392 bra 	$L__BB1_416;
	setp.gt.u32 	%p393, %r15, 15;
	mul.wide.u32 	%rd1074, %r14, 16;
	add.s64 	%rd1075, %rd136, %rd1074;
	ld.global.v4.f32 	{%f1471, %f1472, %f1473, %f1474}, [%rd1075];
	mov.u32 	%r3311, %ntid.y;
	shl.b32 	%r3312, %r3311, 2;
	add.s32 	%r3313, %r106, %r3312;
	add.s32 	%r3314, %r3313, %r3312;
	add.s32 	%r3315, %r3314, %r3312;
	add.s32 	%r3316, %r3315, %r3312;
	add.s32 	%r3317, %r3316, %r3312;
	add.s32 	%r3318, %r3317, %r3312;
	add.s32 	%r3319, %r3318, %r3312;
	st.shared.f32 	[%r3319], %f1471;
	st.shared.f32 	[%r3319+260], %f1472;
	st.shared.f32 	[%r3319+520], %f1473;
	st.shared.f32 	[%r3319+780], %f1474;
	@%p393 bra 	$L__BB1_416;
	setp.gt.u32 	%p394, %r16, 15;
	mul.wide.u32 	%rd1076, %r15, 16;
	add.s64 	%rd1077, %rd136, %rd1076;
	ld.global.v4.f32 	{%f1475, %f1476, %f1477, %f1478}, [%rd1077];
	mov.u32 	%r3320, %ntid.y;
	shl.b32 	%r3321, %r3320, 2;
	add.s32 	%r3322, %r107, %r3321;
	add.s32 	%r3323, %r3322, %r3321;
	add.s32 	%r3324, %r3323, %r3321;
	add.s32 	%r3325, %r3324, %r3321;
	add.s32 	%r3326, %r3325, %r3321;
	add.s32 	%r3327, %r3326, %r3321;
	add.s32 	%r3328, %r3327, %r3321;
	st.shared.f32 	[%r3328], %f1475;
	st.shared.f32 	[%r3328+260], %f1476;
	st.shared.f32 	[%r3328+520], %f1477;
	st.shared.f32 	[%r3328+780], %f1478;
	@%p394 bra 	$L__BB1_416;
	setp.gt.u32 	%p395, %r17, 15;
	mul.wide.u32 	%rd1078, %r16, 16;
	add.s64 	%rd1079, %rd136, %rd1078;
	ld.global.v4.f32 	{%f1479, %f1480, %f1481, %f1482}, [%rd1079];
	mov.u32 	%r3329, %ntid.y;
	shl.b32 	%r3330, %r3329, 2;
	add.s32 	%r3331, %r78, %r3330;
	add.s32 	%r3332, %r3331, %r3330;
	add.s32 	%r3333, %r3332, %r3330;
	add.s32 	%r3334, %r3333, %r3330;
	add.s32 	%r3335, %r3334, %r3330;
	add.s32 	%r3336, %r3335, %r3330;
	add.s32 	%r3337, %r3336, %r3330;
	add.s32 	%r3338, %r3337, %r3330;
	add.s32 	%r3339, %r3338, %r3330;
	st.shared.f32 	[%r3339], %f1479;
	st.shared.f32 	[%r3339+260], %f1480;
	st.shared.f32 	[%r3339+520], %f1481;
	st.shared.f32 	[%r3339+780], %f1482;
	@%p395 bra 	$L__BB1_416;
	mul.wide.u32 	%rd1080, %r17, 16;
	add.s64 	%rd1081, %rd136, %rd1080;
	ld.global.v4.f32 	{%f1483, %f1484, %f1485, %f1486}, [%rd1081];
	mov.u32 	%r3340, %ntid.y;
	shl.b32 	%r3341, %r3340, 2;
	add.s32 	%r3342, %r108, %r3341;
	add.s32 	%r3343, %r3342, %r3341;
	add.s32 	%r3344, %r3343, %r3341;
	add.s32 	%r3345, %r3344, %r3341;
	add.s32 	%r3346, %r3345, %r3341;
	add.s32 	%r3347, %r3346, %r3341;
	add.s32 	%r3348, %r3347, %r3341;
	st.shared.f32 	[%r3348], %f1483;
	st.shared.f32 	[%r3348+260], %f1484;
	st.shared.f32 	[%r3348+520], %f1485;
	st.shared.f32 	[%r3348+780], %f1486;
$L__BB1_416:
	mov.u32 	%r3349, %ntid.y;
	mov.u32 	%r3350, %tid.y;
	add.s32 	%r3351, %r3350, %r3349;
	add.s32 	%r3352, %r3351, %r3349;
	add.s32 	%r3353, %r3352, %r3349;
	add.s32 	%r3354, %r3353, %r3349;
	add.s32 	%r3355, %r3354, %r3349;
	add.s32 	%r3356, %r3355, %r3349;
	add.s32 	%r3357, %r3356, %r3349;
	add.s32 	%r3358, %r3357, %r3349;
	add.s32 	%r3359, %r3358, %r3349;
	add.s32 	%r3360, %r3359, %r3349;
	add.s32 	%r3361, %r3360, %r3349;
	add.s32 	%r3362, %r3361, %r3349;
	add.s32 	%r3363, %r3362, %r3349;
	add.s32 	%r3364, %r3363, %r3349;
	add.s32 	%r3365, %r3364, %r3349;
	add.s32 	%r3366, %r3365, %r3349;
	add.s32 	%r3367, %r3366, %r3349;
	add.s32 	%r3368, %r3367, %r3349;
	add.s32 	%r3369, %r3368, %r3349;
	add.s32 	%r3370, %r3369, %r3349;
	add.s32 	%r3371, %r3370, %r3349;
	add.s32 	%r3372, %r3371, %r3349;
	add.s32 	%r3373, %r3372, %r3349;
	setp.gt.u32 	%p396, %r3373, 63;
	@%p396 bra 	$L__BB1_1153;
	@%p3 bra 	$L__BB1_434;
	ld.param.u32 	%r14139, [_Z12gmem_to_smemILi64ELi64EEvPfiiS0__param_2];
	setp.gt.u32 	%p398, %r3, 15;
	mov.u32 	%r3374, %ntid.y;
	mov.u32 	%r3375, %tid.y;
	add.s32 	%r3376, %r3375, %r3374;
	add.s32 	%r3377, %r3376, %r3374;
	add.s32 	%r3378, %r3377, %r3374;
	add.s32 	%r3379, %r3378, %r3374;
	add.s32 	%r3380, %r3379, %r3374;
	add.s32 	%r3381, %r3380, %r3374;
	add.s32 	%r3382, %r3381, %r3374;
	add.s32 	%r3383, %r3382, %r3374;
	add.s32 	%r3384, %r3383, %r3374;
	add.s32 	%r3385, %r3384, %r3374;
	add.s32 	%r3386, %r3385, %r3374;
	add.s32 	%r3387, %r3386, %r3374;
	add.s32 	%r3388, %r3387, %r3374;
	add.s32 	%r3389, %r3388, %r3374;
	add.s32 	%r3390, %r3389, %r3374;
	add.s32 	%r3391, %r3390, %r3374;
	add.s32 	%r3392, %r3391, %r3374;
	add.s32 	%r3393, %r3392, %r3374;
	add.s32 	%r3394, %r3393, %r3374;
	add.s32 	%r3395, %r3394, %r3374;
	add.s32 	%r3396, %r3395, %r3374;
	add.s32 	%r3397, %r3396, %r3374;
	add.s32 	%r3398, %r3397, %r3374;
	mul.lo.s32 	%r3399, %r3398, %r14139;
	cvt.u64.u32 	%rd1082, %r3399;
	add.s64 	%rd1083, %rd2, %rd1082;
	shl.b64 	%rd1084, %rd1083, 2;
	add.s64 	%rd142, %rd3, %rd1084;
	mul.wide.u32 	%rd1085, %r214, 16;
	add.s64 	%rd143, %rd142, %rd1085;
	ld.global.v4.f32 	{%f1487, %f1488, %f1489, %f1490}, [%rd143];
	shl.b32 	%r3400, %r3374, 2;
	add.s32 	%r3401, %r109, %r3400;
	add.s32 	%r3402, %r3401, %r3400;
	add.s32 	%r3403, %r3402, %r3400;
	add.s32 	%r3404, %r3403, %r3400;
	add.s32 	%r3405, %r3404, %r3400;
	add.s32 	%r3406, %r3405, %r3400;
	add.s32 	%r3407, %r3406, %r3400;
	st.shared.f32 	[%r3407], %f1487;
	st.shared.f32 	[%r3407+260], %f1488;
	st.shared.f32 	[%r3407+520], %f1489;
	st.shared.f32 	[%r3407+780], %f1490;
	@%p398 bra 	$L__BB1_434;
	setp.gt.u32 	%p399, %r4, 15;
	mul.wide.s32 	%rd1086, %r2, 16;
	add.s64 	%rd144, %rd143, %rd1086;
	ld.global.v4.f32 	{%f1491, %f1492, %f1493, %f1494}, [%rd144];
	mov.u32 	%r3408, %ntid.y;
	shl.b32 	%r3409, %r3408, 2;
	add.s32 	%r3410, %r110, %r3409;
	add.s32 	%r3411, %r3410, %r3409;
	add.s32 	%r3412, %r3411, %r3409;
	add.s32 	%r3413, %r3412, %r3409;
	add.s32 	%r3414, %r3413, %r3409;
	add.s32 	%r3415, %r3414, %r3409;
	add.s32 	%r3416, %r3415, %r3409;
	st.shared.f32 	[%r3416], %f1491;
	st.shared.f32 	[%r3416+260], %f1492;
	st.shared.f32 	[%r3416+520], %f1493;
	st.shared.f32 	[%r3416+780], %f1494;
	@%p399 bra 	$L__BB1_434;
	setp.gt.u32 	%p400, %r5, 15;
	mul.wide.s32 	%rd1087, %r2, 16;
	add.s64 	%rd145, %rd144, %rd1087;
	ld.global.v4.f32 	{%f1495, %f1496, %f1497, %f1498}, [%rd145];
	mov.u32 	%r3417, %ntid.y;
	shl.b32 	%r3418, %r3417, 2;
	add.s32 	%r3419, %r96, %r3418;
	add.s32 	%r3420, %r3419, %r3418;
	add.s32 	%r3421, %r3420, %r3418;
	add.s32 	%r3422, %r3421, %r3418;
	add.s32 	%r3423, %r3422, %r3418;
	add.s32 	%r3424, %r3423, %r3418;
	add.s32 	%r3425, %r3424, %r3418;
	add.s32 	%r3426, %r3425, %r3418;
	st.shared.f32 	[%r3426], %f1495;
	st.shared.f32 	[%r3426+260], %f1496;
	st.shared.f32 	[%r3426+520], %f1497;
	st.shared.f32 	[%r3426+780], %f1498;
	@%p400 bra 	$L__BB1_434;
	setp.gt.u32 	%p401, %r6, 15;
	mul.wide.s32 	%rd1088, %r2, 16;
	add.s64 	%rd146, %rd145, %rd1088;
	ld.global.v4.f32 	{%f1499, %f1500, %f1501, %f1502}, [%rd146];
	mov.u32 	%r3427, %ntid.y;
	shl.b32 	%r3428, %r3427, 2;
	add.s32 	%r3429, %r97, %r3428;
	add.s32 	%r3430, %r3429, %r3428;
	add.s32 	%r3431, %r3430, %r3428;
	add.s32 	%r3432, %r3431, %r3428;
	add.s32 	%r3433, %r3432, %r3428;
	add.s32 	%r3434, %r3433, %r3428;
	add.s32 	%r3435, %r3434, %r3428;
	add.s32 	%r3436, %r3435, %r3428;
	st.shared.f32 	[%r3436], %f1499;
	st.shared.f32 	[%r3436+260], %f1500;
	st.shared.f32 	[%r3436+520], %f1501;
	st.shared.f32 	[%r3436+780], %f1502;
	@%p401 bra 	$L__BB1_434;
	setp.gt.u32 	%p402, %r7, 15;
	mul.wide.s32 	%rd1089, %r2, 16;
	add.s64 	%rd147, %rd146, %rd1089;
	ld.global.v4.f32 	{%f1503, %f1504, %f1505, %f1506}, [%rd147];
	mov.u32 	%r3437, %ntid.y;
	shl.b32 	%r3438, %r3437, 2;
	add.s32 	%r3439, %r98, %r3438;
	add.s32 	%r3440, %r3439, %r3438;
	add.s32 	%r3441, %r3440, %r3438;
	add.s32 	%r3442, %r3441, %r3438;
	add.s32 	%r3443, %r3442, %r3438;
	add.s32 	%r3444, %r3443, %r3438;
	add.s32 	%r3445, %r3444, %r3438;
	add.s32 	%r3446, %r3445, %r3438;
	st.shared.f32 	[%r3446], %f1503;
	st.shared.f32 	[%r3446+260], %f1504;
	st.shared.f32 	[%r3446+520], %f1505;
	st.shared.f32 	[%r3446+780], %f1506;
	@%p402 bra 	$L__BB1_434;
	setp.gt.u32 	%p403, %r8, 15;
	mul.wide.s32 	%rd1090, %r2, 16;
	add.s64 	%rd1091, %rd147, %rd1090;
	ld.global.v4.f32 	{%f1507, %f1508, %f1509, %f1510}, [%rd1091];
	mov.u32 	%r3447, %ntid.y;
	shl.b32 	%r3448, %r3447, 2;
	add.s32 	%r3449, %r99, %r3448;
	add.s32 	%r3450, %r3449, %r3448;
	add.s32 	%r3451, %r3450, %r3448;
	add.s32 	%r3452, %r3451, %r3448;
	add.s32 	%r3453, %r3452, %r3448;
	add.s32 	%r3454, %r3453, %r3448;
	add.s32 	%r3455, %r3454, %r3448;
	add.s32 	%r3456, %r3455, %r3448;
	st.shared.f32 	[%r3456], %f1507;
	st.shared.f32 	[%r3456+260], %f1508;
	st.shared.f32 	[%r3456+520], %f1509;
	st.shared.f32 	[%r3456+780], %f1510;
	@%p403 bra 	$L__BB1_434;
	setp.gt.u32 	%p404, %r9, 15;
	mul.wide.u32 	%rd1092, %r8, 16;
	add.s64 	%rd1093, %rd142, %rd1092;
	ld.global.v4.f32 	{%f1511, %f1512, %f1513, %f1514}, [%rd1093];
	mov.u32 	%r3457, %ntid.y;
	shl.b32 	%r3458, %r3457, 2;
	add.s32 	%r3459, %r100, %r3458;
	add.s32 	%r3460, %r3459, %r3458;
	add.s32 	%r3461, %r3460, %r3458;
	add.s32 	%r3462, %r3461, %r3458;
	add.s32 	%r3463, %r3462, %r3458;
	add.s32 	%r3464, %r3463, %r3458;
	add.s32 	%r3465, %r3464, %r3458;
	add.s32 	%r3466, %r3465, %r3458;
	st.shared.f32 	[%r3466], %f1511;
	st.shared.f32 	[%r3466+260], %f1512;
	st.shared.f32 	[%r3466+520], %f1513;
	st.shared.f32 	[%r3466+780], %f1514;
	@%p404 bra 	$L__BB1_434;
	setp.gt.u32 	%p405, %r10, 15;
	mul.wide.u32 	%rd1094, %r9, 16;
	add.s64 	%rd1095, %rd142, %rd1094;
	ld.global.v4.f32 	{%f1515, %f1516, %f1517, %f1518}, [%rd1095];
	mov.u32 	%r3467, %ntid.y;
	shl.b32 	%r3468, %r3467, 2;
	add.s32 	%r3469, %r101, %r3468;
	add.s32 	%r3470, %r3469, %r3468;
	add.s32 	%r3471, %r3470, %r3468;
	add.s32 	%r3472, %r3471, %r3468;
	add.s32 	%r3473, %r3472, %r3468;
	add.s32 	%r3474, %r3473, %r3468;
	add.s32 	%r3475, %r3474, %r3468;
	add.s32 	%r3476, %r3475, %r3468;
	st.shared.f32 	[%r3476], %f1515;
	st.shared.f32 	[%r3476+260], %f1516;
	st.shared.f32 	[%r3476+520], %f1517;
	st.shared.f32 	[%r3476+780], %f1518;
	@%p405 bra 	$L__BB1_434;
	setp.gt.u32 	%p406, %r11, 15;
	mul.wide.u32 	%rd1096, %r10, 16;
	add.s64 	%rd1097, %rd142, %rd1096;
	ld.global.v4.f32 	{%f1519, %f1520, %f1521, %f1522}, [%rd1097];
	mov.u32 	%r3477, %ntid.y;
	shl.b32 	%r3478, %r3477, 2;
	add.s32 	%r3479, %r102, %r3478;
	add.s32 	%r3480, %r3479, %r3478;
	add.s32 	%r3481, %r3480, %r3478;
	add.s32 	%r3482, %r3481, %r3478;
	add.s32 	%r3483, %r3482, %r3478;
	add.s32 	%r3484, %r3483, %r3478;
	add.s32 	%r3485, %r3484, %r3478;
	add.s32 	%r3486, %r3485, %r3478;
	st.shared.f32 	[%r3486], %f1519;
	st.shared.f32 	[%r3486+260], %f1520;
	st.shared.f32 	[%r3486+520], %f1521;
	st.shared.f32 	[%r3486+780], %f1522;
	@%p406 bra 	$L__BB1_434;
	setp.gt.u32 	%p407, %r12, 15;
	mul.wide.u32 	%rd1098, %r11, 16;
	add.s64 	%rd1099, %rd142, %rd1098;
	ld.global.v4.f32 	{%f1523, %f1524, %f1525, %f1526}, [%rd1099];
	mov.u32 	%r3487, %ntid.y;
	shl.b32 	%r3488, %r3487, 2;
	add.s32 	%r3489, %r103, %r3488;
	add.s32 	%r3490, %r3489, %r3488;
	add.s32 	%r3491, %r3490, %r3488;
	add.s32 	%r3492, %r3491, %r3488;
	add.s32 	%r3493, %r3492, %r3488;
	add.s32 	%r3494, %r3493, %r3488;
	add.s32 	%r3495, %r3494, %r3488;
	add.s32 	%r3496, %r3495, %r3488;
	st.shared.f32 	[%r3496], %f1523;
	st.shared.f32 	[%r3496+260], %f1524;
	st.shared.f32 	[%r3496+520], %f1525;
	st.shared.f32 	[%r3496+780], %f1526;
	@%p407 bra 	$L__BB1_434;
	setp.gt.u32 	%p408, %r13, 15;
	mul.wide.u32 	%rd1100, %r12, 16;
	add.s64 	%rd1101, %rd142, %rd1100;
	ld.global.v4.f32 	{%f1527, %f1528, %f1529, %f1530}, [%rd1101];
	mov.u32 	%r3497, %ntid.y;
	shl.b32 	%r3498, %r3497, 2;
	add.s32 	%r3499, %r104, %r3498;
	add.s32 	%r3500, %r3499, %r3498;
	add.s32 	%r3501, %r3500, %r3498;
	add.s32 	%r3502, %r3501, %r3498;
	add.s32 	%r3503, %r3502, %r3498;
	add.s32 	%r3504, %r3503, %r3498;
	add.s32 	%r3505, %r3504, %r3498;
	add.s32 	%r3506, %r3505, %r3498;
	st.shared.f32 	[%r3506], %f1527;
	st.shared.f32 	[%r3506+260], %f1528;
	st.shared.f32 	[%r3506+520], %f1529;
	st.shared.f32 	[%r3506+780], %f1530;
	@%p408 bra 	$L__BB1_434;
	setp.gt.u32 	%p409, %r14, 15;
	mul.wide.u32 	%rd1102, %r13, 16;
	add.s64 	%rd1103, %rd142, %rd1102;
	ld.global.v4.f32 	{%f1531, %f1532, %f1533, %f1534}, [%rd1103];
	mov.u32 	%r3507, %ntid.y;
	shl.b32 	%r3508, %r3507, 2;
	add.s32 	%r3509, %r105, %r3508;
	add.s32 	%r3510, %r3509, %r3508;
	add.s32 	%r3511, %r3510, %r3508;
	add.s32 	%r3512, %r3511, %r3508;
	add.s32 	%r3513, %r3512, %r3508;
	add.s32 	%r3514, %r3513, %r3508;
	add.s32 	%r3515, %r3514, %r3508;
	add.s32 	%r3516, %r3515, %r3508;
	st.shared.f32 	[%r3516], %f1531;
	st.shared.f32 	[%r3516+260], %f1532;
	st.shared.f32 	[%r3516+520], %f1533;
	st.shared.f32 	[%r3516+780], %f1534;
	@%p409 bra 	$L__BB1_434;
	setp.gt.u32 	%p410, %r15, 15;
	mul.wide.u32 	%rd1104, %r14, 16;
	add.s64 	%rd1105, %rd142, %rd1104;
	ld.global.v4.f32 	{%f1535, %f1536, %f1537, %f1538}, [%rd1105];
	mov.u32 	%r3517, %ntid.y;
	shl.b32 	%r3518, %r3517, 2;
	add.s32 	%r3519, %r106, %r3518;
	add.s32 	%r3520, %r3519, %r3518;
	add.s32 	%r3521, %r3520, %r3518;
	add.s32 	%r3522, %r3521, %r3518;
	add.s32 	%r3523, %r3522, %r3518;
	add.s32 	%r3524, %r3523, %r3518;
	add.s32 	%r3525, %r3524, %r3518;
	add.s32 	%r3526, %r3525, %r3518;
	st.shared.f32 	[%r3526], %f1535;
	st.shared.f32 	[%r3526+260], %f1536;
	st.shared.f32 	[%r3526+520], %f1537;
	st.shared.f32 	[%r3526+780], %f1538;
	@%p410 bra 	$L__BB1_434;
	setp.gt.u32 	%p411, %r16, 15;
	mul.wide.u32 	%rd1106, %r15, 16;
	add.s64 	%rd1107, %rd142, %rd1106;
	ld.global.v4.f32 	{%f1539, %f1540, %f1541, %f1542}, [%rd1107];
	mov.u32 	%r3527, %ntid.y;
	shl.b32 	%r3528, %r3527, 2;
	add.s32 	%r3529, %r107, %r3528;
	add.s32 	%r3530, %r3529, %r3528;
	add.s32 	%r3531, %r3530, %r3528;
	add.s32 	%r3532, %r3531, %r3528;
	add.s32 	%r3533, %r3532, %r3528;
	add.s32 	%r3534, %r3533, %r3528;
	add.s32 	%r3535, %r3534, %r3528;
	add.s32 	%r3536, %r3535, %r3528;
	st.shared.f32 	[%r3536], %f1539;
	st.shared.f32 	[%r3536+260], %f1540;
	st.shared.f32 	[%r3536+520], %f1541;
	st.shared.f32 	[%r3536+780], %f1542;
	@%p411 bra 	$L__BB1_434;
	setp.gt.u32 	%p412, %r17, 15;
	mul.wide.u32 	%rd1108, %r16, 16;
	add.s64 	%rd1109, %rd142, %rd1108;
	ld.global.v4.f32 	{%f1543, %f1544, %f1545, %f1546}, [%rd1109];
	mov.u32 	%r3537, %ntid.y;
	shl.b32 	%r3538, %r3537, 2;
	add.s32 	%r3539, %r78, %r3538;
	add.s32 	%r3540, %r3539, %r3538;
	add.s32 	%r3541, %r3540, %r3538;
	add.s32 	%r3542, %r3541, %r3538;
	add.s32 	%r3543, %r3542, %r3538;
	add.s32 	%r3544, %r3543, %r3538;
	add.s32 	%r3545, %r3544, %r3538;
	add.s32 	%r3546, %r3545, %r3538;
	add.s32 	%r3547, %r3546, %r3538;
	add.s32 	%r3548, %r3547, %r3538;
	st.shared.f32 	[%r3548], %f1543;
	st.shared.f32 	[%r3548+260], %f1544;
	st.shared.f32 	[%r3548+520], %f1545;
	st.shared.f32 	[%r3548+780], %f1546;
	@%p412 bra 	$L__BB1_434;
	mul.wide.u32 	%rd1110, %r17, 16;
	add.s64 	%rd1111, %rd142, %rd1110;
	ld.global.v4.f32 	{%f1547, %f1548, %f1549, %f1550}, [%rd1111];
	mov.u32 	%r3549, %ntid.y;
	shl.b32 	%r3550, %r3549, 2;
	add.s32 	%r3551, %r108, %r3550;
	add.s32 	%r3552, %r3551, %r3550;
	add.s32 	%r3553, %r3552, %r3550;
	add.s32 	%r3554, %r3553, %r3550;
	add.s32 	%r3555, %r3554, %r3550;
	add.s32 	%r3556, %r3555, %r3550;
	add.s32 	%r3557, %r3556, %r3550;
	add.s32 	%r3558, %r3557, %r3550;
	st.shared.f32 	[%r3558], %f1547;
	st.shared.f32 	[%r3558+260], %f1548;
	st.shared.f32 	[%r3558+520], %f1549;
	st.shared.f32 	[%r3558+780], %f1550;
$L__BB1_434:
	mov.u32 	%r3559, %ntid.y;
	mov.u32 	%r3560, %tid.y;
	add.s32 	%r3561, %r3560, %r3559;
	add.s32 	%r3562, %r3561, %r3559;
	add.s32 	%r3563, %r3562, %r3559;
	add.s32 	%r3564, %r3563, %r3559;
	add.s32 	%r3565, %r3564, %r3559;
	add.s32 	%r3566, %r3565, %r3559;
	add.s32 	%r3567, %r3566, %r3559;
	add.s32 	%r3568, %r3567, %r3559;
	add.s32 	%r3569, %r3568, %r3559;
	add.s32 	%r3570, %r3569, %r3559;
	add.s32 	%r3571, %r3570, %r3559;
	add.s32 	%r3572, %r3571, %r3559;
	add.s32 	%r3573, %r3572, %r3559;
	add.s32 	%r3574, %r3573, %r3559;
	add.s32 	%r3575, %r3574, %r3559;
	add.s32 	%r3576, %r3575, %r3559;
	add.s32 	%r3577, %r3576, %r3559;
	add.s32 	%r3578, %r3577, %r3559;
	add.s32 	%r3579, %r3578, %r3559;
	add.s32 	%r3580, %r3579, %r3559;
	add.s32 	%r3581, %r3580, %r3559;
	add.s32 	%r3582, %r3581, %r3559;
	add.s32 	%r3583, %r3582, %r3559;
	add.s32 	%r3584, %r3583, %r3559;
	setp.gt.u32 	%p413, %r3584, 63;
	@%p413 bra 	$L__BB1_1153;
	@%p3 bra 	$L__BB1_452;
	ld.param.u32 	%r14140, [_Z12gmem_to_smemILi64ELi64EEvPfiiS0__param_2];
	setp.gt.u32 	%p415, %r3, 15;
	mov.u32 	%r3585, %ntid.y;
	mov.u32 	%r3586, %tid.y;
	add.s32 	%r3587, %r3586, %r3585;
	add.s32 	%r3588, %r3587, %r3585;
	add.s32 	%r3589, %r3588, %r3585;
	add.s32 	%r3590, %r3589, %r3585;
	add.s32 	%r3591, %r3590, %r3585;
	add.s32 	%r3592, %r3591, %r3585;
	add.s32 	%r3593, %r3592, %r3585;
	add.s32 	%r3594, %r3593, %r3585;
	add.s32 	%r3595, %r3594, %r3585;
	add.s32 	%r3596, %r3595, %r3585;
	add.s32 	%r3597, %r3596, %r3585;
	add.s32 	%r3598, %r3597, %r3585;
	add.s32 	%r3599, %r3598, %r3585;
	add.s32 	%r3600, %r3599, %r3585;
	add.s32 	%r3601, %r3600, %r3585;
	add.s32 	%r3602, %r3601, %r3585;
	add.s32 	%r3603, %r3602, %r3585;
	add.s32 	%r3604, %r3603, %r3585;
	add.s32 	%r3605, %r3604, %r3585;
	add.s32 	%r3606, %r3605, %r3585;
	add.s32 	%r3607, %r3606, %r3585;
	add.s32 	%r3608, %r3607, %r3585;
	add.s32 	%r3609, %r3608, %r3585;
	add.s32 	%r3610, %r3609, %r3585;
	mul.lo.s32 	%r3611, %r3610, %r14140;
	cvt.u64.u32 	%rd1112, %r3611;
	add.s64 	%rd1113, %rd2, %rd1112;
	shl.b64 	%rd1114, %rd1113, 2;
	add.s64 	%rd148, %rd3, %rd1114;
	mul.wide.u32 	%rd1115, %r214, 16;
	add.s64 	%rd149, %rd148, %rd1115;
	ld.global.v4.f32 	{%f1551, %f1552, %f1553, %f1554}, [%rd149];
	shl.b32 	%r3612, %r3585, 2;
	add.s32 	%r3613, %r109, %r3612;
	add.s32 	%r3614, %r3613, %r3612;
	add.s32 	%r3615, %r3614, %r3612;
	add.s32 	%r3616, %r3615, %r3612;
	add.s32 	%r3617, %r3616, %r3612;
	add.s32 	%r3618, %r3617, %r3612;
	add.s32 	%r3619, %r3618, %r3612;
	add.s32 	%r3620, %r3619, %r3612;
	st.shared.f32 	[%r3620], %f1551;
	st.shared.f32 	[%r3620+260], %f1552;
	st.shared.f32 	[%r3620+520], %f1553;
	st.shared.f32 	[%r3620+780], %f1554;
	@%p415 bra 	$L__BB1_452;
	setp.gt.u32 	%p416, %r4, 15;
	mul.wide.s32 	%rd1116, %r2, 16;
	add.s64 	%rd150, %rd149, %rd1116;
	ld.global.v4.f32 	{%f1555, %f1556, %f1557, %f1558}, [%rd150];
	mov.u32 	%r3621, %ntid.y;
	shl.b32 	%r3622, %r3621, 2;
	add.s32 	%r3623, %r110, %r3622;
	add.s32 	%r3624, %r3623, %r3622;
	add.s32 	%r3625, %r3624, %r3622;
	add.s32 	%r3626, %r3625, %r3622;
	add.s32 	%r3627, %r3626, %r3622;
	add.s32 	%r3628, %r3627, %r3622;
	add.s32 	%r3629, %r3628, %r3622;
	add.s32 	%r3630, %r3629, %r3622;
	st.shared.f32 	[%r3630], %f1555;
	st.shared.f32 	[%r3630+260], %f1556;
	st.shared.f32 	[%r3630+520], %f1557;
	st.shared.f32 	[%r3630+780], %f1558;
	@%p416 bra 	$L__BB1_452;
	setp.gt.u32 	%p417, %r5, 15;
	mul.wide.s32 	%rd1117, %r2, 16;
	add.s64 	%rd151, %rd150, %rd1117;
	ld.global.v4.f32 	{%f1559, %f1560, %f1561, %f1562}, [%rd151];
	mov.u32 	%r3631, %ntid.y;
	shl.b32 	%r3632, %r3631, 2;
	add.s32 	%r3633, %r96, %r3632;
	add.s32 	%r3634, %r3633, %r3632;
	add.s32 	%r3635, %r3634, %r3632;
	add.s32 	%r3636, %r3635, %r3632;
	add.s32 	%r3637, %r3636, %r3632;
	add.s32 	%r3638, %r3637, %r3632;
	add.s32 	%r3639, %r3638, %r3632;
	add.s32 	%r3640, %r3639, %r3632;
	add.s32 	%r3641, %r3640, %r3632;
	st.shared.f32 	[%r3641], %f1559;
	st.shared.f32 	[%r3641+260], %f1560;
	st.shared.f32 	[%r3641+520], %f1561;
	st.shared.f32 	[%r3641+780], %f1562;
	@%p417 bra 	$L__BB1_452;
	setp.gt.u32 	%p418, %r6, 15;
	mul.wide.s32 	%rd1118, %r2, 16;
	add.s64 	%rd152, %rd151, %rd1118;
	ld.global.v4.f32 	{%f1563, %f1564, %f1565, %f1566}, [%rd152];
	mov.u32 	%r3642, %ntid.y;
	shl.b32 	%r3643, %r3642, 2;
	add.s32 	%r3644, %r97, %r3643;
	add.s32 	%r3645, %r3644, %r3643;
	add.s32 	%r3646, %r3645, %r3643;
	add.s32 	%r3647, %r3646, %r3643;
	add.s32 	%r3648, %r3647, %r3643;
	add.s32 	%r3649, %r3648, %r3643;
	add.s32 	%r3650, %r3649, %r3643;
	add.s32 	%r3651, %r3650, %r3643;
	add.s32 	%r3652, %r3651, %r3643;
	st.shared.f32 	[%r3652], %f1563;
	st.shared.f32 	[%r3652+260], %f1564;
	st.shared.f32 	[%r3652+520], %f1565;
	st.shared.f32 	[%r3652+780], %f1566;
	@%p418 bra 	$L__BB1_452;
	setp.gt.u32 	%p419, %r7, 15;
	mul.wide.s32 	%rd1119, %r2, 16;
	add.s64 	%rd153, %rd152, %rd1119;
	ld.global.v4.f32 	{%f1567, %f1568, %f1569, %f1570}, [%rd153];
	mov.u32 	%r3653, %ntid.y;
	shl.b32 	%r3654, %r3653, 2;
	add.s32 	%r3655, %r98, %r3654;
	add.s32 	%r3656, %r3655, %r3654;
	add.s32 	%r3657, %r3656, %r3654;
	add.s32 	%r3658, %r3657, %r3654;
	add.s32 	%r3659, %r3658, %r3654;
	add.s32 	%r3660, %r3659, %r3654;
	add.s32 	%r3661, %r3660, %r3654;
	add.s32 	%r3662, %r3661, %r3654;
	add.s32 	%r3663, %r3662, %r3654;
	st.shared.f32 	[%r3663], %f1567;
	st.shared.f32 	[%r3663+260], %f1568;
	st.shared.f32 	[%r3663+520], %f1569;
	st.shared.f32 	[%r3663+780], %f1570;
	@%p419 bra 	$L__BB1_452;
	setp.gt.u32 	%p420, %r8, 15;
	mul.wide.s32 	%rd1120, %r2, 16;
	add.s64 	%rd1121, %rd153, %rd1120;
	ld.global.v4.f32 	{%f1571, %f1572, %f1573, %f1574}, [%rd1121];
	mov.u32 	%r3664, %ntid.y;
	shl.b32 	%r3665, %r3664, 2;
	add.s32 	%r3666, %r99, %r3665;
	add.s32 	%r3667, %r3666, %r3665;
	add.s32 	%r3668, %r3667, %r3665;
	add.s32 	%r3669, %r3668, %r3665;
	add.s32 	%r3670, %r3669, %r3665;
	add.s32 	%r3671, %r3670, %r3665;
	add.s32 	%r3672, %r3671, %r3665;
	add.s32 	%r3673, %r3672, %r3665;
	add.s32 	%r3674, %r3673, %r3665;
	st.shared.f32 	[%r3674], %f1571;
	st.shared.f32 	[%r3674+260], %f1572;
	st.shared.f32 	[%r3674+520], %f1573;
	st.shared.f32 	[%r3674+780], %f1574;
	@%p420 bra 	$L__BB1_452;
	setp.gt.u32 	%p421, %r9, 15;
	mul.wide.u32 	%rd1122, %r8, 16;
	add.s64 	%rd1123, %rd148, %rd1122;
	ld.global.v4.f32 	{%f1575, %f1576, %f1577, %f1578}, [%rd1123];
	mov.u32 	%r3675, %ntid.y;
	shl.b32 	%r3676, %r3675, 2;
	add.s32 	%r3677, %r100, %r3676;
	add.s32 	%r3678, %r3677, %r3676;
	add.s32 	%r3679, %r3678, %r3676;
	add.s32 	%r3680, %r3679, %r3676;
	add.s32 	%r3681, %r3680, %r3676;
	add.s32 	%r3682, %r3681, %r3676;
	add.s32 	%r3683, %r3682, %r3676;
	add.s32 	%r3684, %r3683, %r3676;
	add.s32 	%r3685, %r3684, %r3676;
	st.shared.f32 	[%r3685], %f1575;
	st.shared.f32 	[%r3685+260], %f1576;
	st.shared.f32 	[%r3685+520], %f1577;
	st.shared.f32 	[%r3685+780], %f1578;
	@%p421 bra 	$L__BB1_452;
	setp.gt.u32 	%p422, %r10, 15;
	mul.wide.u32 	%rd1124, %r9, 16;
	add.s64 	%rd1125, %rd148, %rd1124;
	ld.global.v4.f32 	{%f1579, %f1580, %f1581, %f1582}, [%rd1125];
	mov.u32 	%r3686, %ntid.y;
	shl.b32 	%r3687, %r3686, 2;
	add.s32 	%r3688, %r101, %r3687;
	add.s32 	%r3689, %r3688, %r3687;
	add.s32 	%r3690, %r3689, %r3687;
	add.s32 	%r3691, %r3690, %r3687;
	add.s32 	%r3692, %r3691, %r3687;
	add.s32 	%r3693, %r3692, %r3687;
	add.s32 	%r3694, %r3693, %r3687;
	add.s32 	%r3695, %r3694, %r3687;
	add.s32 	%r3696, %r3695, %r3687;
	st.shared.f32 	[%r3696], %f1579;
	st.shared.f32 	[%r3696+260], %f1580;
	st.shared.f32 	[%r3696+520], %f1581;
	st.shared.f32 	[%r3696+780], %f1582;
	@%p422 bra 	$L__BB1_452;
	setp.gt.u32 	%p423, %r11, 15;
	mul.wide.u32 	%rd1126, %r10, 16;
	add.s64 	%rd1127, %rd148, %rd1126;
	ld.global.v4.f32 	{%f1583, %f1584, %f1585, %f1586}, [%rd1127];
	mov.u32 	%r3697, %ntid.y;
	shl.b32 	%r3698, %r3697, 2;
	add.s32 	%r3699, %r102, %r3698;
	add.s32 	%r3700, %r3699, %r3698;
	add.s32 	%r3701, %r3700, %r3698;
	add.s32 	%r3702, %r3701, %r3698;
	add.s32 	%r3703, %r3702, %r3698;
	add.s32 	%r3704, %r3703, %r3698;
	add.s32 	%r3705, %r3704, %r3698;
	add.s32 	%r3706, %r3705, %r3698;
	add.s32 	%r3707, %r3706, %r3698;
	st.shared.f32 	[%r3707], %f1583;
	st.shared.f32 	[%r3707+260], %f1584;
	st.shared.f32 	[%r3707+520], %f1585;
	st.shared.f32 	[%r3707+780], %f1586;
	@%p423 bra 	$L__BB1_452;
	setp.gt.u32 	%p424, %r12, 15;
	mul.wide.u32 	%rd1128, %r11, 16;
	add.s64 	%rd1129, %rd148, %rd1128;
	ld.global.v4.f32 	{%f1587, %f1588, %f1589, %f1590}, [%rd1129];
	mov.u32 	%r3708, %ntid.y;
	shl.b32 	%r3709, %r3708, 2;
	add.s32 	%r3710, %r103, %r3709;
	add.s32 	%r3711, %r3710, %r3709;
	add.s32 	%r3712, %r3711, %r3709;
	add.s32 	%r3713, %r3712, %r3709;
	add.s32 	%r3714, %r3713, %r3709;
	add.s32 	%r3715, %r3714, %r3709;
	add.s32 	%r3716, %r3715, %r3709;
	add.s32 	%r3717, %r3716, %r3709;
	add.s32 	%r3718, %r3717, %r3709;
	st.shared.f32 	[%r3718], %f1587;
	st.shared.f32 	[%r3718+260], %f1588;
	st.shared.f32 	[%r3718+520], %f1589;
	st.shared.f32 	[%r3718+780], %f1590;
	@%p424 bra 	$L__BB1_452;
	setp.gt.u32 	%p425, %r13, 15;
	mul.wide.u32 	%rd1130, %r12, 16;
	add.s64 	%rd1131, %rd148, %rd1130;
	ld.global.v4.f32 	{%f1591, %f1592, %f1593, %f1594}, [%rd1131];
	mov.u32 	%r3719, %ntid.y;
	shl.b32 	%r3720, %r3719, 2;
	add.s32 	%r3721, %r104, %r3720;
	add.s32 	%r3722, %r3721, %r3720;
	add.s32 	%r3723, %r3722, %r3720;
	add.s32 	%r3724, %r3723, %r3720;
	add.s32 	%r3725, %r3724, %r3720;
	add.s32 	%r3726, %r3725, %r3720;
	add.s32 	%r3727, %r3726, %r3720;
	add.s32 	%r3728, %r3727, %r3720;
	add.s32 	%r3729, %r3728, %r3720;
	st.shared.f32 	[%r3729], %f1591;
	st.shared.f32 	[%r3729+260], %f1592;
	st.shared.f32 	[%r3729+520], %f1593;
	st.shared.f32 	[%r3729+780], %f1594;
	@%p425 bra 	$L__BB1_452;
	setp.gt.u32 	%p426, %r14, 15;
	mul.wide.u32 	%rd1132, %r13, 16;
	add.s64 	%rd1133, %rd148, %rd1132;
	ld.global.v4.f32 	{%f1595, %f1596, %f1597, %f1598}, [%rd1133];
	mov.u32 	%r3730, %ntid.y;
	shl.b32 	%r3731, %r3730, 2;
	add.s32 	%r3732, %r105, %r3731;
	add.s32 	%r3733, %r3732, %r3731;
	add.s32 	%r3734, %r3733, %r3731;
	add.s32 	%r3735, %r3734, %r3731;
	add.s32 	%r3736, %r3735, %r3731;
	add.s32 	%r3737, %r3736, %r3731;
	add.s32 	%r3738, %r3737, %r3731;
	add.s32 	%r3739, %r3738, %r3731;
	add.s32 	%r3740, %r3739, %r3731;
	st.shared.f32 	[%r3740], %f1595;
	st.shared.f32 	[%r3740+260], %f1596;
	st.shared.f32 	[%r3740+520], %f1597;
	st.shared.f32 	[%r3740+780], %f1598;
	@%p426 bra 	$L__BB1_452;
	setp.gt.u32 	%p427, %r15, 15;
	mul.wide.u32 	%rd1134, %r14, 16;
	add.s64 	%rd1135, %rd148, %rd1134;
	ld.global.v4.f32 	{%f1599, %f1600, %f1601, %f1602}, [%rd1135];
	mov.u32 	%r3741, %ntid.y;
	shl.b32 	%r3742, %r3741, 2;
	add.s32 	%r3743, %r106, %r3742;
	add.s32 	%r3744, %r3743, %r3742;
	add.s32 	%r3745, %r3744, %r3742;
	add.s32 	%r3746, %r3745, %r3742;
	add.s32 	%r3747, %r3746, %r3742;
	add.s32 	%r3748, %r3747, %r3742;
	add.s32 	%r3749, %r3748, %r3742;
	add.s32 	%r3750, %r3749, %r3742;
	add.s32 	%r3751, %r3750, %r3742;
	st.shared.f32 	[%r3751], %f1599;
	st.shared.f32 	[%r3751+260], %f1600;
	st.shared.f32 	[%r3751+520], %f1601;
	st.shared.f32 	[%r3751+780], %f1602;
	@%p427 bra 	$L__BB1_452;
	setp.gt.u32 	%p428, %r16, 15;
	mul.wide.u32 	%rd1136, %r15, 16;
	add.s64 	%rd1137, %rd148, %rd1136;
	ld.global.v4.f32 	{%f1603, %f1604, %f1605, %f1606}, [%rd1137];
	mov.u32 	%r3752, %ntid.y;
	shl.b32 	%r3753, %r3752, 2;
	add.s32 	%r3754, %r107, %r3753;
	add.s32 	%r3755, %r3754, %r3753;
	add.s32 	%r3756, %r3755, %r3753;
	add.s32 	%r3757, %r3756, %r3753;
	add.s32 	%r3758, %r3757, %r3753;
	add.s32 	%r3759, %r3758, %r3753;
	add.s32 	%r3760, %r3759, %r3753;
	add.s32 	%r3761, %r3760, %r3753;
	add.s32 	%r3762, %r3761, %r3753;
	st.shared.f32 	[%r3762], %f1603;
	st.shared.f32 	[%r3762+260], %f1604;
	st.shared.f32 	[%r3762+520], %f1605;
	st.shared.f32 	[%r3762+780], %f1606;
	@%p428 bra 	$L__BB1_452;
	setp.gt.u32 	%p429, %r17, 15;
	mul.wide.u32 	%rd1138, %r16, 16;
	add.s64 	%rd1139, %rd148, %rd1138;
	ld.global.v4.f32 	{%f1607, %f1608, %f1609, %f1610}, [%rd1139];
	mov.u32 	%r3763, %ntid.y;
	shl.b32 	%r3764, %r3763, 2;
	add.s32 	%r3765, %r78, %r3764;
	add.s32 	%r3766, %r3765, %r3764;
	add.s32 	%r3767, %r3766, %r3764;
	add.s32 	%r3768, %r3767, %r3764;
	add.s32 	%r3769, %r3768, %r3764;
	add.s32 	%r3770, %r3769, %r3764;
	add.s32 	%r3771, %r3770, %r3764;
	add.s32 	%r3772, %r3771, %r3764;
	add.s32 	%r3773, %r3772, %r3764;
	add.s32 	%r3774, %r3773, %r3764;
	add.s32 	%r3775, %r3774, %r3764;
	st.shared.f32 	[%r3775], %f1607;
	st.shared.f32 	[%r3775+260], %f1608;
	st.shared.f32 	[%r3775+520], %f1609;
	st.shared.f32 	[%r3775+780], %f1610;
	@%p429 bra 	$L__BB1_452;
	mul.wide.u32 	%rd1140, %r17, 16;
	add.s64 	%rd1141, %rd148, %rd1140;
	ld.global.v4.f32 	{%f1611, %f1612, %f1613, %f1614}, [%rd1141];
	mov.u32 	%r3776, %ntid.y;
	shl.b32 	%r3777, %r3776, 2;
	add.s32 	%r3778, %r108, %r3777;
	add.s32 	%r3779, %r3778, %r3777;
	add.s32 	%r3780, %r3779, %r3777;
	add.s32 	%r3781, %r3780, %r3777;
	add.s32 	%r3782, %r3781, %r3777;
	add.s32 	%r3783, %r3782, %r3777;
	add.s32 	%r3784, %r3783, %r3777;
	add.s32 	%r3785, %r3784, %r3777;
	add.s32 	%r3786, %r3785, %r3777;
	st.shared.f32 	[%r3786], %f1611;
	st.shared.f32 	[%r3786+260], %f1612;
	st.shared.f32 	[%r3786+520], %f1613;
	st.shared.f32 	[%r3786+780], %f1614;
$L__BB1_452:
	mov.u32 	%r3787, %ntid.y;
	mov.u32 	%r3788, %tid.y;
	add.s32 	%r3789, %r3788, %r3787;
	add.s32 	%r3790, %r3789, %r3787;
	add.s32 	%r3791, %r3790, %r3787;
	add.s32 	%r3792, %r3791, %r3787;
	add.s32 	%r3793, %r3792, %r3787;
	add.s32 	%r3794, %r3793, %r3787;
	add.s32 	%r3795, %r3794, %r3787;
	add.s32 	%r3796, %r3795, %r3787;
	add.s32 	%r3797, %r3796, %r3787;
	add.s32 	%r3798, %r3797, %r3787;
	add.s32 	%r3799, %r3798, %r3787;
	add.s32 	%r3800, %r3799, %r3787;
	add.s32 	%r3801, %r3800, %r3787;
	add.s32 	%r3802, %r3801, %r3787;
	add.s32 	%r3803, %r3802, %r3787;
	add.s32 	%r3804, %r3803, %r3787;
	add.s32 	%r3805, %r3804, %r3787;
	add.s32 	%r3806, %r3805, %r3787;
	add.s32 	%r3807, %r3806, %r3787;
	add.s32 	%r3808, %r3807, %r3787;
	add.s32 	%r3809, %r3808, %r3787;
	add.s32 	%r3810, %r3809, %r3787;
	add.s32 	%r3811, %r3810, %r3787;
	add.s32 	%r3812, %r3811, %r3787;
	add.s32 	%r3813, %r3812, %r3787;
	setp.gt.u32 	%p430, %r3813, 63;
	@%p430 bra 	$L__BB1_1153;
	@%p3 bra 	$L__BB1_470;
	ld.param.u32 	%r14141, [_Z12gmem_to_smemILi64ELi64EEvPfiiS0__param_2];
	setp.gt.u32 	%p432, %r3, 15;
	mov.u32 	%r3814, %ntid.y;
	mov.u32 	%r3815, %tid.y;
	add.s32 	%r3816, %r3815, %r3814;
	add.s32 	%r3817, %r3816, %r3814;
	add.s32 	%r3818, %r3817, %r3814;
	add.s32 	%r3819, %r3818, %r3814;
	add.s32 	%r3820, %r3819, %r3814;
	add.s32 	%r3821, %r3820, %r3814;
	add.s32 	%r3822, %r3821, %r3814;
	add.s32 	%r3823, %r3822, %r3814;
	add.s32 	%r3824, %r3823, %r3814;
	add.s32 	%r3825, %r3824, %r3814;
	add.s32 	%r3826, %r3825, %r3814;
	add.s32 	%r3827, %r3826, %r3814;
	add.s32 	%r3828, %r3827, %r3814;
	add.s32 	%r3829, %r3828, %r3814;
	add.s32 	%r3830, %r3829, %r3814;
	add.s32 	%r3831, %r3830, %r3814;
	add.s32 	%r3832, %r3831, %r3814;
	add.s32 	%r3833, %r3832, %r3814;
	add.s32 	%r3834, %r3833, %r3814;
	add.s32 	%r3835, %r3834, %r3814;
	add.s32 	%r3836, %r3835, %r3814;
	add.s32 	%r3837, %r3836, %r3814;
	add.s32 	%r3838, %r3837, %r3814;
	add.s32 	%r3839, %r3838, %r3814;
	add.s32 	%r3840, %r3839, %r3814;
	mul.lo.s32 	%r3841, %r3840, %r14141;
	cvt.u64.u32 	%rd1142, %r3841;
	add.s64 	%rd1143, %rd2, %rd1142;
	shl.b64 	%rd1144, %rd1143, 2;
	add.s64 	%rd154, %rd3, %rd1144;
	mul.wide.u32 	%rd1145, %r214, 16;
	add.s64 	%rd155, %rd154, %rd1145;
	ld.global.v4.f32 	{%f1615, %f1616, %f1617, %f1618}, [%rd155];
	shl.b32 	%r3842, %r3814, 2;
	add.s32 	%r3843, %r109, %r3842;
	add.s32 	%r3844, %r3843, %r3842;
	add.s32 	%r3845, %r3844, %r3842;
	add.s32 	%r3846, %r3845, %r3842;
	add.s32 	%r3847, %r3846, %r3842;
	add.s32 	%r3848, %r3847, %r3842;
	add.s32 	%r3849, %r3848, %r3842;
	add.s32 	%r3850, %r3849, %r3842;
	add.s32 	%r3851, %r3850, %r3842;
	st.shared.f32 	[%r3851], %f1615;
	st.shared.f32 	[%r3851+260], %f1616;
	st.shared.f32 	[%r3851+520], %f1617;
	st.shared.f32 	[%r3851+780], %f1618;
	@%p432 bra 	$L__BB1_470;
	setp.gt.u32 	%p433, %r4, 15;
	mul.wide.s32 	%rd1146, %r2, 16;
	add.s64 	%rd156, %rd155, %rd1146;
	ld.global.v4.f32 	{%f1619, %f1620, %f1621, %f1622}, [%rd156];
	mov.u32 	%r3852, %ntid.y;
	shl.b32 	%r3853, %r3852, 2;
	add.s32 	%r3854, %r110, %r3853;
	add.s32 	%r3855, %r3854, %r3853;
	add.s32 	%r3856, %r3855, %r3853;
	add.s32 	%r3857, %r3856, %r3853;
	add.s32 	%r3858, %r3857, %r3853;
	add.s32 	%r3859, %r3858, %r3853;
	add.s32 	%r3860, %r3859, %r3853;
	add.s32 	%r3861, %r3860, %r3853;
	add.s32 	%r3862, %r3861, %r3853;
	st.shared.f32 	[%r3862], %f1619;
	st.shared.f32 	[%r3862+260], %f1620;
	st.shared.f32 	[%r3862+520], %f1621;
	st.shared.f32 	[%r3862+780], %f1622;
	@%p433 bra 	$L__BB1_470;
	setp.gt.u32 	%p434, %r5, 15;
	mul.wide.s32 	%rd1147, %r2, 16;
	add.s64 	%rd157, %rd156, %rd1147;
	ld.global.v4.f32 	{%f1623, %f1624, %f1625, %f1626}, [%rd157];
	mov.u32 	%r3863, %ntid.y;
	shl.b32 	%r3864, %r3863, 2;
	add.s32 	%r3865, %r96, %r3864;
	add.s32 	%r3866, %r3865, %r3864;
	add.s32 	%r3867, %r3866, %r3864;
	add.s32 	%r3868, %r3867, %r3864;
	add.s32 	%r3869, %r3868, %r3864;
	add.s32 	%r3870, %r3869, %r3864;
	add.s32 	%r3871, %r3870, %r3864;
	add.s32 	%r3872, %r3871, %r3864;
	add.s32 	%r3873, %r3872, %r3864;
	add.s32 	%r3874, %r3873, %r3864;
	st.shared.f32 	[%r3874], %f1623;
	st.shared.f32 	[%r3874+260], %f1624;
	st.shared.f32 	[%r3874+520], %f1625;
	st.shared.f32 	[%r3874+780], %f1626;
	@%p434 bra 	$L__BB1_470;
	setp.gt.u32 	%p435, %r6, 15;
	mul.wide.s32 	%rd1148, %r2, 16;
	add.s64 	%rd158, %rd157, %rd1148;
	ld.global.v4.f32 	{%f1627, %f1628, %f1629, %f1630}, [%rd158];
	mov.u32 	%r3875, %ntid.y;
	shl.b32 	%r3876, %r3875, 2;
	add.s32 	%r3877, %r97, %r3876;
	add.s32 	%r3878, %r3877, %r3876;
	add.s32 	%r3879, %r3878, %r3876;
	add.s32 	%r3880, %r3879, %r3876;
	add.s32 	%r3881, %r3880, %r3876;
	add.s32 	%r3882, %r3881, %r3876;
	add.s32 	%r3883, %r3882, %r3876;
	add.s32 	%r3884, %r3883, %r3876;
	add.s32 	%r3885, %r3884, %r3876;
	add.s32 	%r3886, %r3885, %r3876;
	st.shared.f32 	[%r3886], %f1627;
	st.shared.f32 	[%r3886+260], %f1628;
	st.shared.f32 	[%r3886+520], %f1629;
	st.shared.f32 	[%r3886+780], %f1630;
	@%p435 bra 	$L__BB1_470;
	setp.gt.u32 	%p436, %r7, 15;
	mul.wide.s32 	%rd1149, %r2, 16;
	add.s64 	%rd159, %rd158, %rd1149;
	ld.global.v4.f32 	{%f1631, %f1632, %f1633, %f1634}, [%rd159];
	mov.u32 	%r3887, %ntid.y;
	shl.b32 	%r3888, %r3887, 2;
	add.s32 	%r3889, %r98, %r3888;
	add.s32 	%r3890, %r3889, %r3888;
	add.s32 	%r3891, %r3890, %r3888;
	add.s32 	%r3892, %r3891, %r3888;
	add.s32 	%r3893, %r3892, %r3888;
	add.s32 	%r3894, %r3893, %r3888;
	add.s32 	%r3895, %r3894, %r3888;
	add.s32 	%r3896, %r3895, %r3888;
	add.s32 	%r3897, %r3896, %r3888;
	add.s32 	%r3898, %r3897, %r3888;
	st.shared.f32 	[%r3898], %f1631;
	st.shared.f32 	[%r3898+260], %f1632;
	st.shared.f32 	[%r3898+520], %f1633;
	st.shared.f32 	[%r3898+780], %f1634;
	@%p436 bra 	$L__BB1_470;
	setp.gt.u32 	%p437, %r8, 15;
	mul.wide.s32 	%rd1150, %r2, 16;
	add.s64 	%rd1151, %rd159, %rd1150;
	ld.global.v4.f32 	{%f1635, %f1636, %f1637, %f1638}, [%rd1151];
	mov.u32 	%r3899, %ntid.y;
	shl.b32 	%r3900, %r3899, 2;
	add.s32 	%r3901, %r99, %r3900;
	add.s32 	%r3902, %r3901, %r3900;
	add.s32 	%r3903, %r3902, %r3900;
	add.s32 	%r3904, %r3903, %r3900;
	add.s32 	%r3905, %r3904, %r3900;
	add.s32 	%r3906, %r3905, %r3900;
	add.s32 	%r3907, %r3906, %r3900;
	add.s32 	%r3908, %r3907, %r3900;
	add.s32 	%r3909, %r3908, %r3900;
	add.s32 	%r3910, %r3909, %r3900;
	st.shared.f32 	[%r3910], %f1635;
	st.shared.f32 	[%r3910+260], %f1636;
	st.shared.f32 	[%r3910+520], %f1637;
	st.shared.f32 	[%r3910+780], %f1638;
	@%p437 bra 	$L__BB1_470;
	setp.gt.u32 	%p438, %r9, 15;
	mul.wide.u32 	%rd1152, %r8, 16;
	add.s64 	%rd1153, %rd154, %rd1152;
	ld.global.v4.f32 	{%f1639, %f1640, %f1641, %f1642}, [%rd1153];
	mov.u32 	%r3911, %ntid.y;
	shl.b32 	%r3912, %r3911, 2;
	add.s32 	%r3913, %r100, %r3912;
	add.s32 	%r3914, %r3913, %r3912;
	add.s32 	%r3915, %r3914, %r3912;
	add.s32 	%r3916, %r3915, %r3912;
	add.s32 	%r3917, %r3916, %r3912;
	add.s32 	%r3918, %r3917, %r3912;
	add.s32 	%r3919, %r3918, %r3912;
	add.s32 	%r3920, %r3919, %r3912;
	add.s32 	%r3921, %r3920, %r3912;
	add.s32 	%r3922, %r3921, %r3912;
	st.shared.f32 	[%r3922], %f1639;
	st.shared.f32 	[%r3922+260], %f1640;
	st.shared.f32 	[%r3922+520], %f1641;
	st.shared.f32 	[%r3922+780], %f1642;
	@%p438 bra 	$L__BB1_470;
	setp.gt.u32 	%p439, %r10, 15;
	mul.wide.u32 	%rd1154, %r9, 16;
	add.s64 	%rd1155, %rd154, %rd1154;
	ld.global.v4.f32 	{%f1643, %f1644, %f1645, %f1646}, [%rd1155];
	mov.u32 	%r3923, %ntid.y;
	shl.b32 	%r3924, %r3923, 2;
	add.s32 	%r3925, %r101, %r3924;
	add.s32 	%r3926, %r3925, %r3924;
	add.s32 	%r3927, %r3926, %r3924;
	add.s32 	%r3928, %r3927, %r3924;
	add.s32 	%r3929, %r3928, %r3924;
	add.s32 	%r3930, %r3929, %r3924;
	add.s32 	%r3931, %r3930, %r3924;
	add.s32 	%r3932, %r3931, %r3924;
	add.s32 	%r3933, %r3932, %r3924;
	add.s32 	%r3934, %r3933, %r3924;
	st.shared.f32 	[%r3934], %f1643;
	st.shared.f32 	[%r3934+260], %f1644;
	st.shared.f32 	[%r3934+520], %f1645;
	st.shared.f32 	[%r3934+780], %f1646;
	@%p439 bra 	$L__BB1_470;
	setp.gt.u32 	%p440, %r11, 15;
	mul.wide.u32 	%rd1156, %r10, 16;
	add.s64 	%rd1157, %rd154, %rd1156;
	ld.global.v4.f32 	{%f1647, %f1648, %f1649, %f1650}, [%rd1157];
	mov.u32 	%r3935, %ntid.y;
	shl.b32 	%r3936, %r3935, 2;
	add.s32 	%r3937, %r102, %r3936;
	add.s32 	%r3938, %r3937, %r3936;
	add.s32 	%r3939, %r3938, %r3936;
	add.s32 	%r3940, %r3939, %r3936;
	add.s32 	%r3941, %r3940, %r3936;
	add.s32 	%r3942, %r3941, %r3936;
	add.s32 	%r3943, %r3942, %r3936;
	add.s32 	%r3944, %r3943, %r3936;
	add.s32 	%r3945, %r3944, %r3936;
	add.s32 	%r3946, %r3945, %r3936;
	st.shared.f32 	[%r3946], %f1647;
	st.shared.f32 	[%r3946+260], %f1648;
	st.shared.f32 	[%r3946+520], %f1649;
	st.shared.f32 	[%r3946+780], %f1650;
	@%p440 bra 	$L__BB1_470;
	setp.gt.u32 	%p441, %r12, 15;
	mul.wide.u32 	%rd1158, %r11, 16;
	add.s64 	%rd1159, %rd154, %rd1158;
	ld.global.v4.f32 	{%f1651, %f1652, %f1653, %f1654}, [%rd1159];
	mov.u32 	%r3947, %ntid.y;
	shl.b32 	%r3948, %r3947, 2;
	add.s32 	%r3949, %r103, %r3948;
	add.s32 	%r3950, %r3949, %r3948;
	add.s32 	%r3951, %r3950, %r3948;
	add.s32 	%r3952, %r3951, %r3948;
	add.s32 	%r3953, %r3952, %r3948;
	add.s32 	%r3954, %r3953, %r3948;
	add.s32 	%r3955, %r3954, %r3948;
	add.s32 	%r3956, %r3955, %r3948;
	add.s32 	%r3957, %r3956, %r3948;
	add.s32 	%r3958, %r3957, %r3948;
	st.shared.f32 	[%r3958], %f1651;
	st.shared.f32 	[%r3958+260], %f1652;
	st.shared.f32 	[%r3958+520], %f1653;
	st.shared.f32 	[%r3958+780], %f1654;
	@%p441 bra 	$L__BB1_470;
	setp.gt.u32 	%p442, %r13, 15;
	mul.wide.u32 	%rd1160, %r12, 16;
	add.s64 	%rd1161, %rd154, %rd1160;
	ld.global.v4.f32 	{%f1655, %f1656, %f1657, %f1658}, [%rd1161];
	mov.u32 	%r3959, %ntid.y;
	shl.b32 	%r3960, %r3959, 2;
	add.s32 	%r3961, %r104, %r3960;
	add.s32 	%r3962, %r3961, %r3960;
	add.s32 	%r3963, %r3962, %r3960;
	add.s32 	%r3964, %r3963, %r3960;
	add.s32 	%r3965, %r3964, %r3960;
	add.s32 	%r3966, %r3965, %r3960;
	add.s32 	%r3967, %r3966, %r3960;
	add.s32 	%r3968, %r3967, %r3960;
	add.s32 	%r3969, %r3968, %r3960;
	add.s32 	%r3970, %r3969, %r3960;
	st.shared.f32 	[%r3970], %f1655;
	st.shared.f32 	[%r3970+260], %f1656;
	st.shared.f32 	[%r3970+520], %f1657;
	st.shared.f32 	[%r3970+780], %f1658;
	@%p442 bra 	$L__BB1_470;
	setp.gt.u32 	%p443, %r14, 15;
	mul.wide.u32 	%rd1162, %r13, 16;
	add.s64 	%rd1163, %rd154, %rd1162;
	ld.global.v4.f32 	{%f1659, %f1660, %f1661, %f1662}, [%rd1163];
	mov.u32 	%r3971, %ntid.y;
	shl.b32 	%r3972, %r3971, 2;
	add.s32 	%r3973, %r105, %r3972;
	add.s32 	%r3974, %r3973, %r3972;
	add.s32 	%r3975, %r3974, %r3972;
	add.s32 	%r3976, %r3975, %r3972;
	add.s32 	%r3977, %r3976, %r3972;
	add.s32 	%r3978, %r3977, %r3972;
	add.s32 	%r3979, %r3978, %r3972;
	add.s32 	%r3980, %r3979, %r3972;
	add.s32 	%r3981, %r3980, %r3972;
	add.s32 	%r3982, %r3981, %r3972;
	st.shared.f32 	[%r3982], %f1659;
	st.shared.f32 	[%r3982+260], %f1660;
	st.shared.f32 	[%r3982+520], %f1661;
	st.shared.f32 	[%r3982+780], %f1662;
	@%p443 bra 	$L__BB1_470;
	setp.gt.u32 	%p444, %r15, 15;
	mul.wide.u32 	%rd1164, %r14, 16;
	add.s64 	%rd1165, %rd154, %rd1164;
	ld.global.v4.f32 	{%f1663, %f1664, %f1665, %f1666}, [%rd1165];
	mov.u32 	%r3983, %ntid.y;
	shl.b32 	%r3984, %r3983, 2;
	add.s32 	%r3985, %r106, %r3984;
	add.s32 	%r3986, %r3985, %r3984;
	add.s32 	%r3987, %r3986, %r3984;
	add.s32 	%r3988, %r3987, %r3984;
	add.s32 	%r3989, %r3988, %r3984;
	add.s32 	%r3990, %r3989, %r3984;
	add.s32 	%r3991, %r3990, %r3984;
	add.s32 	%r3992, %r3991, %r3984;
	add.s32 	%r3993, %r3992, %r3984;
	add.s32 	%r3994, %r3993, %r3984;
	st.shared.f32 	[%r3994], %f1663;
	st.shared.f32 	[%r3994+260], %f1664;
	st.shared.f32 	[%r3994+520], %f1665;
	st.shared.f32 	[%r3994+780], %f1666;
	@%p444 bra 	$L__BB1_470;
	setp.gt.u32 	%p445, %r16, 15;
	mul.wide.u32 	%rd1166, %r15, 16;
	add.s64 	%rd1167, %rd154, %rd1166;
	ld.global.v4.f32 	{%f1667, %f1668, %f1669, %f1670}, [%rd1167];
	mov.u32 	%r3995, %ntid.y;
	shl.b32 	%r3996, %r3995, 2;
	add.s32 	%r3997, %r107, %r3996;
	add.s32 	%r3998, %r3997, %r3996;
	add.s32 	%r3999, %r3998, %r3996;
	add.s32 	%r4000, %r3999, %r3996;
	add.s32 	%r4001, %r4000, %r3996;
	add.s32 	%r4002, %r4001, %r3996;
	add.s32 	%r4003, %r4002, %r3996;
	add.s32 	%r4004, %r4003, %r3996;
	add.s32 	%r4005, %r4004, %r3996;
	add.s32 	%r4006, %r4005, %r3996;
	st.shared.f32 	[%r4006], %f1667;
	st.shared.f32 	[%r4006+260], %f1668;
	st.shared.f32 	[%r4006+520], %f1669;
	st.shared.f32 	[%r4006+780], %f1670;
	@%p445 bra 	$L__BB1_470;
	setp.gt.u32 	%p446, %r17, 15;
	mul.wide.u32 	%rd1168, %r16, 16;
	add.s64 	%rd1169, %rd154, %rd1168;
	ld.global.v4.f32 	{%f1671, %f1672, %f1673, %f1674}, [%rd1169];
	mov.u32 	%r4007, %ntid.y;
	shl.b32 	%r4008, %r4007, 2;
	add.s32 	%r4009, %r78, %r4008;
	add.s32 	%r4010, %r4009, %r4008;
	add.s32 	%r4011, %r4010, %r4008;
	add.s32 	%r4012, %r4011, %r4008;
	add.s32 	%r4013, %r4012, %r4008;
	add.s32 	%r4014, %r4013, %r4008;
	add.s32 	%r4015, %r4014, %r4008;
	add.s32 	%r4016, %r4015, %r4008;
	add.s32 	%r4017, %r4016, %r4008;
	add.s32 	%r4018, %r4017, %r4008;
	add.s32 	%r4019, %r4018, %r4008;
	add.s32 	%r4020, %r4019, %r4008;
	st.shared.f32 	[%r4020], %f1671;
	st.shared.f32 	[%r4020+260], %f1672;
	st.shared.f32 	[%r4020+520], %f1673;
	st.shared.f32 	[%r4020+780], %f1674;
	@%p446 bra 	$L__BB1_470;
	mul.wide.u32 	%rd1170, %r17, 16;
	add.s64 	%rd1171, %rd154, %rd1170;
	ld.global.v4.f32 	{%f1675, %f1676, %f1677, %f1678}, [%rd1171];
	mov.u32 	%r4021, %ntid.y;
	shl.b32 	%r4022, %r4021, 2;
	add.s32 	%r4023, %r108, %r4022;
	add.s32 	%r4024, %r4023, %r4022;
	add.s32 	%r4025, %r4024, %r4022;
	add.s32 	%r4026, %r4025, %r4022;
	add.s32 	%r4027, %r4026, %r4022;
	add.s32 	%r4028, %r4027, %r4022;
	add.s32 	%r4029, %r4028, %r4022;
	add.s32 	%r4030, %r4029, %r4022;
	add.s32 	%r4031, %r4030, %r4022;
	add.s32 	%r4032, %r4031, %r4022;
	st.shared.f32 	[%r4032], %f1675;
	st.shared.f32 	[%r4032+260], %f1676;
	st.shared.f32 	[%r4032+520], %f1677;
	st.shared.f32 	[%r4032+780], %f1678;
$L__BB1_470:
	mov.u32 	%r4033, %ntid.y;
	mov.u32 	%r4034, %tid.y;
	add.s32 	%r4035, %r4034, %r4033;
	add.s32 	%r4036, %r4035, %r4033;
	add.s32 	%r4037, %r4036, %r4033;
	add.s32 	%r4038, %r4037, %r4033;
	add.s32 	%r4039, %r4038, %r4033;
	add.s32 	%r4040, %r4039, %r4033;
	add.s32 	%r4041, %r4040, %r4033;
	add.s32 	%r4042, %r4041, %r4033;
	add.s32 	%r4043, %r4042, %r4033;
	add.s32 	%r4044, %r4043, %r4033;
	add.s32 	%r4045, %r4044, %r4033;
	add.s32 	%r4046, %r4045, %r4033;
	add.s32 	%r4047, %r4046, %r4033;
	add.s32 	%r4048, %r4047, %r4033;
	add.s32 	%r4049, %r4048, %r4033;
	add.s32 	%r4050, %r4049, %r4033;
	add.s32 	%r4051, %r4050, %r4033;
	add.s32 	%r4052, %r4051, %r4033;
	add.s32 	%r4053, %r4052, %r4033;
	add.s32 	%r4054, %r4053, %r4033;
	add.s32 	%r4055, %r4054, %r4033;
	add.s32 	%r4056, %r4055, %r4033;
	add.s32 	%r4057, %r4056, %r4033;
	add.s32 	%r4058, %r4057, %r4033;
	add.s32 	%r4059, %r4058, %r4033;
	add.s32 	%r4060, %r4059, %r4033;
	setp.gt.u32 	%p447, %r4060, 63;
	@%p447 bra 	$L__BB1_1153;
	@%p3 bra 	$L__BB1_488;
	ld.param.u32 	%r14142, [_Z12gmem_to_smemILi64ELi64EEvPfiiS0__param_2];
	setp.gt.u32 	%p449, %r3, 15;
	mov.u32 	%r4061, %ntid.y;
	mov.u32 	%r4062, %tid.y;
	add.s32 	%r4063, %r4062, %r4061;
	add.s32 	%r4064, %r4063, %r4061;
	add.s32 	%r4065, %r4064, %r4061;
	add.s32 	%r4066, %r4065, %r4061;
	add.s32 	%r4067, %r4066, %r4061;
	add.s32 	%r4068, %r4067, %r4061;
	add.s32 	%r4069, %r4068, %r4061;
	add.s32 	%r4070, %r4069, %r4061;
	add.s32 	%r4071, %r4070, %r4061;
	add.s32 	%r4072, %r4071, %r4061;
	add.s32 	%r4073, %r4072, %r4061;
	add.s32 	%r4074, %r4073, %r4061;
	add.s32 	%r4075, %r4074, %r4061;
	add.s32 	%r4076, %r4075, %r4061;
	add.s32 	%r4077, %r4076, %r4061;
	add.s32 	%r4078, %r4077, %r4061;
	add.s32 	%r4079, %r4078, %r4061;
	add.s32 	%r4080, %r4079, %r4061;
	add.s32 	%r4081, %r4080, %r4061;
	add.s32 	%r4082, %r4081, %r4061;
	add.s32 	%r4083, %r4082, %r4061;
	add.s32 	%r4084, %r4083, %r4061;
	add.s32 	%r4085, %r4084, %r4061;
	add.s32 	%r4086, %r4085, %r4061;
	add.s32 	%r4087, %r4086, %r4061;
	add.s32 	%r4088, %r4087, %r4061;
	mul.lo.s32 	%r4089, %r4088, %r14142;
	cvt.u64.u32 	%rd1172, %r4089;
	add.s64 	%rd1173, %rd2, %rd1172;
	shl.b64 	%rd1174, %rd1173, 2;
	add.s64 	%rd160, %rd3, %rd1174;
	mul.wide.u32 	%rd1175, %r214, 16;
	add.s64 	%rd161, %rd160, %rd1175;
	ld.global.v4.f32 	{%f1679, %f1680, %f1681, %f1682}, [%rd161];
	shl.b32 	%r4090, %r4061, 2;
	add.s32 	%r4091, %r109, %r4090;
	add.s32 	%r4092, %r4091, %r4090;
	add.s32 	%r4093, %r4092, %r4090;
	add.s32 	%r4094, %r4093, %r4090;
	add.s32 	%r4095, %r4094, %r4090;
	add.s32 	%r4096, %r4095, %r4090;
	add.s32 	%r4097, %r4096, %r4090;
	add.s32 	%r4098, %r4097, %r4090;
	add.s32 	%r4099, %r4098, %r4090;
	add.s32 	%r4100, %r4099, %r4090;
	st.shared.f32 	[%r4100], %f1679;
	st.shared.f32 	[%r4100+260], %f1680;
	st.shared.f32 	[%r4100+520], %f1681;
	st.shared.f32 	[%r4100+780], %f1682;
	@%p449 bra 	$L__BB1_488;
	setp.gt.u32 	%p450, %r4, 15;
	mul.wide.s32 	%rd1176, %r2, 16;
	add.s64 	%rd162, %rd161, %rd1176;
	ld.global.v4.f32 	{%f1683, %f1684, %f1685, %f1686}, [%rd162];
	mov.u32 	%r4101, %ntid.y;
	shl.b32 	%r4102, %r4101, 2;
	add.s32 	%r4103, %r110, %r4102;
	add.s32 	%r4104, %r4103, %r4102;
	add.s32 	%r4105, %r4104, %r4102;
	add.s32 	%r4106, %r4105, %r4102;
	add.s32 	%r4107, %r4106, %r4102;
	add.s32 	%r4108, %r4107, %r4102;
	add.s32 	%r4109, %r4108, %r4102;
	add.s32 	%r4110, %r4109, %r4102;
	add.s32 	%r4111, %r4110, %r4102;
	add.s32 	%r4112, %r4111, %r4102;
	st.shared.f32 	[%r4112], %f1683;
	st.shared.f32 	[%r4112+260], %f1684;
	st.shared.f32 	[%r4112+520], %f1685;
	st.shared.f32 	[%r4112+780], %f1686;
	@%p450 bra 	$L__BB1_488;
	setp.gt.u32 	%p451, %r5, 15;
	mul.wide.s32 	%rd1177, %r2, 16;
	add.s64 	%rd163, %rd162, %rd1177;
	ld.global.v4.f32 	{%f1687, %f1688, %f1689, %f1690}, [%rd163];
	mov.u32 	%r4113, %ntid.y;
	shl.b32 	%r4114, %r4113, 2;
	add.s32 	%r4115, %r96, %r4114;
	add.s32 	%r4116, %r4115, %r4114;
	add.s32 	%r4117, %r4116, %r4114;
	add.s32 	%r4118, %r4117, %r4114;
	add.s32 	%r4119, %r4118, %r4114;
	add.s32 	%r4120, %r4119, %r4114;
	add.s32 	%r4121, %r4120, %r4114;
	add.s32 	%r4122, %r4121, %r4114;
	add.s32 	%r4123, %r4122, %r4114;
	add.s32 	%r4124, %r4123, %r4114;
	add.s32 	%r4125, %r4124, %r4114;
	st.shared.f32 	[%r4125], %f1687;
	st.shared.f32 	[%r4125+260], %f1688;
	st.shared.f32 	[%r4125+520], %f1689;
	st.shared.f32 	[%r4125+780], %f1690;
	@%p451 bra 	$L__BB1_488;
	setp.gt.u32 	%p452, %r6, 15;
	mul.wide.s32 	%rd1178, %r2, 16;
	add.s64 	%rd164, %rd163, %rd1178;
	ld.global.v4.f32 	{%f1691, %f1692, %f1693, %f1694}, [%rd164];
	mov.u32 	%r4126, %ntid.y;
	shl.b32 	%r4127, %r4126, 2;
	add.s32 	%r4128, %r97, %r4127;
	add.s32 	%r4129, %r4128, %r4127;
	add.s32 	%r4130, %r4129, %r4127;
	add.s32 	%r4131, %r4130, %r4127;
	add.s32 	%r4132, %r4131, %r4127;
	add.s32 	%r4133, %r4132, %r4127;
	add.s32 	%r4134, %r4133, %r4127;
	add.s32 	%r4135, %r4134, %r4127;
	add.s32 	%r4136, %r4135, %r4127;
	add.s32 	%r4137, %r4136, %r4127;
	add.s32 	%r4138, %r4137, %r4127;
	st.shared.f32 	[%r4138], %f1691;
	st.shared.f32 	[%r4138+260], %f1692;
	st.shared.f32 	[%r4138+520], %f1693;
	st.shared.f32 	[%r4138+780], %f1694;
	@%p452 bra 	$L__BB1_488;
	setp.gt.u32 	%p453, %r7, 15;
	mul.wide.s32 	%rd1179, %r2, 16;
	add.s64 	%rd165, %rd164, %rd1179;
	ld.global.v4.f32 	{%f1695, %f1696, %f1697, %f1698}, [%rd165];
	mov.u32 	%r4139, %ntid.y;
	shl.b32 	%r4140, %r4139, 2;
	add.s32 	%r4141, %r98, %r4140;
	add.s32 	%r4142, %r4141, %r4140;
	add.s32 	%r4143, %r4142, %r4140;
	add.s32 	%r4144, %r4143, %r4140;
	add.s32 	%r4145, %r4144, %r4140;
	add.s32 	%r4146, %r4145, %r4140;
	add.s32 	%r4147, %r4146, %r4140;
	add.s32 	%r4148, %r4147, %r4140;
	add.s32 	%r4149, %r4148, %r4140;
	add.s32 	%r4150, %r4149, %r4140;
	add.s32 	%r4151, %r4150, %r4140;
	st.shared.f32 	[%r4151], %f1695;
	st.shared.f32 	[%r4151+260], %f1696;
	st.shared.f32 	[%r4151+520], %f1697;
	st.shared.f32 	[%r4151+780], %f1698;
	@%p453 bra 	$L__BB1_488;
	setp.gt.u32 	%p454, %r8, 15;
	mul.wide.s32 	%rd1180, %r2, 16;
	add.s64 	%rd1181, %rd165, %rd1180;
	ld.global.v4.f32 	{%f1699, %f1700, %f1701, %f1702}, [%rd1181];
	mov.u32 	%r4152, %ntid.y;
	shl.b32 	%r4153, %r4152, 2;
	add.s32 	%r4154, %r99, %r4153;
	add.s32 	%r4155, %r4154, %r4153;
	add.s32 	%r4156, %r4155, %r4153;
	add.s32 	%r4157, %r4156, %r4153;
	add.s32 	%r4158, %r4157, %r4153;
	add.s32 	%r4159, %r4158, %r4153;
	add.s32 	%r4160, %r4159, %r4153;
	add.s32 	%r4161, %r4160, %r4153;
	add.s32 	%r4162, %r4161, %r4153;
	add.s32 	%r4163, %r4162, %r4153;
	add.s32 	%r4164, %r4163, %r4153;
	st.shared.f32 	[%r4164], %f1699;
	st.shared.f32 	[%r4164+260], %f1700;
	st.shared.f32 	[%r4164+520], %f1701;
	st.shared.f32 	[%r4164+780], %f1702;
	@%p454 bra 	$L__BB1_488;
	setp.gt.u32 	%p455, %r9, 15;
	mul.wide.u32 	%rd1182, %r8, 16;
	add.s64 	%rd1183, %rd160, %rd1182;
	ld.global.v4.f32 	{%f1703, %f1704, %f1705, %f1706}, [%rd1183];
	mov.u32 	%r4165, %ntid.y;
	shl.b32 	%r4166, %r4165, 2;
	add.s32 	%r4167, %r100, %r4166;
	add.s32 	%r4168, %r4167, %r4166;
	add.s32 	%r4169, %r4168, %r4166;
	add.s32 	%r4170, %r4169, %r4166;
	add.s32 	%r4171, %r4170, %r4166;
	add.s32 	%r4172, %r4171, %r4166;
	add.s32 	%r4173, %r4172, %r4166;
	add.s32 	%r4174, %r4173, %r4166;
	add.s32 	%r4175, %r4174, %r4166;
	add.s32 	%r4176, %r4175, %r4166;
	add.s32 	%r4177, %r4176, %r4166;
	st.shared.f32 	[%r4177], %f1703;
	st.shared.f32 	[%r4177+260], %f1704;
	st.shared.f32 	[%r4177+520], %f1705;
	st.shared.f32 	[%r4177+780], %f1706;
	@%p455 bra 	$L__BB1_488;
	setp.gt.u32 	%p456, %r10, 15;
	mul.wide.u32 	%rd1184, %r9, 16;
	add.s64 	%rd1185, %rd160, %rd1184;
	ld.global.v4.f32 	{%f1707, %f1708, %f1709, %f1710}, [%rd1185];
	mov.u32 	%r4178, %ntid.y;
	shl.b32 	%r4179, %r4178, 2;
	add.s32 	%r4180, %r101, %r4179;
	add.s32 	%r4181, %r4180, %r4179;
	add.s32 	%r4182, %r4181, %r4179;
	add.s32 	%r4183, %r4182, %r4179;
	add.s32 	%r4184, %r4183, %r4179;
	add.s32 	%r4185, %r4184, %r4179;
	add.s32 	%r4186, %r4185, %r4179;
	add.s32 	%r4187, %r4186, %r4179;
	add.s32 	%r4188, %r4187, %r4179;
	add.s32 	%r4189, %r4188, %r4179;
	add.s32 	%r4190, %r4189, %r4179;
	st.shared.f32 	[%r4190], %f1707;
	st.shared.f32 	[%r4190+260], %f1708;
	st.shared.f32 	[%r4190+520], %f1709;
	st.shared.f32 	[%r4190+780], %f1710;
	@%p456 bra 	$L__BB1_488;
	setp.gt.u32 	%p457, %r11, 15;
	mul.wide.u32 	%rd1186, %r10, 16;
	add.s64 	%rd1187, %rd160, %rd1186;
	ld.global.v4.f32 	{%f1711, %f1712, %f1713, %f1714}, [%rd1187];
	mov.u32 	%r4191, %ntid.y;
	shl.b32 	%r4192, %r4191, 2;
	add.s32 	%r4193, %r102, %r4192;
	add.s32 	%r4194, %r4193, %r4192;
	add.s32 	%r4195, %r4194, %r4192;
	add.s32 	%r4196, %r4195, %r4192;
	add.s32 	%r4197, %r4196, %r4192;
	add.s32 	%r4198, %r4197, %r4192;
	add.s32 	%r4199, %r4198, %r4192;
	add.s32 	%r4200, %r4199, %r4192;
	add.s32 	%r4201, %r4200, %r4192;
	add.s32 	%r4202, %r4201, %r4192;
	add.s32 	%r4203, %r4202, %r4192;
	st.shared.f32 	[%r4203], %f1711;
	st.shared.f32 	[%r4203+260], %f1712;
	st.shared.f32 	[%r4203+520], %f1713;
	st.shared.f32 	[%r4203+780], %f1714;
	@%p457 bra 	$L__BB1_488;
	setp.gt.u32 	%p458, %r12, 15;
	mul.wide.u32 	%rd1188, %r11, 16;
	add.s64 	%rd1189, %rd160, %rd1188;
	ld.global.v4.f32 	{%f1715, %f1716, %f1717, %f1718}, [%rd1189];
	mov.u32 	%r4204, %ntid.y;
	shl.b32 	%r4205, %r4204, 2;
	add.s32 	%r4206, %r103, %r4205;
	add.s32 	%r4207, %r4206, %r4205;
	add.s32 	%r4208, %r4207, %r4205;
	add.s32 	%r4209, %r4208, %r4205;
	add.s32 	%r4210, %r4209, %r4205;
	add.s32 	%r4211, %r4210, %r4205;
	add.s32 	%r4212, %r4211, %r4205;
	add.s32 	%r4213, %r4212, %r4205;
	add.s32 	%r4214, %r4213, %r4205;
	add.s32 	%r4215, %r4214, %r4205;
	add.s32 	%r4216, %r4215, %r4205;
	st.shared.f32 	[%r4216], %f1715;
	st.shared.f32 	[%r4216+260], %f1716;
	st.shared.f32 	[%r4216+520], %f1717;
	st.shared.f32 	[%r4216+780], %f1718;
	@%p458 bra 	$L__BB1_488;
	setp.gt.u32 	%p459, %r13, 15;
	mul.wide.u32 	%rd1190, %r12, 16;
	add.s64 	%rd1191, %rd160, %rd1190;
	ld.global.v4.f32 	{%f1719, %f1720, %f1721, %f1722}, [%rd1191];
	mov.u32 	%r4217, %ntid.y;
	shl.b32 	%r4218, %r4217, 2;
	add.s32 	%r4219, %r104, %r4218;
	add.s32 	%r4220, %r4219, %r4218;
	add.s32 	%r4221, %r4220, %r4218;
	add.s32 	%r4222, %r4221, %r4218;
	add.s32 	%r4223, %r4222, %r4218;
	add.s32 	%r4224, %r4223, %r4218;
	add.s32 	%r4225, %r4224, %r4218;
	add.s32 	%r4226, %r4225, %r4218;
	add.s32 	%r4227, %r4226, %r4218;
	add.s32 	%r4228, %r4227, %r4218;
	add.s32 	%r4229, %r4228, %r4218;
	st.shared.f32 	[%r4229], %f1719;
	st.shared.f32 	[%r4229+260], %f1720;
	st.shared.f32 	[%r4229+520], %f1721;
	st.shared.f32 	[%r4229+780], %f1722;
	@%p459 bra 	$L__BB1_488;
	setp.gt.u32 	%p460, %r14, 15;
	mul.wide.u32 	%rd1192, %r13, 16;
	add.s64 	%rd1193, %rd160, %rd1192;
	ld.global.v4.f32 	{%f1723, %f1724, %f1725, %f1726}, [%rd1193];
	mov.u32 	%r4230, %ntid.y;
	shl.b32 	%r4231, %r4230, 2;
	add.s32 	%r4232, %r105, %r4231;
	add.s32 	%r4233, %r4232, %r4231;
	add.s32 	%r4234, %r4233, %r4231;
	add.s32 	%r4235, %r4234, %r4231;
	add.s32 	%r4236, %r4235, %r4231;
	add.s32 	%r4237, %r4236, %r4231;
	add.s32 	%r4238, %r4237, %r4231;
	add.s32 	%r4239, %r4238, %r4231;
	add.s32 	%r4240, %r4239, %r4231;
	add.s32 	%r4241, %r4240, %r4231;
	add.s32 	%r4242, %r4241, %r4231;
	st.shared.f32 	[%r4242], %f1723;
	st.shared.f32 	[%r4242+260], %f1724;
	st.shared.f32 	[%r4242+520], %f1725;
	st.shared.f32 	[%r4242+780], %f1726;
	@%p460 bra 	$L__BB1_488;
	setp.gt.u32 	%p461, %r15, 15;
	mul.wide.u32 	%rd1194, %r14, 16;
	add.s64 	%rd1195, %rd160, %rd1194;
	ld.global.v4.f32 	{%f1727, %f1728, %f1729, %f1730}, [%rd1195];
	mov.u32 	%r4243, %ntid.y;
	shl.b32 	%r4244, %r4243, 2;
	add.s32 	%r4245, %r106, %r4244;
	add.s32 	%r4246, %r4245, %r4244;
	add.s32 	%r4247, %r4246, %r4244;
	add.s32 	%r4248, %r4247, %r4244;
	add.s32 	%r4249, %r4248, %r4244;
	add.s32 	%r4250, %r4249, %r4244;
	add.s32 	%r4251, %r4250, %r4244;
	add.s32 	%r4252, %r4251, %r4244;
	add.s32 	%r4253, %r4252, %r4244;
	add.s32 	%r4254, %r4253, %r4244;
	add.s32 	%r4255, %r4254, %r4244;
	st.shared.f32 	[%r4255], %f1727;
	st.shared.f32 	[%r4255+260], %f1728;
	st.shared.f32 	[%r4255+520], %f1729;
	st.shared.f32 	[%r4255+780], %f1730;
	@%p461 bra 	$L__BB1_488;
	setp.gt.u32 	%p462, %r16, 15;
	mul.wide.u32 	%rd1196, %r15, 16;
	add.s64 	%rd1197, %rd160, %rd1196;
	ld.global.v4.f32 	{%f1731, %f1732, %f1733, %f1734}, [%rd1197];
	mov.u32 	%r4256, %ntid.y;
	shl.b32 	%r4257, %r4256, 2;
	add.s32 	%r4258, %r107, %r4257;
	add.s32 	%r4259, %r4258, %r4257;
	add.s32 	%r4260, %r4259, %r4257;
	add.s32 	%r4261, %r4260, %r4257;
	add.s32 	%r4262, %r4261, %r4257;
	add.s32 	%r4263, %r4262, %r4257;
	add.s32 	%r4264, %r4263, %r4257;
	add.s32 	%r4265, %r4264, %r4257;
	add.s32 	%r4266, %r4265, %r4257;
	add.s32 	%r4267, %r4266, %r4257;
	add.s32 	%r4268, %r4267, %r4257;
	st.shared.f32 	[%r4268], %f1731;
	st.shared.f32 	[%r4268+260], %f1732;
	st.shared.f32 	[%r4268+520], %f1733;
	st.shared.f32 	[%r4268+780], %f1734;
	@%p462 bra 	$L__BB1_488;
	setp.gt.u32 	%p463, %r17, 15;
	mul.wide.u32 	%rd1198, %r16, 16;
	add.s64 	%rd1199, %rd160, %rd1198;
	ld.global.v4.f32 	{%f1735, %f1736, %f1737, %f1738}, [%rd1199];
	mov.u32 	%r4269, %ntid.y;
	shl.b32 	%r4270, %r4269, 2;
	add.s32 	%r4271, %r78, %r4270;
	add.s32 	%r4272, %r4271, %r4270;
	add.s32 	%r4273, %r4272, %r4270;
	add.s32 	%r4274, %r4273, %r4270;
	add.s32 	%r4275, %r4274, %r4270;
	add.s32 	%r4276, %r4275, %r4270;
	add.s32 	%r4277, %r4276, %r4270;
	add.s32 	%r4278, %r4277, %r4270;
	add.s32 	%r4279, %r4278, %r4270;
	add.s32 	%r4280, %r4279, %r4270;
	add.s32 	%r4281, %r4280, %r4270;
	add.s32 	%r4282, %r4281, %r4270;
	add.s32 	%r4283, %r4282, %r4270;
	st.shared.f32 	[%r4283], %f1735;
	st.shared.f32 	[%r4283+260], %f1736;
	st.shared.f32 	[%r4283+520], %f1737;
	st.shared.f32 	[%r4283+780], %f1738;
	@%p463 bra 	$L__BB1_488;
	mul.wide.u32 	%rd1200, %r17, 16;
	add.s64 	%rd1201, %rd160, %rd1200;
	ld.global.v4.f32 	{%f1739, %f1740, %f1741, %f1742}, [%rd1201];
	mov.u32 	%r4284, %ntid.y;
	shl.b32 	%r4285, %r4284, 2;
	add.s32 	%r4286, %r108, %r4285;
	add.s32 	%r4287, %r4286, %r4285;
	add.s32 	%r4288, %r4287, %r4285;
	add.s32 	%r4289, %r4288, %r4285;
	add.s32 	%r4290, %r4289, %r4285;
	add.s32 	%r4291, %r4290, %r4285;
	add.s32 	%r4292, %r4291, %r4285;
	add.s32 	%r4293, %r4292, %r4285;
	add.s32 	%r4294, %r4293, %r4285;
	add.s32 	%r4295, %r4294, %r4285;
	add.s32 	%r4296, %r4295, %r4285;
	st.shared.f32 	[%r4296], %f1739;
	st.shared.f32 	[%r4296+260], %f1740;
	st.shared.f32 	[%r4296+520], %f1741;
	st.shared.f32 	[%r4296+780], %f1742;
$L__BB1_488:
	mov.u32 	%r4297, %ntid.y;
	mov.u32 	%r4298, %tid.y;
	add.s32 	%r4299, %r4298, %r4297;
	add.s32 	%r4300, %r4299, %r4297;
	add.s32 	%r4301, %r4300, %r4297;
	add.s32 	%r4302, %r4301, %r4297;
	add.s32 	%r4303, %r4302, %r4297;
	add.s32 	%r4304, %r4303, %r4297;
	add.s32 	%r4305, %r4304, %r4297;
	add.s32 	%r4306, %r4305, %r4297;
	add.s32 	%r4307, %r4306, %r4297;
	add.s32 	%r4308, %r4307, %r4297;
	add.s32 	%r4309, %r4308, %r4297;
	add.s32 	%r4310, %r4309, %r4297;
	add.s32 	%r4311, %r4310, %r4297;
	add.s32 	%r4312, %r4311, %r4297;
	add.s32 	%r4313, %r4312, %r4297;
	add.s32 	%r4314, %r4313, %r4297;
	add.s32 	%r4315, %r4314, %r4297;
	add.s32 	%r4316, %r4315, %r4297;
	add.s32 	%r4317, %r4316, %r4297;
	add.s32 	%r4318, %r4317, %r4297;
	add.s32 	%r4319, %r4318, %r4297;
	add.s32 	%r4320, %r4319, %r4297;
	add.s32 	%r4321, %r4320, %r4297;
	add.s32 	%r4322, %r4321, %r4297;
	add.s32 	%r4323, %r4322, %r4297;
	add.s32 	%r4324, %r4323, %r4297;
	add.s32 	%r4325, %r4324, %r4297;
	setp.gt.u32 	%p464, %r4325, 63;
	@%p464 bra 	$L__BB1_1153;
	@%p3 bra 	$L__BB1_506;
	ld.param.u32 	%r14143, [_Z12gmem_to_smemILi64ELi64EEvPfiiS0__param_2];
	setp.gt.u32 	%p466, %r3, 15;
	mov.u32 	%r4326, %ntid.y;
	mov.u32 	%r4327, %tid.y;
	add.s32 	%r4328, %r4327, %r4326;
	add.s32 	%r4329, %r4328, %r4326;
	add.s32 	%r4330, %r4329, %r4326;
	add.s32 	%r4331, %r4330, %r4326;
	add.s32 	%r4332, %r4331, %r4326;
	add.s32 	%r4333, %r4332, %r4326;
	add.s32 	%r4334, %r4333, %r4326;
	add.s32 	%r4335, %r4334, %r4326;
	add.s32 	%r4336, %r4335, %r4326;
	add.s32 	%r4337, %r4336, %r4326;
	add.s32 	%r4338, %r4337, %r4326;
	add.s32 	%r4339, %r4338, %r4326;
	add.s32 	%r4340, %r4339, %r4326;
	add.s32 	%r4341, %r4340, %r4326;
	add.s32 	%r4342, %r4341, %r4326;
	add.s32 	%r4343, %r4342, %r4326;
	add.s32 	%r4344, %r4343, %r4326;
	add.s32 	%r4345, %r4344, %r4326;
	add.s32 	%r4346, %r4345, %r4326;
	add.s32 	%r4347, %r4346, %r4326;
	add.s32 	%r4348, %r4347, %r4326;
	add.s32 	%r4349, %r4348, %r4326;
	add.s32 	%r4350, %r4349, %r4326;
	add.s32 	%r4351, %r4350, %r4326;
	add.s32 	%r4352, %r4351, %r4326;
	add.s32 	%r4353, %r4352, %r4326;
	add.s32 	%r4354, %r4353, %r4326;
	mul.lo.s32 	%r4355, %r4354, %r14143;
	cvt.u64.u32 	%rd1202, %r4355;
	add.s64 	%rd1203, %rd2, %rd1202;
	shl.b64 	%rd1204, %rd1203, 2;
	add.s64 	%rd166, %rd3, %rd1204;
	mul.wide.u32 	%rd1205, %r214, 16;
	add.s64 	%rd167, %rd166, %rd1205;
	ld.global.v4.f32 	{%f1743, %f1744, %f1745, %f1746}, [%rd167];
	shl.b32 	%r4356, %r4326, 2;
	add.s32 	%r4357, %r109, %r4356;
	add.s32 	%r4358, %r4357, %r4356;
	add.s32 	%r4359, %r4358, %r4356;
	add.s32 	%r4360, %r4359, %r4356;
	add.s32 	%r4361, %r4360, %r4356;
	add.s32 	%r4362, %r4361, %r4356;
	add.s32 	%r4363, %r4362, %r4356;
	add.s32 	%r4364, %r4363, %r4356;
	add.s32 	%r4365, %r4364, %r4356;
	add.s32 	%r4366, %r4365, %r4356;
	add.s32 	%r4367, %r4366, %r4356;
	st.shared.f32 	[%r4367], %f1743;
	st.shared.f32 	[%r4367+260], %f1744;
	st.shared.f32 	[%r4367+520], %f1745;
	st.shared.f32 	[%r4367+780], %f1746;
	@%p466 bra 	$L__BB1_506;
	setp.gt.u32 	%p467, %r4, 15;
	mul.wide.s32 	%rd1206, %r2, 16;
	add.s64 	%rd168, %rd167, %rd1206;
	ld.global.v4.f32 	{%f1747, %f1748, %f1749, %f1750}, [%rd168];
	mov.u32 	%r4368, %ntid.y;
	shl.b32 	%r4369, %r4368, 2;
	add.s32 	%r4370, %r110, %r4369;
	add.s32 	%r4371, %r4370, %r4369;
	add.s32 	%r4372, %r4371, %r4369;
	add.s32 	%r4373, %r4372, %r4369;
	add.s32 	%r4374, %r4373, %r4369;
	add.s32 	%r4375, %r4374, %r4369;
	add.s32 	%r4376, %r4375, %r4369;
	add.s32 	%r4377, %r4376, %r4369;
	add.s32 	%r4378, %r4377, %r4369;
	add.s32 	%r4379, %r4378, %r4369;
	add.s32 	%r4380, %r4379, %r4369;
	st.shared.f32 	[%r4380], %f1747;
	st.shared.f32 	[%r4380+260], %f1748;
	st.shared.f32 	[%r4380+520], %f1749;
	st.shared.f32 	[%r4380+780], %f1750;
	@%p467 bra 	$L__BB1_506;
	setp.gt.u32 	%p468, %r5, 15;
	mul.wide.s32 	%rd1207, %r2, 16;
	add.s64 	%rd169, %rd168, %rd1207;
	ld.global.v4.f32 	{%f1751, %f1752, %f1753, %f1754}, [%rd169];
	st.shared.f32 	[%r111], %f1751;
	st.shared.f32 	[%r111+260], %f1752;
	st.shared.f32 	[%r111+520], %f1753;
	st.shared.f32 	[%r111+780], %f1754;
	@%p468 bra 	$L__BB1_506;
	setp.gt.u32 	%p469, %r6, 15;
	mul.wide.s32 	%rd1208, %r2, 16;
	add.s64 	%rd170, %rd169, %rd1208;
	ld.global.v4.f32 	{%f1755, %f1756, %f1757, %f1758}, [%rd170];
	st.shared.f32 	[%r112], %f1755;
	st.shared.f32 	[%r112+260], %f1756;
	st.shared.f32 	[%r112+520], %f1757;
	st.shared.f32 	[%r112+780], %f1758;
	@%p469 bra 	$L__BB1_506;
	setp.gt.u32 	%p470, %r7, 15;
	mul.wide.s32 	%rd1209, %r2, 16;
	add.s64 	%rd171, %rd170, %rd1209;
	ld.global.v4.f32 	{%f1759, %f1760, %f1761, %f1762}, [%rd171];
	st.shared.f32 	[%r113], %f1759;
	st.shared.f32 	[%r113+260], %f1760;
	st.shared.f32 	[%r113+520], %f1761;
	st.shared.f32 	[%r113+780], %f1762;
	@%p470 bra 	$L__BB1_506;
	setp.gt.u32 	%p471, %r8, 15;
	mul.wide.s32 	%rd1210, %r2, 16;
	add.s64 	%rd1211, %rd171, %rd1210;
	ld.global.v4.f32 	{%f1763, %f1764, %f1765, %f1766}, [%rd1211];
	st.shared.f32 	[%r114], %f1763;
	st.shared.f32 	[%r114+260], %f1764;
	st.shared.f32 	[%r114+520], %f1765;
	st.shared.f32 	[%r114+780], %f1766;
	@%p471 bra 	$L__BB1_506;
	setp.gt.u32 	%p472, %r9, 15;
	mul.wide.u32 	%rd1212, %r8, 16;
	add.s64 	%rd1213, %rd166, %rd1212;
	ld.global.v4.f32 	{%f1767, %f1768, %f1769, %f1770}, [%rd1213];
	st.shared.f32 	[%r115], %f1767;
	st.shared.f32 	[%r115+260], %f1768;
	st.shared.f32 	[%r115+520], %f1769;
	st.shared.f32 	[%r115+780], %f1770;
	@%p472 bra 	$L__BB1_506;
	setp.gt.u32 	%p473, %r10, 15;
	mul.wide.u32 	%rd1214, %r9, 16;
	add.s64 	%rd1215, %rd166, %rd1214;
	ld.global.v4.f32 	{%f1771, %f1772, %f1773, %f1774}, [%rd1215];
	st.shared.f32 	[%r116], %f1771;
	st.shared.f32 	[%r116+260], %f1772;
	st.shared.f32 	[%r116+520], %f1773;
	st.shared.f32 	[%r116+780], %f1774;
	@%p473 bra 	$L__BB1_506;
	setp.gt.u32 	%p474, %r11, 15;
	mul.wide.u32 	%rd1216, %r10, 16;
	add.s64 	%rd1217, %rd166, %rd1216;
	ld.global.v4.f32 	{%f1775, %f1776, %f1777, %f1778}, [%rd1217];
	st.shared.f32 	[%r117], %f1775;
	st.shared.f32 	[%r117+260], %f1776;
	st.shared.f32 	[%r117+520], %f1777;
	st.shared.f32 	[%r117+780], %f1778;
	@%p474 bra 	$L__BB1_506;
	setp.gt.u32 	%p475, %r12, 15;
	mul.wide.u32 	%rd1218, %r11, 16;
	add.s64 	%rd1219, %rd166, %rd1218;
	ld.global.v4.f32 	{%f1779, %f1780, %f1781, %f1782}, [%rd1219];
	st.shared.f32 	[%r118], %f1779;
	st.shared.f32 	[%r118+260], %f1780;
	st.shared.f32 	[%r118+520], %f1781;
	st.shared.f32 	[%r118+780], %f1782;
	@%p475 bra 	$L__BB1_506;
	setp.gt.u32 	%p476, %r13, 15;
	mul.wide.u32 	%rd1220, %r12, 16;
	add.s64 	%rd1221, %rd166, %rd1220;
	ld.global.v4.f32 	{%f1783, %f1784, %f1785, %f1786}, [%rd1221];
	st.shared.f32 	[%r119], %f1783;
	st.shared.f32 	[%r119+260], %f1784;
	st.shared.f32 	[%r119+520], %f1785;
	st.shared.f32 	[%r119+780], %f1786;
	@%p476 bra 	$L__BB1_506;
	setp.gt.u32 	%p477, %r14, 15;
	mul.wide.u32 	%rd1222, %r13, 16;
	add.s64 	%rd1223, %rd166, %rd1222;
	ld.global.v4.f32 	{%f1787, %f1788, %f1789, %f1790}, [%rd1223];
	st.shared.f32 	[%r120], %f1787;
	st.shared.f32 	[%r120+260], %f1788;
	st.shared.f32 	[%r120+520], %f1789;
	st.shared.f32 	[%r120+780], %f1790;
	@%p477 bra 	$L__BB1_506;
	setp.gt.u32 	%p478, %r15, 15;
	mul.wide.u32 	%rd1224, %r14, 16;
	add.s64 	%rd1225, %rd166, %rd1224;
	ld.global.v4.f32 	{%f1791, %f1792, %f1793, %f1794}, [%rd1225];
	st.shared.f32 	[%r121], %f1791;
	st.shared.f32 	[%r121+260], %f1792;
	st.shared.f32 	[%r121+520], %f1793;
	st.shared.f32 	[%r121+780], %f1794;
	@%p478 bra 	$L__BB1_506;
	setp.gt.u32 	%p479, %r16, 15;
	mul.wide.u32 	%rd1226, %r15, 16;
	add.s64 	%rd1227, %rd166, %rd1226;
	ld.global.v4.f32 	{%f1795, %f1796, %f1797, %f1798}, [%rd1227];
	st.shared.f32 	[%r122], %f1795;
	st.shared.f32 	[%r122+260], %f1796;
	st.shared.f32 	[%r122+520], %f1797;
	st.shared.f32 	[%r122+780], %f1798;
	@%p479 bra 	$L__BB1_506;
	setp.gt.u32 	%p480, %r17, 15;
	mul.wide.u32 	%rd1228, %r16, 16;
	add.s64 	%rd1229, %rd166, %rd1228;
	ld.global.v4.f32 	{%f1799, %f1800, %f1801, %f1802}, [%rd1229];
	mov.u32 	%r4381, %ntid.y;
	shl.b32 	%r4382, %r4381, 2;
	add.s32 	%r4383, %r78, %r4382;
	add.s32 	%r4384, %r4383, %r4382;
	add.s32 	%r4385, %r4384, %r4382;
	add.s32 	%r4386, %r4385, %r4382;
	add.s32 	%r4387, %r4386, %r4382;
	add.s32 	%r4388, %r4387, %r4382;
	add.s32 	%r4389, %r4388, %r4382;
	add.s32 	%r4390, %r4389, %r4382;
	add.s32 	%r4391, %r4390, %r4382;
	add.s32 	%r4392, %r4391, %r4382;
	add.s32 	%r4393, %r4392, %r4382;
	add.s32 	%r4394, %r4393, %r4382;
	add.s32 	%r4395, %r4394, %r4382;
	add.s32 	%r4396, %r4395, %r4382;
	st.shared.f32 	[%r4396], %f1799;
	st.shared.f32 	[%r4396+260], %f1800;
	st.shared.f32 	[%r4396+520], %f1801;
	st.shared.f32 	[%r4396+780], %f1802;
	@%p480 bra 	$L__BB1_506;
	mul.wide.u32 	%rd1230, %r17, 16;
	add.s64 	%rd1231, %rd166, %rd1230;
	ld.global.v4.f32 	{%f1803, %f1804, %f1805, %f1806}, [%rd1231];
	st.shared.f32 	[%r123], %f1803;
	st.shared.f32 	[%r123+260], %f1804;
	st.shared.f32 	[%r123+520], %f1805;
	st.shared.f32 	[%r123+780], %f1806;
$L__BB1_506:
	mov.u32 	%r4397, %ntid.y;
	mov.u32 	%r4398, %tid.y;
	add.s32 	%r4399, %r4398, %r4397;
	add.s32 	%r4400, %r4399, %r4397;
	add.s32 	%r4401, %r4400, %r4397;
	add.s32 	%r4402, %r4401, %r4397;
	add.s32 	%r4403, %r4402, %r4397;
	add.s32 	%r4404, %r4403, %r4397;
	add.s32 	%r4405, %r4404, %r4397;
	add.s32 	%r4406, %r4405, %r4397;
	add.s32 	%r4407, %r4406, %r4397;
	add.s32 	%r4408, %r4407, %r4397;
	add.s32 	%r4409, %r4408, %r4397;
	add.s32 	%r4410, %r4409, %r4397;
	add.s32 	%r4411, %r4410, %r4397;
	add.s32 	%r4412, %r4411, %r4397;
	add.s32 	%r4413, %r4412, %r4397;
	add.s32 	%r4414, %r4413, %r4397;
	add.s32 	%r4415, %r4414, %r4397;
	add.s32 	%r4416, %r4415, %r4397;
	add.s32 	%r4417, %r4416, %r4397;
	add.s32 	%r4418, %r4417, %r4397;
	add.s32 	%r4419, %r4418, %r4397;
	add.s32 	%r4420, %r4419, %r4397;
	add.s32 	%r4421, %r4420, %r4397;
	add.s32 	%r4422, %r4421, %r4397;
	add.s32 	%r4423, %r4422, %r4397;
	add.s32 	%r4424, %r4423, %r4397;
	add.s32 	%r4425, %r4424, %r4397;
	add.s32 	%r4426, %r4425, %r4397;
	setp.gt.u32 	%p481, %r4426, 63;
	@%p481 bra 	$L__BB1_1153;
	@%p3 bra 	$L__BB1_524;
	ld.param.u32 	%r14144, [_Z12gmem_to_smemILi64ELi64EEvPfiiS0__param_2];
	setp.gt.u32 	%p483, %r3, 15;
	mov.u32 	%r4427, %ntid.y;
	mov.u32 	%r4428, %tid.y;
	add.s32 	%r4429, %r4428, %r4427;
	add.s32 	%r4430, %r4429, %r4427;
	add.s32 	%r4431, %r4430, %r4427;
	add.s32 	%r4432, %r4431, %r4427;
	add.s32 	%r4433, %r4432, %r4427;
	add.s32 	%r4434, %r4433, %r4427;
	add.s32 	%r4435, %r4434, %r4427;
	add.s32 	%r4436, %r4435, %r4427;
	add.s32 	%r4437, %r4436, %r4427;
	add.s32 	%r4438, %r4437, %r4427;
	add.s32 	%r4439, %r4438, %r4427;
	add.s32 	%r4440, %r4439, %r4427;
	add.s32 	%r4441, %r4440, %r4427;
	add.s32 	%r4442, %r4441, %r4427;
	add.s32 	%r4443, %r4442, %r4427;
	add.s32 	%r4444, %r4443, %r4427;
	add.s32 	%r4445, %r4444, %r4427;
	add.s32 	%r4446, %r4445, %r4427;
	add.s32 	%r4447, %r4446, %r4427;
	add.s32 	%r4448, %r4447, %r4427;
	add.s32 	%r4449, %r4448, %r4427;
	add.s32 	%r4450, %r4449, %r4427;
	add.s32 	%r4451, %r4450, %r4427;
	add.s32 	%r4452, %r4451, %r4427;
	add.s32 	%r4453, %r4452, %r4427;
	add.s32 	%r4454, %r4453, %r4427;
	add.s32 	%r4455, %r4454, %r4427;
	add.s32 	%r4456, %r4455, %r4427;
	mul.lo.s32 	%r4457, %r4456, %r14144;
	cvt.u64.u32 	%rd1232, %r4457;
	add.s64 	%rd1233, %rd2, %rd1232;
	shl.b64 	%rd1234, %rd1233, 2;
	add.s64 	%rd172, %rd3, %rd1234;
	mul.wide.u32 	%rd1235, %r214, 16;
	add.s64 	%rd173, %rd172, %rd1235;
	ld.global.v4.f32 	{%f1807, %f1808, %f1809, %f1810}, [%rd173];
	st.shared.f32 	[%r124], %f1807;
	st.shared.f32 	[%r124+260], %f1808;
	st.shared.f32 	[%r124+520], %f1809;
	st.shared.f32 	[%r124+780], %f1810;
	@%p483 bra 	$L__BB1_524;
	setp.gt.u32 	%p484, %r4, 15;
	mul.wide.s32 	%rd1236, %r2, 16;
	add.s64 	%rd174, %rd173, %rd1236;
	ld.global.v4.f32 	{%f1811, %f1812, %f1813, %f1814}, [%rd174];
	st.shared.f32 	[%r125], %f1811;
	st.shared.f32 	[%r125+260], %f1812;
	st.shared.f32 	[%r125+520], %f1813;
	st.shared.f32 	[%r125+780], %f1814;
	@%p484 bra 	$L__BB1_524;
	setp.gt.u32 	%p485, %r5, 15;
	mul.wide.s32 	%rd1237, %r2, 16;
	add.s64 	%rd175, %rd174, %rd1237;
	ld.global.v4.f32 	{%f1815, %f1816, %f1817, %f1818}, [%rd175];
	st.shared.f32 	[%r126], %f1815;
	st.shared.f32 	[%r126+260], %f1816;
	st.shared.f32 	[%r126+520], %f1817;
	st.shared.f32 	[%r126+780], %f1818;
	@%p485 bra 	$L__BB1_524;
	setp.gt.u32 	%p486, %r6, 15;
	mul.wide.s32 	%rd1238, %r2, 16;
	add.s64 	%rd176, %rd175, %rd1238;
	ld.global.v4.f32 	{%f1819, %f1820, %f1821, %f1822}, [%rd176];
	st.shared.f32 	[%r127], %f1819;
	st.shared.f32 	[%r127+260], %f1820;
	st.shared.f32 	[%r127+520], %f1821;
	st.shared.f32 	[%r127+780], %f1822;
	@%p486 bra 	$L__BB1_524;
	setp.gt.u32 	%p487, %r7, 15;
	mul.wide.s32 	%rd1239, %r2, 16;
	add.s64 	%rd177, %rd176, %rd1239;
	ld.global.v4.f32 	{%f1823, %f1824, %f1825, %f1826}, [%rd177];
	st.shared.f32 	[%r128], %f1823;
	st.shared.f32 	[%r128+260], %f1824;
	st.shared.f32 	[%r128+520], %f1825;
	st.shared.f32 	[%r128+780], %f1826;
	@%p487 bra 	$L__BB1_524;
	setp.gt.u32 	%p488, %r8, 15;
	mul.wide.s32 	%rd1240, %r2, 16;
	add.s64 	%rd1241, %rd177, %rd1240;
	ld.global.v4.f32 	{%f1827, %f1828, %f1829, %f1830}, [%rd1241];
	mov.u32 	%r4458, %ntid.y;
	shl.b32 	%r4459, %r4458, 2;
	add.s32 	%r4460, %r114, %r4459;
	st.shared.f32 	[%r4460], %f1827;
	st.shared.f32 	[%r4460+260], %f1828;
	st.shared.f32 	[%r4460+520], %f1829;
	st.shared.f32 	[%r4460+780], %f1830;
	@%p488 bra 	$L__BB1_524;
	setp.gt.u32 	%p489, %r9, 15;
	mul.wide.u32 	%rd1242, %r8, 16;
	add.s64 	%rd1243, %rd172, %rd1242;
	ld.global.v4.f32 	{%f1831, %f1832, %f1833, %f1834}, [%rd1243];
	st.shared.f32 	[%r129], %f1831;
	st.shared.f32 	[%r129+260], %f1832;
	st.shared.f32 	[%r129+520], %f1833;
	st.shared.f32 	[%r129+780], %f1834;
	@%p489 bra 	$L__BB1_524;
	setp.gt.u32 	%p490, %r10, 15;
	mul.wide.u32 	%rd1244, %r9, 16;
	add.s64 	%rd1245, %rd172, %rd1244;
	ld.global.v4.f32 	{%f1835, %f1836, %f1837, %f1838}, [%rd1245];
	st.shared.f32 	[%r130], %f1835;
	st.shared.f32 	[%r130+260], %f1836;
	st.shared.f32 	[%r130+520], %f1837;
	st.shared.f32 	[%r130+780], %f1838;
	@%p490 bra 	$L__BB1_524;
	setp.gt.u32 	%p491, %r11, 15;
	mul.wide.u32 	%rd1246, %r10, 16;
	add.s64 	%rd1247, %rd172, %rd1246;
	ld.global.v4.f32 	{%f1839, %f1840, %f1841, %f1842}, [%rd1247];
	st.shared.f32 	[%r131], %f1839;
	st.shared.f32 	[%r131+260], %f1840;
	st.shared.f32 	[%r131+520], %f1841;
	st.shared.f32 	[%r131+780], %f1842;
	@%p491 bra 	$L__BB1_524;
	setp.gt.u32 	%p492, %r12, 15;
	mul.wide.u32 	%rd1248, %r11, 16;
	add.s64 	%rd1249, %rd172, %rd1248;
	ld.global.v4.f32 	{%f1843, %f1844, %f1845, %f1846}, [%rd1249];
	st.shared.f32 	[%r132], %f1843;
	st.shared.f32 	[%r132+260], %f1844;
	st.shared.f32 	[%r132+520], %f1845;
	st.shared.f32 	[%r132+780], %f1846;
	@%p492 bra 	$L__BB1_524;
	setp.gt.u32 	%p493, %r13, 15;
	mul.wide.u32 	%rd1250, %r12, 16;
	add.s64 	%rd1251, %rd172, %rd1250;
	ld.global.v4.f32 	{%f1847, %f1848, %f1849, %f1850}, [%rd1251];
	st.shared.f32 	[%r133], %f1847;
	st.shared.f32 	[%r133+260], %f1848;
	st.shared.f32 	[%r133+520], %f1849;
	st.shared.f32 	[%r133+780], %f1850;
	@%p493 bra 	$L__BB1_524;
	setp.gt.u32 	%p494, %r14, 15;
	mul.wide.u32 	%rd1252, %r13, 16;
	add.s64 	%rd1253, %rd172, %rd1252;
	ld.global.v4.f32 	{%f1851, %f1852, %f1853, %f1854}, [%rd1253];
	st.shared.f32 	[%r134], %f1851;
	st.shared.f32 	[%r134+260], %f1852;
	st.shared.f32 	[%r134+520], %f1853;
	st.shared.f32 	[%r134+780], %f1854;
	@%p494 bra 	$L__BB1_524;
	setp.gt.u32 	%p495, %r15, 15;
	mul.wide.u32 	%rd1254, %r14, 16;
	add.s64 	%rd1255, %rd172, %rd1254;
	ld.global.v4.f32 	{%f1855, %f1856, %f1857, %f1858}, [%rd1255];
	st.shared.f32 	[%r135], %f1855;
	st.shared.f32 	[%r135+260], %f1856;
	st.shared.f32 	[%r135+520], %f1857;
	st.shared.f32 	[%r135+780], %f1858;
	@%p495 bra 	$L__BB1_524;
	setp.gt.u32 	%p496, %r16, 15;
	mul.wide.u32 	%rd1256, %r15, 16;
	add.s64 	%rd1257, %rd172, %rd1256;
	ld.global.v4.f32 	{%f1859, %f1860, %f1861, %f1862}, [%rd1257];
	st.shared.f32 	[%r136], %f1859;
	st.shared.f32 	[%r136+260], %f1860;
	st.shared.f32 	[%r136+520], %f1861;
	st.shared.f32 	[%r136+780], %f1862;
	@%p496 bra 	$L__BB1_524;
	setp.gt.u32 	%p497, %r17, 15;
	mul.wide.u32 	%rd1258, %r16, 16;
	add.s64 	%rd1259, %rd172, %rd1258;
	ld.global.v4.f32 	{%f1863, %f1864, %f1865, %f1866}, [%rd1259];
	mov.u32 	%r4461, %ntid.y;
	shl.b32 	%r4462, %r4461, 2;
	add.s32 	%r4463, %r78, %r4462;
	add.s32 	%r4464, %r4463, %r4462;
	add.s32 	%r4465, %r4464, %r4462;
	add.s32 	%r4466, %r4465, %r4462;
	add.s32 	%r4467, %r4466, %r4462;
	add.s32 	%r4468, %r4467, %r4462;
	add.s32 	%r4469, %r4468, %r4462;
	add.s32 	%r4470, %r4469, %r4462;
	add.s32 	%r4471, %r4470, %r4462;
	add.s32 	%r4472, %r4471, %r4462;
	add.s32 	%r4473, %r4472, %r4462;
	add.s32 	%r4474, %r4473, %r4462;
	add.s32 	%r4475, %r4474, %r4462;
	add.s32 	%r4476, %r4475, %r4462;
	add.s32 	%r4477, %r4476, %r4462;
	st.shared.f32 	[%r4477], %f1863;
	st.shared.f32 	[%r4477+260], %f1864;
	st.shared.f32 	[%r4477+520], %f1865;
	st.shared.f32 	[%r4477+780], %f1866;
	@%p497 bra 	$L__BB1_524;
	mul.wide.u32 	%rd1260, %r17, 16;
	add.s64 	%rd1261, %rd172, %rd1260;
	ld.global.v4.f32 	{%f1867, %f1868, %f1869, %f1870}, [%rd1261];
	st.shared.f32 	[%r137], %f1867;
	st.shared.f32 	[%r137+260], %f1868;
	st.shared.f32 	[%r137+520], %f1869;
	st.shared.f32 	[%r137+780], %f1870;
$L__BB1_524:
	mov.u32 	%r4478, %ntid.y;
	mov.u32 	%r4479, %tid.y;
	add.s32 	%r4480, %r4479, %r4478;
	add.s32 	%r4481, %r4480, %r4478;
	add.s32 	%r4482, %r4481, %r4478;
	add.s32 	%r4483, %r4482, %r4478;
	add.s32 	%r4484, %r4483, %r4478;
	add.s32 	%r4485, %r4484, %r4478;
	add.s32 	%r4486, %r4485, %r4478;
	add.s32 	%r4487, %r4486, %r4478;
	add.s32 	%r4488, %r4487, %r4478;
	add.s32 	%r4489, %r4488, %r4478;
	add.s32 	%r4490, %r4489, %r4478;
	add.s32 	%r4491, %r4490, %r4478;
	add.s32 	%r4492, %r4491, %r4478;
	add.s32 	%r4493, %r4492, %r4478;
	add.s32 	%r4494, %r4493, %r4478;
	add.s32 	%r4495, %r4494, %r4478;
	add.s32 	%r4496, %r4495, %r4478;
	add.s32 	%r4497, %r4496, %r4478;
	add.s32 	%r4498, %r4497, %r4478;
	add.s32 	%r4499, %r4498, %r4478;
	add.s32 	%r4500, %r4499, %r4478;
	add.s32 	%r4501, %r4500, %r4478;
	add.s32 	%r4502, %r4501, %r4478;
	add.s32 	%r4503, %r4502, %r4478;
	add.s32 	%r4504, %r4503, %r4478;
	add.s32 	%r4505, %r4504, %r4478;
	add.s32 	%r4506, %r4505, %r4478;
	add.s32 	%r4507, %r4506, %r4478;
	add.s32 	%r4508, %r4507, %r4478;
	setp.gt.u32 	%p498, %r4508, 63;
	@%p498 bra 	$L__BB1_1153;
	@%p3 bra 	$L__BB1_542;
	ld.param.u32 	%r14145, [_Z12gmem_to_smemILi64ELi64EEvPfiiS0__param_2];
	setp.gt.u32 	%p500, %r3, 15;
	mov.u32 	%r4509, %ntid.y;
	mov.u32 	%r4510, %tid.y;
	add.s32 	%r4511, %r4510, %r4509;
	add.s32 	%r4512, %r4511, %r4509;
	add.s32 	%r4513, %r4512, %r4509;
	add.s32 	%r4514, %r4513, %r4509;
	add.s32 	%r4515, %r4514, %r4509;
	add.s32 	%r4516, %r4515, %r4509;
	add.s32 	%r4517, %r4516, %r4509;
	add.s32 	%r4518, %r4517, %r4509;
	add.s32 	%r4519, %r4518, %r4509;
	add.s32 	%r4520, %r4519, %r4509;
	add.s32 	%r4521, %r4520, %r4509;
	add.s32 	%r4522, %r4521, %r4509;
	add.s32 	%r4523, %r4522, %r4509;
	add.s32 	%r4524, %r4523, %r4509;
	add.s32 	%r4525, %r4524, %r4509;
	add.s32 	%r4526, %r4525, %r4509;
	add.s32 	%r4527, %r4526, %r4509;
	add.s32 	%r4528, %r4527, %r4509;
	add.s32 	%r4529, %r4528, %r4509;
	add.s32 	%r4530, %r4529, %r4509;
	add.s32 	%r4531, %r4530, %r4509;
	add.s32 	%r4532, %r4531, %r4509;
	add.s32 	%r4533, %r4532, %r4509;
	add.s32 	%r4534, %r4533, %r4509;
	add.s32 	%r4535, %r4534, %r4509;
	add.s32 	%r4536, %r4535, %r4509;
	add.s32 	%r4537, %r4536, %r4509;
	add.s32 	%r4538, %r4537, %r4509;
	add.s32 	%r4539, %r4538, %r4509;
	mul.lo.s32 	%r4540, %r4539, %r14145;
	cvt.u64.u32 	%rd1262, %r4540;
	add.s64 	%rd1263, %rd2, %rd1262;
	shl.b64 	%rd1264, %rd1263, 2;
	add.s64 	%rd178, %rd3, %rd1264;
	mul.wide.u32 	%rd1265, %r214, 16;
	add.s64 	%rd179, %rd178, %rd1265;
	ld.global.v4.f32 	{%f1871, %f1872, %f1873, %f1874}, [%rd179];
	st.shared.f32 	[%r138], %f1871;
	st.shared.f32 	[%r138+260], %f1872;
	st.shared.f32 	[%r138+520], %f1873;
	st.shared.f32 	[%r138+780], %f1874;
	@%p500 bra 	$L__BB1_542;
	setp.gt.u32 	%p501, %r4, 15;
	mul.wide.s32 	%rd1266, %r2, 16;
	add.s64 	%rd180, %rd179, %rd1266;
	ld.global.v4.f32 	{%f1875, %f1876, %f1877, %f1878}, [%rd180];
	st.shared.f32 	[%r139], %f1875;
	st.shared.f32 	[%r139+260], %f1876;
	st.shared.f32 	[%r139+520], %f1877;
	st.shared.f32 	[%r139+780], %f1878;
	@%p501 bra 	$L__BB1_542;
	setp.gt.u32 	%p502, %r5, 15;
	mul.wide.s32 	%rd1267, %r2, 16;
	add.s64 	%rd181, %rd180, %rd1267;
	ld.global.v4.f32 	{%f1879, %f1880, %f1881, %f1882}, [%rd181];
	st.shared.f32 	[%r140], %f1879;
	st.shared.f32 	[%r140+260], %f1880;
	st.shared.f32 	[%r140+520], %f1881;
	st.shared.f32 	[%r140+780], %f1882;
	@%p502 bra 	$L__BB1_542;
	setp.gt.u32 	%p503, %r6, 15;
	mul.wide.s32 	%rd1268, %r2, 16;
	add.s64 	%rd182, %rd181, %rd1268;
	ld.global.v4.f32 	{%f1883, %f1884, %f1885, %f1886}, [%rd182];
	st.shared.f32 	[%r141], %f1883;
	st.shared.f32 	[%r141+260], %f1884;
	st.shared.f32 	[%r141+520], %f1885;
	st.shared.f32 	[%r141+780], %f1886;
	@%p503 bra 	$L__BB1_542;
	setp.gt.u32 	%p504, %r7, 15;
	mul.wide.s32 	%rd1269, %r2, 16;
	add.s64 	%rd183, %rd182, %rd1269;
	ld.global.v4.f32 	{%f1887, %f1888, %f1889, %f1890}, [%rd183];
	st.shared.f32 	[%r142], %f1887;
	st.shared.f32 	[%r142+260], %f1888;
	st.shared.f32 	[%r142+520], %f1889;
	st.shared.f32 	[%r142+780], %f1890;
	@%p504 bra 	$L__BB1_542;
	setp.gt.u32 	%p505, %r8, 15;
	mul.wide.s32 	%rd1270, %r2, 16;
	add.s64 	%rd1271, %rd183, %rd1270;
	ld.global.v4.f32 	{%f1891, %f1892, %f1893, %f1894}, [%rd1271];
	st.shared.f32 	[%r143], %f1891;
	st.shared.f32 	[%r143+260], %f1892;
	st.shared.f32 	[%r143+520], %f1893;
	st.shared.f32 	[%r143+780], %f1894;
	@%p505 bra 	$L__BB1_542;
	setp.gt.u32 	%p506, %r9, 15;
	mul.wide.u32 	%rd1272, %r8, 16;
	add.s64 	%rd1273, %rd178, %rd1272;
	ld.global.v4.f32 	{%f1895, %f1896, %f1897, %f1898}, [%rd1273];
	st.shared.f32 	[%r144], %f1895;
	st.shared.f32 	[%r144+260], %f1896;
	st.shared.f32 	[%r144+520], %f1897;
	st.shared.f32 	[%r144+780], %f1898;
	@%p506 bra 	$L__BB1_542;
	setp.gt.u32 	%p507, %r10, 15;
	mul.wide.u32 	%rd1274, %r9, 16;
	add.s64 	%rd1275, %rd178, %rd1274;
	ld.global.v4.f32 	{%f1899, %f1900, %f1901, %f1902}, [%rd1275];
	st.shared.f32 	[%r145], %f1899;
	st.shared.f32 	[%r145+260], %f1900;
	st.shared.f32 	[%r145+520], %f1901;
	st.shared.f32 	[%r145+780], %f1902;
	@%p507 bra 	$L__BB1_542;
	setp.gt.u32 	%p508, %r11, 15;
	mul.wide.u32 	%rd1276, %r10, 16;
	add.s64 	%rd1277, %rd178, %rd1276;
	ld.global.v4.f32 	{%f1903, %f1904, %f1905, %f1906}, [%rd1277];
	st.shared.f32 	[%r146], %f1903;
	st.shared.f32 	[%r146+260], %f1904;
	st.shared.f32 	[%r146+520], %f1905;
	st.shared.f32 	[%r146+780], %f1906;
	@%p508 bra 	$L__BB1_542;
	setp.gt.u32 	%p509, %r12, 15;
	mul.wide.u32 	%rd1278, %r11, 16;
	add.s64 	%rd1279, %rd178, %rd1278;
	ld.global.v4.f32 	{%f1907, %f1908, %f1909, %f1910}, [%rd1279];
	st.shared.f32 	[%r147], %f1907;
	st.shared.f32 	[%r147+260], %f1908;
	st.shared.f32 	[%r147+520], %f1909;
	st.shared.f32 	[%r147+780], %f1910;
	@%p509 bra 	$L__BB1_542;
	setp.gt.u32 	%p510, %r13, 15;
	mul.wide.u32 	%rd1280, %r12, 16;
	add.s64 	%rd1281, %rd178, %rd1280;
	ld.global.v4.f32 	{%f1911, %f1912, %f1913, %f1914}, [%rd1281];
	st.shared.f32 	[%r148], %f1911;
	st.shared.f32 	[%r148+260], %f1912;
	st.shared.f32 	[%r148+520], %f1913;
	st.shared.f32 	[%r148+780], %f1914;
	@%p510 bra 	$L__BB1_542;
	setp.gt.u32 	%p511, %r14, 15;
	mul.wide.u32 	%rd1282, %r13, 16;
	add.s64 	%rd1283, %rd178, %rd1282;
	ld.global.v4.f32 	{%f1915, %f1916, %f1917, %f1918}, [%rd1283];
	st.shared.f32 	[%r149], %f1915;
	st.shared.f32 	[%r149+260], %f1916;
	st.shared.f32 	[%r149+520], %f1917;
	st.shared.f32 	[%r149+780], %f1918;
	@%p511 bra 	$L__BB1_542;
	setp.gt.u32 	%p512, %r15, 15;
	mul.wide.u32 	%rd1284, %r14, 16;
	add.s64 	%rd1285, %rd178, %rd1284;
	ld.global.v4.f32 	{%f1919, %f1920, %f1921, %f1922}, [%rd1285];
	st.shared.f32 	[%r150], %f1919;
	st.shared.f32 	[%r150+260], %f1920;
	st.shared.f32 	[%r150+520], %f1921;
	st.shared.f32 	[%r150+780], %f1922;
	@%p512 bra 	$L__BB1_542;
	setp.gt.u32 	%p513, %r16, 15;
	mul.wide.u32 	%rd1286, %r15, 16;
	add.s64 	%rd1287, %rd178, %rd1286;
	ld.global.v4.f32 	{%f1923, %f1924, %f1925, %f1926}, [%rd1287];
	st.shared.f32 	[%r151], %f1923;
	st.shared.f32 	[%r151+260], %f1924;
	st.shared.f32 	[%r151+520], %f1925;
	st.shared.f32 	[%r151+780], %f1926;
	@%p513 bra 	$L__BB1_542;
	setp.gt.u32 	%p514, %r17, 15;
	mul.wide.u32 	%rd1288, %r16, 16;
	add.s64 	%rd1289, %rd178, %rd1288;
	ld.global.v4.f32 	{%f1927, %f1928, %f1929, %f1930}, [%rd1289];
	mov.u32 	%r4541, %ntid.y;
	shl.b32 	%r4542, %r4541, 2;
	add.s32 	%r4543, %r78, %r4542;
	add.s32 	%r4544, %r4543, %r4542;
	add.s32 	%r4545, %r4544, %r4542;
	add.s32 	%r4546, %r4545, %r4542;
	add.s32 	%r4547, %r4546, %r4542;
	add.s32 	%r4548, %r4547, %r4542;
	add.s32 	%r4549, %r4548, %r4542;
	add.s32 	%r4550, %r4549, %r4542;
	add.s32 	%r4551, %r4550, %r4542;
	add.s32 	%r4552, %r4551, %r4542;
	add.s32 	%r4553, %r4552, %r4542;
	add.s32 	%r4554, %r4553, %r4542;
	add.s32 	%r4555, %r4554, %r4542;
	add.s32 	%r4556, %r4555, %r4542;
	add.s32 	%r4557, %r4556, %r4542;
	add.s32 	%r4558, %r4557, %r4542;
	st.shared.f32 	[%r4558], %f1927;
	st.shared.f32 	[%r4558+260], %f1928;
	st.shared.f32 	[%r4558+520], %f1929;
	st.shared.f32 	[%r4558+780], %f1930;
	@%p514 bra 	$L__BB1_542;
	mul.wide.u32 	%rd1290, %r17, 16;
	add.s64 	%rd1291, %rd178, %rd1290;
	ld.global.v4.f32 	{%f1931, %f1932, %f1933, %f1934}, [%rd1291];
	st.shared.f32 	[%r152], %f1931;
	st.shared.f32 	[%r152+260], %f1932;
	st.shared.f32 	[%r152+520], %f1933;
	st.shared.f32 	[%r152+780], %f1934;
$L__BB1_542:
	mov.u32 	%r4559, %ntid.y;
	mov.u32 	%r4560, %tid.y;
	add.s32 	%r4561, %r4560, %r4559;
	add.s32 	%r4562, %r4561, %r4559;
	add.s32 	%r4563, %r4562, %r4559;
	add.s32 	%r4564, %r4563, %r4559;
	add.s32 	%r4565, %r4564, %r4559;
	add.s32 	%r4566, %r4565, %r4559;
	add.s32 	%r4567, %r4566, %r4559;
	add.s32 	%r4568, %r4567, %r4559;
	add.s32 	%r4569, %r4568, %r4559;
	add.s32 	%r4570, %r4569, %r4559;
	add.s32 	%r4571, %r4570, %r4559;
	add.s32 	%r4572, %r4571, %r4559;
	add.s32 	%r4573, %r4572, %r4559;
	add.s32 	%r4574, %r4573, %r4559;
	add.s32 	%r4575, %r4574, %r4559;
	add.s32 	%r4576, %r4575, %r4559;
	add.s32 	%r4577, %r4576, %r4559;
	add.s32 	%r4578, %r4577, %r4559;
	add.s32 	%r4579, %r4578, %r4559;
	add.s32 	%r4580, %r4579, %r4559;
	add.s32 	%r4581, %r4580, %r4559;
	add.s32 	%r4582, %r4581, %r4559;
	add.s32 	%r4583, %r4582, %r4559;
	add.s32 	%r4584, %r4583, %r4559;
	add.s32 	%r4585, %r4584, %r4559;
	add.s32 	%r4586, %r4585, %r4559;
	add.s32 	%r4587, %r4586, %r4559;
	add.s32 	%r4588, %r4587, %r4559;
	add.s32 	%r4589, %r4588, %r4559;
	add.s32 	%r4590, %r4589, %r4559;
	setp.gt.u32 	%p515, %r4590, 63;
	@%p515 bra 	$L__BB1_1153;
	@%p3 bra 	$L__BB1_560;
	ld.param.u32 	%r14146, [_Z12gmem_to_smemILi64ELi64EEvPfiiS0__param_2];
	setp.gt.u32 	%p517, %r3, 15;
	mov.u32 	%r4591, %ntid.y;
	mov.u32 	%r4592, %tid.y;
	add.s32 	%r4593, %r4592, %r4591;
	add.s32 	%r4594, %r4593, %r4591;
	add.s32 	%r4595, %r4594, %r4591;
	add.s32 	%r4596, %r4595, %r4591;
	add.s32 	%r4597, %r4596, %r4591;
	add.s32 	%r4598, %r4597, %r4591;
	add.s32 	%r4599, %r4598, %r4591;
	add.s32 	%r4600, %r4599, %r4591;
	add.s32 	%r4601, %r4600, %r4591;
	add.s32 	%r4602, %r4601, %r4591;
	add.s32 	%r4603, %r4602, %r4591;
	add.s32 	%r4604, %r4603, %r4591;
	add.s32 	%r4605, %r4604, %r4591;
	add.s32 	%r4606, %r4605, %r4591;
	add.s32 	%r4607, %r4606, %r4591;
	add.s32 	%r4608, %r4607, %r4591;
	add.s32 	%r4609, %r4608, %r4591;
	add.s32 	%r4610, %r4609, %r4591;
	add.s32 	%r4611, %r4610, %r4591;
	add.s32 	%r4612, %r4611, %r4591;
	add.s32 	%r4613, %r4612, %r4591;
	add.s32 	%r4614, %r4613, %r4591;
	add.s32 	%r4615, %r4614, %r4591;
	add.s32 	%r4616, %r4615, %r4591;
	add.s32 	%r4617, %r4616, %r4591;
	add.s32 	%r4618, %r4617, %r4591;
	add.s32 	%r4619, %r4618, %r4591;
	add.s32 	%r4620, %r4619, %r4591;
	add.s32 	%r4621, %r4620, %r4591;
	add.s32 	%r4622, %r4621, %r4591;
	mul.lo.s32 	%r4623, %r4622, %r14146;
	cvt.u64.u32 	%rd1292, %r4623;
	add.s64 	%rd1293, %rd2, %rd1292;
	shl.b64 	%rd1294, %rd1293, 2;
	add.s64 	%rd184, %rd3, %rd1294;
	mul.wide.u32 	%rd1295, %r214, 16;
	add.s64 	%rd185, %rd184, %rd1295;
	ld.global.v4.f32 	{%f1935, %f1936, %f1937, %f1938}, [%rd185];
	st.shared.f32 	[%r153], %f1935;
	st.shared.f32 	[%r153+260], %f1936;
	st.shared.f32 	[%r153+520], %f1937;
	st.shared.f32 	[%r153+780], %f1938;
	@%p517 bra 	$L__BB1_560;
	setp.gt.u32 	%p518, %r4, 15;
	mul.wide.s32 	%rd1296, %r2, 16;
	add.s64 	%rd186, %rd185, %rd1296;
	ld.global.v4.f32 	{%f1939, %f1940, %f1941, %f1942}, [%rd186];
	st.shared.f32 	[%r154], %f1939;
	st.shared.f32 	[%r154+260], %f1940;
	st.shared.f32 	[%r154+520], %f1941;
	st.shared.f32 	[%r154+780], %f1942;
	@%p518 bra 	$L__BB1_560;
	setp.gt.u32 	%p519, %r5, 15;
	mul.wide.s32 	%rd1297, %r2, 16;
	add.s64 	%rd187, %rd186, %rd1297;
	ld.global.v4.f32 	{%f1943, %f1944, %f1945, %f1946}, [%rd187];
	st.shared.f32 	[%r155], %f1943;
	st.shared.f32 	[%r155+260], %f1944;
	st.shared.f32 	[%r155+520], %f1945;
	st.shared.f32 	[%r155+780], %f1946;
	@%p519 bra 	$L__BB1_560;
	setp.gt.u32 	%p520, %r6, 15;
	mul.wide.s32 	%rd1298, %r2, 16;
	add.s64 	%rd188, %rd187, %rd1298;
	ld.global.v4.f32 	{%f1947, %f1948, %f1949, %f1950}, [%rd188];
	st.shared.f32 	[%r156], %f1947;
	st.shared.f32 	[%r156+260], %f1948;
	st.shared.f32 	[%r156+520], %f1949;
	st.shared.f32 	[%r156+780], %f1950;
	@%p520 bra 	$L__BB1_560;
	setp.gt.u32 	%p521, %r7, 15;
	mul.wide.s32 	%rd1299, %r2, 16;
	add.s64 	%rd189, %rd188, %rd1299;
	ld.global.v4.f32 	{%f1951, %f1952, %f1953, %f1954}, [%rd189];
	st.shared.f32 	[%r157], %f1951;
	st.shared.f32 	[%r157+260], %f1952;
	st.shared.f32 	[%r157+520], %f1953;
	st.shared.f32 	[%r157+780], %f1954;
	@%p521 bra 	$L__BB1_560;
	setp.gt.u32 	%p522, %r8, 15;
	mul.wide.s32 	%rd1300, %r2, 16;
	add.s64 	%rd1301, %rd189, %rd1300;
	ld.global.v4.f32 	{%f1955, %f1956, %f1957, %f1958}, [%rd1301];
	mov.u32 	%r4624, %ntid.y;
	shl.b32 	%r4625, %r4624, 2;
	add.s32 	%r4626, %r143, %r4625;
	st.shared.f32 	[%r4626], %f1955;
	st.shared.f32 	[%r4626+260], %f1956;
	st.shared.f32 	[%r4626+520], %f1957;
	st.shared.f32 	[%r4626+780], %f1958;
	@%p522 bra 	$L__BB1_560;
	setp.gt.u32 	%p523, %r9, 15;
	mul.wide.u32 	%rd1302, %r8, 16;
	add.s64 	%rd1303, %rd184, %rd1302;
	ld.global.v4.f32 	{%f1959, %f1960, %f1961, %f1962}, [%rd1303];
	st.shared.f32 	[%r158], %f1959;
	st.shared.f32 	[%r158+260], %f1960;
	st.shared.f32 	[%r158+520], %f1961;
	st.shared.f32 	[%r158+780], %f1962;
	@%p523 bra 	$L__BB1_560;
	setp.gt.u32 	%p524, %r10, 15;
	mul.wide.u32 	%rd1304, %r9, 16;
	add.s64 	%rd1305, %rd184, %rd1304;
	ld.global.v4.f32 	{%f1963, %f1964, %f1965, %f1966}, [%rd1305];
	st.shared.f32 	[%r159], %f1963;
	st.shared.f32 	[%r159+260], %f1964;
	st.shared.f32 	[%r159+520], %f1965;
	st.shared.f32 	[%r159+780], %f1966;
	@%p524 bra 	$L__BB1_560;
	setp.gt.u32 	%p525, %r11, 15;
	mul.wide.u32 	%rd1306, %r10, 16;
	add.s64 	%rd1307, %rd184, %rd1306;
	ld.global.v4.f32 	{%f1967, %f1968, %f1969, %f1970}, [%rd1307];
	st.shared.f32 	[%r160], %f1967;
	st.shared.f32 	[%r160+260], %f1968;
	st.shared.f32 	[%r160+520], %f1969;
	st.shared.f32 	[%r160+780], %f1970;
	@%p525 bra 	$L__BB1_560;
	setp.gt.u32 	%p526, %r12, 15;
	mul.wide.u32 	%rd1308, %r11, 16;
	add.s64 	%rd1309, %rd184, %rd1308;
	ld.global.v4.f32 	{%f1971, %f1972, %f1973, %f1974}, [%rd1309];
	st.shared.f32 	[%r161], %f1971;
	st.shared.f32 	[%r161+260], %f1972;
	st.shared.f32 	[%r161+520], %f1973;
	st.shared.f32 	[%r161+780], %f1974;
	@%p526 bra 	$L__BB1_560;
	setp.gt.u32 	%p527, %r13, 15;
	mul.wide.u32 	%rd1310, %r12, 16;
	add.s64 	%rd1311, %rd184, %rd1310;
	ld.global.v4.f32 	{%f1975, %f1976, %f1977, %f1978}, [%rd1311];
	st.shared.f32 	[%r162], %f1975;
	st.shared.f32 	[%r162+260], %f1976;
	st.shared.f32 	[%r162+520], %f1977;
	st.shared.f32 	[%r162+780], %f1978;
	@%p527 bra 	$L__BB1_560;
	setp.gt.u32 	%p528, %r14, 15;
	mul.wide.u32 	%rd1312, %r13, 16;
	add.s64 	%rd1313, %rd184, %rd1312;
	ld.global.v4.f32 	{%f1979, %f1980, %f1981, %f1982}, [%rd1313];
	st.shared.f32 	[%r163], %f1979;
	st.shared.f32 	[%r163+260], %f1980;
	st.shared.f32 	[%r163+520], %f1981;
	st.shared.f32 	[%r163+780], %f1982;
	@%p528 bra 	$L__BB1_560;
	setp.gt.u32 	%p529, %r15, 15;
	mul.wide.u32 	%rd1314, %r14, 16;
	add.s64 	%rd1315, %rd184, %rd1314;
	ld.global.v4.f32 	{%f1983, %f1984, %f1985, %f1986}, [%rd1315];
	st.shared.f32 	[%r164], %f1983;
	st.shared.f32 	[%r164+260], %f1984;
	st.shared.f32 	[%r164+520], %f1985;
	st.shared.f32 	[%r164+780], %f1986;
	@%p529 bra 	$L__BB1_560;
	setp.gt.u32 	%p530, %r16, 15;
	mul.wide.u32 	%rd1316, %r15, 16;
	add.s64 	%rd1317, %rd184, %rd1316;
	ld.global.v4.f32 	{%f1987, %f1988, %f1989, %f1990}, [%rd1317];
	st.shared.f32 	[%r165], %f1987;
	st.shared.f32 	[%r165+260], %f1988;
	st.shared.f32 	[%r165+520], %f1989;
	st.shared.f32 	[%r165+780], %f1990;
	@%p530 bra 	$L__BB1_560;
	setp.gt.u32 	%p531, %r17, 15;
	mul.wide.u32 	%rd1318, %r16, 16;
	add.s64 	%rd1319, %rd184, %rd1318;
	ld.global.v4.f32 	{%f1991, %f1992, %f1993, %f1994}, [%rd1319];
	mov.u32 	%r4627, %ntid.y;
	shl.b32 	%r4628, %r4627, 2;
	add.s32 	%r4629, %r78, %r4628;
	add.s32 	%r4630, %r4629, %r4628;
	add.s32 	%r4631, %r4630, %r4628;
	add.s32 	%r4632, %r4631, %r4628;
	add.s32 	%r4633, %r4632, %r4628;
	add.s32 	%r4634, %r4633, %r4628;
	add.s32 	%r4635, %r4634, %r4628;
	add.s32 	%r4636, %r4635, %r4628;
	add.s32 	%r4637, %r4636, %r4628;
	add.s32 	%r4638, %r4637, %r4628;
	add.s32 	%r4639, %r4638, %r4628;
	add.s32 	%r4640, %r4639, %r4628;
	add.s32 	%r4641, %r4640, %r4628;
	add.s32 	%r4642, %r4641, %r4628;
	add.s32 	%r4643, %r4642, %r4628;
	add.s32 	%r4644, %r4643, %r4628;
	add.s32 	%r4645, %r4644, %r4628;
	st.shared.f32 	[%r4645], %f1991;
	st.shared.f32 	[%r4645+260], %f1992;
	st.shared.f32 	[%r4645+520], %f1993;
	st.shared.f32 	[%r4645+780], %f1994;
	@%p531 bra 	$L__BB1_560;
	mul.wide.u32 	%rd1320, %r17, 16;
	add.s64 	%rd1321, %rd184, %rd1320;
	ld.global.v4.f32 	{%f1995, %f1996, %f1997, %f1998}, [%rd1321];
	st.shared.f32 	[%r166], %f1995;
	st.shared.f32 	[%r166+260], %f1996;
	st.shared.f32 	[%r166+520], %f1997;
	st.shared.f32 	[%r166+780], %f1998;
$L__BB1_560:
	mov.u32 	%r4646, %ntid.y;
	mov.u32 	%r4647, %tid.y;
	add.s32 	%r4648, %r4647, %r4646;
	add.s32 	%r4649, %r4648, %r4646;
	add.s32 	%r4650, %r4649, %r4646;
	add.s32 	%r4651, %r4650, %r4646;
	add.s32 	%r4652, %r4651, %r4646;
	add.s32 	%r4653, %r4652, %r4646;
	add.s32 	%r4654, %r4653, %r4646;
	add.s32 	%r4655, %r4654, %r4646;
	add.s32 	%r4656, %r4655, %r4646;
	add.s32 	%r4657, %r4656, %r4646;
	add.s32 	%r4658, %r4657, %r4646;
	add.s32 	%r4659, %r4658, %r4646;
	add.s32 	%r4660, %r4659, %r4646;
	add.s32 	%r4661, %r4660, %r4646;
	add.s32 	%r4662, %r4661, %r4646;
	add.s32 	%r4663, %r4662, %r4646;
	add.s32 	%r4664, %r4663, %r4646;
	add.s32 	%r4665, %r4664, %r4646;
	add.s32 	%r4666, %r4665, %r4646;
	add.s32 	%r4667, %r4666, %r4646;
	add.s32 	%r4668, %r4667, %r4646;
	add.s32 	%r4669, %r4668, %r4646;
	add.s32 	%r4670, %r4669, %r4646;
	add.s32 	%r4671, %r4670, %r4646;
	add.s32 	%r4672, %r4671, %r4646;
	add.s32 	%r4673, %r4672, %r4646;
	add.s32 	%r4674, %r4673, %r4646;
	add.s32 	%r4675, %r4674, %r4646;
	add.s32 	%r4676, %r4675, %r4646;
	add.s32 	%r4677, %r4676, %r4646;
	add.s32 	%r4678, %r4677, %r4646;
	setp.gt.u32 	%p532, %r4678, 63;
	@%p532 bra 	$L__BB1_1153;
	@%p3 bra 	$L__BB1_578;
	ld.param.u32 	%r14147, [_Z12gmem_to_smemILi64ELi64EEvPfiiS0__param_2];
	setp.gt.u32 	%p534, %r3, 15;
	mov.u32 	%r4679, %ntid.y;
	mov.u32 	%r4680, %tid.y;
	add.s32 	%r4681, %r4680, %r4679;
	add.s32 	%r4682, %r4681, %r4679;
	add.s32 	%r4683, %r4682, %r4679;
	add.s32 	%r4684, %r4683, %r4679;
	add.s32 	%r4685, %r4684, %r4679;
	add.s32 	%r4686, %r4685, %r4679;
	add.s32 	%r4687, %r4686, %r4679;
	add.s32 	%r4688, %r4687, %r4679;
	add.s32 	%r4689, %r4688, %r4679;
	add.s32 	%r4690, %r4689, %r4679;
	add.s32 	%r4691, %r4690, %r4679;
	add.s32 	%r4692, %r4691, %r4679;
	add.s32 	%r4693, %r4692, %r4679;
	add.s32 	%r4694, %r4693, %r4679;
	add.s32 	%r4695, %r4694, %r4679;
	add.s32 	%r4696, %r4695, %r4679;
	add.s32 	%r4697, %r4696, %r4679;
	add.s32 	%r4698, %r4697, %r4679;
	add.s32 	%r4699, %r4698, %r4679;
	add.s32 	%r4700, %r4699, %r4679;
	add.s32 	%r4701, %r4700, %r4679;
	add.s32 	%r4702, %r4701, %r4679;
	add.s32 	%r4703, %r4702, %r4679;
	add.s32 	%r4704, %r4703, %r4679;
	add.s32 	%r4705, %r4704, %r4679;
	add.s32 	%r4706, %r4705, %r4679;
	add.s32 	%r4707, %r4706, %r4679;
	add.s32 	%r4708, %r4707, %r4679;
	add.s32 	%r4709, %r4708, %r4679;
	add.s32 	%r4710, %r4709, %r4679;
	add.s32 	%r4711, %r4710, %r4679;
	mul.lo.s32 	%r4712, %r4711, %r14147;
	cvt.u64.u32 	%rd1322, %r4712;
	add.s64 	%rd1323, %rd2, %rd1322;
	shl.b64 	%rd1324, %rd1323, 2;
	add.s64 	%rd190, %rd3, %rd1324;
	mul.wide.u32 	%rd1325, %r214, 16;
	add.s64 	%rd191, %rd190, %rd1325;
	ld.global.v4.f32 	{%f1999, %f2000, %f2001, %f2002}, [%rd191];
	st.shared.f32 	[%r167], %f1999;
	st.shared.f32 	[%r167+260], %f2000;
	st.shared.f32 	[%r167+520], %f2001;
	st.shared.f32 	[%r167+780], %f2002;
	@%p534 bra 	$L__BB1_578;
	setp.gt.u32 	%p535, %r4, 15;
	mul.wide.s32 	%rd1326, %r2, 16;
	add.s64 	%rd192, %rd191, %rd1326;
	ld.global.v4.f32 	{%f2003, %f2004, %f2005, %f2006}, [%rd192];
	st.shared.f32 	[%r168], %f2003;
	st.shared.f32 	[%r168+260], %f2004;
	st.shared.f32 	[%r168+520], %f2005;
	st.shared.f32 	[%r168+780], %f2006;
	@%p535 bra 	$L__BB1_578;
	setp.gt.u32 	%p536, %r5, 15;
	mul.wide.s32 	%rd1327, %r2, 16;
	add.s64 	%rd193, %rd192, %rd1327;
	ld.global.v4.f32 	{%f2007, %f2008, %f2009, %f2010}, [%rd193];
	mov.u32 	%r4713, %ntid.y;
	shl.b32 	%r4714, %r4713, 2;
	add.s32 	%r4715, %r155, %r4714;
	st.shared.f32 	[%r4715], %f2007;
	st.shared.f32 	[%r4715+260], %f2008;
	st.shared.f32 	[%r4715+520], %f2009;
	st.shared.f32 	[%r4715+780], %f2010;
	@%p536 bra 	$L__BB1_578;
	setp.gt.u32 	%p537, %r6, 15;
	mul.wide.s32 	%rd1328, %r2, 16;
	add.s64 	%rd194, %rd193, %rd1328;
	ld.global.v4.f32 	{%f2011, %f2012, %f2013, %f2014}, [%rd194];
	st.shared.f32 	[%r169], %f2011;
	st.shared.f32 	[%r169+260], %f2012;
	st.shared.f32 	[%r169+520], %f2013;
	st.shared.f32 	[%r169+780], %f2014;
	@%p537 bra 	$L__BB1_578;
	setp.gt.u32 	%p538, %r7, 15;
	mul.wide.s32 	%rd1329, %r2, 16;
	add.s64 	%rd195, %rd194, %rd1329;
	ld.global.v4.f32 	{%f2015, %f2016, %f2017, %f2018}, [%rd195];
	st.shared.f32 	[%r170], %f2015;
	st.shared.f32 	[%r170+260], %f2016;
	st.shared.f32 	[%r170+520], %f2017;
	st.shared.f32 	[%r170+780], %f2018;
	@%p538 bra 	$L__BB1_578;
	setp.gt.u32 	%p539, %r8, 15;
	mul.wide.s32 	%rd1330, %r2, 16;
	add.s64 	%rd1331, %rd195, %rd1330;
	ld.global.v4.f32 	{%f2019, %f2020, %f2021, %f2022}, [%rd1331];
	st.shared.f32 	[%r171], %f2019;
	st.shared.f32 	[%r171+260], %f2020;
	st.shared.f32 	[%r171+520], %f2021;
	st.shared.f32 	[%r171+780], %f2022;
	@%p539 bra 	$L__BB1_578;
	setp.gt.u32 	%p540, %r9, 15;
	mul.wide.u32 	%rd1332, %r8, 16;
	add.s64 	%rd1333, %rd190, %rd1332;
	ld.global.v4.f32 	{%f2023, %f2024, %f2025, %f2026}, [%rd1333];
	st.shared.f32 	[%r172], %f2023;
	st.shared.f32 	[%r172+260], %f2024;
	st.shared.f32 	[%r172+520], %f2025;
	st.shared.f32 	[%r172+780], %f2026;
	@%p540 bra 	$L__BB1_578;
	setp.gt.u32 	%p541, %r10, 15;
	mul.wide.u32 	%rd1334, %r9, 16;
	add.s64 	%rd1335, %rd190, %rd1334;
	ld.global.v4.f32 	{%f2027, %f2028, %f2029, %f2030}, [%rd1335];
	st.shared.f32 	[%r173], %f2027;
	st.shared.f32 	[%r173+260], %f2028;
	st.shared.f32 	[%r173+520], %f2029;
	st.shared.f32 	[%r173+780], %f2030;
	@%p541 bra 	$L__BB1_578;
	setp.gt.u32 	%p542, %r11, 15;
	mul.wide.u32 	%rd1336, %r10, 16;
	add.s64 	%rd1337, %rd190, %rd1336;
	ld.global.v4.f32 	{%f2031, %f2032, %f2033, %f2034}, [%rd1337];
	st.shared.f32 	[%r174], %f2031;
	st.shared.f32 	[%r174+260], %f2032;
	st.shared.f32 	[%r174+520], %f2033;
	st.shared.f32 	[%r174+780], %f2034;
	@%p542 bra 	$L__BB1_578;
	setp.gt.u32 	%p543, %r12, 15;
	mul.wide.u32 	%rd1338, %r11, 16;
	add.s64 	%rd1339, %rd190, %rd1338;
	ld.global.v4.f32 	{%f2035, %f2036, %f2037, %f2038}, [%rd1339];
	st.shared.f32 	[%r175], %f2035;
	st.shared.f32 	[%r175+260], %f2036;
	st.shared.f32 	[%r175+520], %f2037;
	st.shared.f32 	[%r175+780], %f2038;
	@%p543 bra 	$L__BB1_578;
	setp.gt.u32 	%p544, %r13, 15;
	mul.wide.u32 	%rd1340, %r12, 16;
	add.s64 	%rd1341, %rd190, %rd1340;
	ld.global.v4.f32 	{%f2039, %f2040, %f2041, %f2042}, [%rd1341];
	st.shared.f32 	[%r176], %f2039;
	st.shared.f32 	[%r176+260], %f2040;
	st.shared.f32 	[%r176+520], %f2041;
	st.shared.f32 	[%r176+780], %f2042;
	@%p544 bra 	$L__BB1_578;
	setp.gt.u32 	%p545, %r14, 15;
	mul.wide.u32 	%rd1342, %r13, 16;
	add.s64 	%rd1343, %rd190, %rd1342;
	ld.global.v4.f32 	{%f2043, %f2044, %f2045, %f2046}, [%rd1343];
	st.shared.f32 	[%r177], %f2043;
	st.shared.f32 	[%r177+260], %f2044;
	st.shared.f32 	[%r177+520], %f2045;
	st.shared.f32 	[%r177+780], %f2046;
	@%p545 bra 	$L__BB1_578;
	setp.gt.u32 	%p546, %r15, 15;
	mul.wide.u32 	%rd1344, %r14, 16;
	add.s64 	%rd1345, %rd190, %rd1344;
	ld.global.v4.f32 	{%f2047, %f2048, %f2049, %f2050}, [%rd1345];
	st.shared.f32 	[%r178], %f2047;
	st.shared.f32 	[%r178+260], %f2048;
	st.shared.f32 	[%r178+520], %f2049;
	st.shared.f32 	[%r178+780], %f2050;
	@%p546 bra 	$L__BB1_578;
	setp.gt.u32 	%p547, %r16, 15;
	mul.wide.u32 	%rd1346, %r15, 16;
	add.s64 	%rd1347, %rd190, %rd1346;
	ld.global.v4.f32 	{%f2051, %f2052, %f2053, %f2054}, [%rd1347];
	mov.u32 	%r4716, %ntid.y;
	shl.b32 	%r4717, %r4716, 2;
	add.s32 	%r4718, %r165, %r4717;
	st.shared.f32 	[%r4718], %f2051;
	st.shared.f32 	[%r4718+260], %f2052;
	st.shared.f32 	[%r4718+520], %f2053;
	st.shared.f32 	[%r4718+780], %f2054;
	@%p547 bra 	$L__BB1_578;
	setp.gt.u32 	%p548, %r17, 15;
	mul.wide.u32 	%rd1348, %r16, 16;
	add.s64 	%rd1349, %rd190, %rd1348;
	ld.global.v4.f32 	{%f2055, %f2056, %f2057, %f2058}, [%rd1349];
	st.shared.f32 	[%r179], %f2055;
	st.shared.f32 	[%r179+260], %f2056;
	st.shared.f32 	[%r179+520], %f2057;
	st.shared.f32 	[%r179+780], %f2058;
	@%p548 bra 	$L__BB1_578;
	mul.wide.u32 	%rd1350, %r17, 16;
	add.s64 	%rd1351, %rd190, %rd1350;
	ld.global.v4.f32 	{%f2059, %f2060, %f2061, %f2062}, [%rd1351];
	mov.u32 	%r4719, %ntid.y;
	shl.b32 	%r4720, %r4719, 2;
	add.s32 	%r4721, %r166, %r4720;
	st.shared.f32 	[%r4721], %f2059;
	st.shared.f32 	[%r4721+260], %f2060;
	st.shared.f32 	[%r4721+520], %f2061;
	st.shared.f32 	[%r4721+780], %f2062;
$L__BB1_578:
	mov.u32 	%r4722, %ntid.y;
	mov.u32 	%r4723, %tid.y;
	add.s32 	%r4724, %r4723, %r4722;
	add.s32 	%r4725, %r4724, %r4722;
	add.s32 	%r4726, %r4725, %r4722;
	add.s32 	%r4727, %r4726, %r4722;
	add.s32 	%r4728, %r4727, %r4722;
	add.s32 	%r4729, %r4728, %r4722;
	add.s32 	%r4730, %r4729, %r4722;
	add.s32 	%r4731, %r4730, %r4722;
	add.s32 	%r4732, %r4731, %r4722;
	add.s32 	%r4733, %r4732, %r4722;
	add.s32 	%r4734, %r4733, %r4722;
	add.s32 	%r4735, %r4734, %r4722;
	add.s32 	%r4736, %r4735, %r4722;
	add.s32 	%r4737, %r4736, %r4722;
	add.s32 	%r4738, %r4737, %r4722;
	add.s32 	%r4739, %r4738, %r4722;
	add.s32 	%r4740, %r4739, %r4722;
	add.s32 	%r4741, %r4740, %r4722;
	add.s32 	%r4742, %r4741, %r4722;
	add.s32 	%r4743, %r4742, %r4722;
	add.s32 	%r4744, %r4743, %r4722;
	add.s32 	%r4745, %r4744, %r4722;
	add.s32 	%r4746, %r4745, %r4722;
	add.s32 	%r4747, %r4746, %r4722;
	add.s32 	%r4748, %r4747, %r4722;
	add.s32 	%r4749, %r4748, %r4722;
	add.s32 	%r4750, %r4749, %r4722;
	add.s32 	%r4751, %r4750, %r4722;
	add.s32 	%r4752, %r4751, %r4722;
	add.s32 	%r4753, %r4752, %r4722;
	add.s32 	%r4754, %r4753, %r4722;
	add.s32 	%r4755, %r4754, %r4722;
	setp.gt.u32 	%p549, %r4755, 63;
	@%p549 bra 	$L__BB1_1153;
	@%p3 bra 	$L__BB1_596;
	ld.param.u32 	%r14148, [_Z12gmem_to_smemILi64ELi64EEvPfiiS0__param_2];
	setp.gt.u32 	%p551, %r3, 15;
	mov.u32 	%r4756, %ntid.y;
	mov.u32 	%r4757, %tid.y;
	add.s32 	%r4758, %r4757, %r4756;
	add.s32 	%r4759, %r4758, %r4756;
	add.s32 	%r4760, %r4759, %r4756;
	add.s32 	%r4761, %r4760, %r4756;
	add.s32 	%r4762, %r4761, %r4756;
	add.s32 	%r4763, %r4762, %r4756;
	add.s32 	%r4764, %r4763, %r4756;
	add.s32 	%r4765, %r4764, %r4756;
	add.s32 	%r4766, %r4765, %r4756;
	add.s32 	%r4767, %r4766, %r4756;
	add.s32 	%r4768, %r4767, %r4756;
	add.s32 	%r4769, %r4768, %r4756;
	add.s32 	%r4770, %r4769, %r4756;
	add.s32 	%r4771, %r4770, %r4756;
	add.s32 	%r4772, %r4771, %r4756;
	add.s32 	%r4773, %r4772, %r4756;
	add.s32 	%r4774, %r4773, %r4756;
	add.s32 	%r4775, %r4774, %r4756;
	add.s32 	%r4776, %r4775, %r4756;
	add.s32 	%r4777, %r4776, %r4756;
	add.s32 	%r4778, %r4777, %r4756;
	add.s32 	%r4779, %r4778, %r4756;
	add.s32 	%r4780, %r4779, %r4756;
	add.s32 	%r4781, %r4780, %r4756;
	add.s32 	%r4782, %r4781, %r4756;
	add.s32 	%r4783, %r4782, %r4756;
	add.s32 	%r4784, %r4783, %r4756;
	add.s32 	%r4785, %r4784, %r4756;
	add.s32 	%r4786, %r4785, %r4756;
	add.s32 	%r4787, %r4786, %r4756;
	add.s32 	%r4788, %r4787, %r4756;
	add.s32 	%r4789, %r4788, %r4756;
	mul.lo.s32 	%r4790, %r4789, %r14148;
	cvt.u64.u32 	%rd1352, %r4790;
	add.s64 	%rd1353, %rd2, %rd1352;
	shl.b64 	%rd1354, %rd1353, 2;
	add.s64 	%rd196, %rd3, %rd1354;
	mul.wide.u32 	%rd1355, %r214, 16;
	add.s64 	%rd197, %rd196, %rd1355;
	ld.global.v4.f32 	{%f2063, %f2064, %f2065, %f2066}, [%rd197];
	shl.b32 	%r4791, %r4756, 2;
	add.s32 	%r4792, %r167, %r4791;
	st.shared.f32 	[%r4792], %f2063;
	st.shared.f32 	[%r4792+260], %f2064;
	st.shared.f32 	[%r4792+520], %f2065;
	st.shared.f32 	[%r4792+780], %f2066;
	@%p551 bra 	$L__BB1_596;
	setp.gt.u32 	%p552, %r4, 15;
	mul.wide.s32 	%rd1356, %r2, 16;
	add.s64 	%rd198, %rd197, %rd1356;
	ld.global.v4.f32 	{%f2067, %f2068, %f2069, %f2070}, [%rd198];
	mov.u32 	%r4793, %ntid.y;
	shl.b32 	%r4794, %r4793, 2;
	add.s32 	%r4795, %r168, %r4794;
	st.shared.f32 	[%r4795], %f2067;
	st.shared.f32 	[%r4795+260], %f2068;
	st.shared.f32 	[%r4795+520], %f2069;
	st.shared.f32 	[%r4795+780], %f2070;
	@%p552 bra 	$L__BB1_596;
	setp.gt.u32 	%p553, %r5, 15;
	mul.wide.s32 	%rd1357, %r2, 16;
	add.s64 	%rd199, %rd198, %rd1357;
	ld.global.v4.f32 	{%f2071, %f2072, %f2073, %f2074}, [%rd199];
	mov.u32 	%r4796, %ntid.y;
	shl.b32 	%r4797, %r4796, 2;
	add.s32 	%r4798, %r155, %r4797;
	add.s32 	%r4799, %r4798, %r4797;
	st.shared.f32 	[%r4799], %f2071;
	st.shared.f32 	[%r4799+260], %f2072;
	st.shared.f32 	[%r4799+520], %f2073;
	st.shared.f32 	[%r4799+780], %f2074;
	@%p553 bra 	$L__BB1_596;
	setp.gt.u32 	%p554, %r6, 15;
	mul.wide.s32 	%rd1358, %r2, 16;
	add.s64 	%rd200, %rd199, %rd1358;
	ld.global.v4.f32 	{%f2075, %f2076, %f2077, %f2078}, [%rd200];
	mov.u32 	%r4800, %ntid.y;
	shl.b32 	%r4801, %r4800, 2;
	add.s32 	%r4802, %r169, %r4801;
	st.shared.f32 	[%r4802], %f2075;
	st.shared.f32 	[%r4802+260], %f2076;
	st.shared.f32 	[%r4802+520], %f2077;
	st.shared.f32 	[%r4802+780], %f2078;
	@%p554 bra 	$L__BB1_596;
	setp.gt.u32 	%p555, %r7, 15;
	mul.wide.s32 	%rd1359, %r2, 16;
	add.s64 	%rd201, %rd200, %rd1359;
	ld.global.v4.f32 	{%f2079, %f2080, %f2081, %f2082}, [%rd201];
	mov.u32 	%r4803, %ntid.y;
	shl.b32 	%r4804, %r4803, 2;
	add.s32 	%r4805, %r170, %r4804;
	st.shared.f32 	[%r4805], %f2079;
	st.shared.f32 	[%r4805+260], %f2080;
	st.shared.f32 	[%r4805+520], %f2081;
	st.shared.f32 	[%r4805+780], %f2082;
	@%p555 bra 	$L__BB1_596;
	setp.gt.u32 	%p556, %r8, 15;
	mul.wide.s32 	%rd1360, %r2, 16;
	add.s64 	%rd1361, %rd201, %rd1360;
	ld.global.v4.f32 	{%f2083, %f2084, %f2085, %f2086}, [%rd1361];
	mov.u32 	%r4806, %ntid.y;
	shl.b32 	%r4807, %r4806, 2;
	add.s32 	%r4808, %r171, %r4807;
	st.shared.f32 	[%r4808], %f2083;
	st.shared.f32 	[%r4808+260], %f2084;
	st.shared.f32 	[%r4808+520], %f2085;
	st.shared.f32 	[%r4808+780], %f2086;
	@%p556 bra 	$L__BB1_596;
	setp.gt.u32 	%p557, %r9, 15;
	mul.wide.u32 	%rd1362, %r8, 16;
	add.s64 	%rd1363, %rd196, %rd1362;
	ld.global.v4.f32 	{%f2087, %f2088, %f2089, %f2090}, [%rd1363];
	st.shared.f32 	[%r180], %f2087;
	st.shared.f32 	[%r180+260], %f2088;
	st.shared.f32 	[%r180+520], %f2089;
	st.shared.f32 	[%r180+780], %f2090;
	@%p557 bra 	$L__BB1_596;
	setp.gt.u32 	%p558, %r10, 15;
	mul.wide.u32 	%rd1364, %r9, 16;
	add.s64 	%rd1365, %rd196, %rd1364;
	ld.global.v4.f32 	{%f2091, %f2092, %f2093, %f2094}, [%rd1365];
	st.shared.f32 	[%r181], %f2091;
	st.shared.f32 	[%r181+260], %f2092;
	st.shared.f32 	[%r181+520], %f2093;
	st.shared.f32 	[%r181+780], %f2094;
	@%p558 bra 	$L__BB1_596;
	setp.gt.u32 	%p559, %r11, 15;
	mul.wide.u32 	%rd1366, %r10, 16;
	add.s64 	%rd1367, %rd196, %rd1366;
	ld.global.v4.f32 	{%f2095, %f2096, %f2097, %f2098}, [%rd1367];
	st.shared.f32 	[%r182], %f2095;
	st.shared.f32 	[%r182+260], %f2096;
	st.shared.f32 	[%r182+520], %f2097;
	st.shared.f32 	[%r182+780], %f2098;
	@%p559 bra 	$L__BB1_596;
	setp.gt.u32 	%p560, %r12, 15;
	mul.wide.u32 	%rd1368, %r11, 16;
	add.s64 	%rd1369, %rd196, %rd1368;
	ld.global.v4.f32 	{%f2099, %f2100, %f2101, %f2102}, [%rd1369];
	mov.u32 	%r4809, %ntid.y;
	shl.b32 	%r4810, %r4809, 2;
	add.s32 	%r4811, %r175, %r4810;
	st.shared.f32 	[%r4811], %f2099;
	st.shared.f32 	[%r4811+260], %f2100;
	st.shared.f32 	[%r4811+520], %f2101;
	st.shared.f32 	[%r4811+780], %f2102;
	@%p560 bra 	$L__BB1_596;
	setp.gt.u32 	%p561, %r13, 15;
	mul.wide.u32 	%rd1370, %r12, 16;
	add.s64 	%rd1371, %rd196, %rd1370;
	ld.global.v4.f32 	{%f2103, %f2104, %f2105, %f2106}, [%rd1371];
	mov.u32 	%r4812, %ntid.y;
	shl.b32 	%r4813, %r4812, 2;
	add.s32 	%r4814, %r176, %r4813;
	st.shared.f32 	[%r4814], %f2103;
	st.shared.f32 	[%r4814+260], %f2104;
	st.shared.f32 	[%r4814+520], %f2105;
	st.shared.f32 	[%r4814+780], %f2106;
	@%p561 bra 	$L__BB1_596;
	setp.gt.u32 	%p562, %r14, 15;
	mul.wide.u32 	%rd1372, %r13, 16;
	add.s64 	%rd1373, %rd196, %rd1372;
	ld.global.v4.f32 	{%f2107, %f2108, %f2109, %f2110}, [%rd1373];
	mov.u32 	%r4815, %ntid.y;
	shl.b32 	%r4816, %r4815, 2;
	add.s32 	%r4817, %r177, %r4816;
	st.shared.f32 	[%r4817], %f2107;
	st.shared.f32 	[%r4817+260], %f2108;
	st.shared.f32 	[%r4817+520], %f2109;
	st.shared.f32 	[%r4817+780], %f2110;
	@%p562 bra 	$L__BB1_596;
	setp.gt.u32 	%p563, %r15, 15;
	mul.wide.u32 	%rd1374, %r14, 16;
	add.s64 	%rd1375, %rd196, %rd1374;
	ld.global.v4.f32 	{%f2111, %f2112, %f2113, %f2114}, [%rd1375];
	mov.u32 	%r4818, %ntid.y;
	shl.b32 	%r4819, %r4818, 2;
	add.s32 	%r4820, %r178, %r4819;
	st.shared.f32 	[%r4820], %f2111;
	st.shared.f32 	[%r4820+260], %f2112;
	st.shared.f32 	[%r4820+520], %f2113;
	st.shared.f32 	[%r4820+780], %f2114;
	@%p563 bra 	$L__BB1_596;
	setp.gt.u32 	%p564, %r16, 15;
	mul.wide.u32 	%rd1376, %r15, 16;
	add.s64 	%rd1377, %rd196, %rd1376;
	ld.global.v4.f32 	{%f2115, %f2116, %f2117, %f2118}, [%rd1377];
	mov.u32 	%r4821, %ntid.y;
	shl.b32 	%r4822, %r4821, 2;
	add.s32 	%r4823, %r165, %r4822;
	add.s32 	%r4824, %r4823, %r4822;
	st.shared.f32 	[%r4824], %f2115;
	st.shared.f32 	[%r4824+260], %f2116;
	st.shared.f32 	[%r4824+520], %f2117;
	st.shared.f32 	[%r4824+780], %f2118;
	@%p564 bra 	$L__BB1_596;
	setp.gt.u32 	%p565, %r17, 15;
	mul.wide.u32 	%rd1378, %r16, 16;
	add.s64 	%rd1379, %rd196, %rd1378;
	ld.global.v4.f32 	{%f2119, %f2120, %f2121, %f2122}, [%rd1379];
	mov.u32 	%r4825, %ntid.y;
	shl.b32 	%r4826, %r4825, 2;
	add.s32 	%r4827, %r179, %r4826;
	st.shared.f32 	[%r4827], %f2119;
	st.shared.f32 	[%r4827+260], %f2120;
	st.shared.f32 	[%r4827+520], %f2121;
	st.shared.f32 	[%r4827+780], %f2122;
	@%p565 bra 	$L__BB1_596;
	mul.wide.u32 	%rd1380, %r17, 16;
	add.s64 	%rd1381, %rd196, %rd1380;
	ld.global.v4.f32 	{%f2123, %f2124, %f2125, %f2126}, [%rd1381];
	mov.u32 	%r4828, %ntid.y;
	shl.b32 	%r4829, %r4828, 2;
	add.s32 	%r4830, %r166, %r4829;
	add.s32 	%r4831, %r4830, %r4829;
	st.shared.f32 	[%r4831], %f2123;
	st.shared.f32 	[%r4831+260], %f2124;
	st.shared.f32 	[%r4831+520], %f2125;
	st.shared.f32 	[%r4831+780], %f2126;
$L__BB1_596:
	mov.u32 	%r4832, %ntid.y;
	mov.u32 	%r4833, %tid.y;
	add.s32 	%r4834, %r4833, %r4832;
	add.s32 	%r4835, %r4834, %r4832;
	add.s32 	%r4836, %r4835, %r4832;
	add.s32 	%r4837, %r4836, %r4832;
	add.s32 	%r4838, %r4837, %r4832;
	add.s32 	%r4839, %r4838, %r4832;
	add.s32 	%r4840, %r4839, %r4832;
	add.s32 	%r4841, %r4840, %r4832;
	add.s32 	%r4842, %r4841, %r4832;
	add.s32 	%r4843, %r4842, %r4832;
	add.s32 	%r4844, %r4843, %r4832;
	add.s32 	%r4845, %r4844, %r4832;
	add.s32 	%r4846, %r4845, %r4832;
	add.s32 	%r4847, %r4846, %r4832;
	add.s32 	%r4848, %r4847, %r4832;
	add.s32 	%r4849, %r4848, %r4832;
	add.s32 	%r4850, %r4849, %r4832;
	add.s32 	%r4851, %r4850, %r4832;
	add.s32 	%r4852, %r4851, %r4832;
	add.s32 	%r4853, %r4852, %r4832;
	add.s32 	%r4854, %r4853, %r4832;
	add.s32 	%r4855, %r4854, %r4832;
	add.s32 	%r4856, %r4855, %r4832;
	add.s32 	%r4857, %r4856, %r4832;
	add.s32 	%r4858, %r4857, %r4832;
	add.s32 	%r4859, %r4858, %r4832;
	add.s32 	%r4860, %r4859, %r4832;
	add.s32 	%r4861, %r4860, %r4832;
	add.s32 	%r4862, %r4861, %r4832;
	add.s32 	%r4863, %r4862, %r4832;
	add.s32 	%r4864, %r4863, %r4832;
	add.s32 	%r4865, %r4864, %r4832;
	add.s32 	%r4866, %r4865, %r4832;
	setp.gt.u32 	%p566, %r4866, 63;
	@%p566 bra 	$L__BB1_1153;
	@%p3 bra 	$L__BB1_614;
	ld.param.u32 	%r14149, [_Z12gmem_to_smemILi64ELi64EEvPfiiS0__param_2];
	setp.gt.u32 	%p568, %r3, 15;
	mov.u32 	%r4867, %ntid.y;
	mov.u32 	%r4868, %tid.y;
	add.s32 	%r4869, %r4868, %r4867;
	add.s32 	%r4870, %r4869, %r4867;
	add.s32 	%r4871, %r4870, %r4867;
	add.s32 	%r4872, %r4871, %r4867;
	add.s32 	%r4873, %r4872, %r4867;
	add.s32 	%r4874, %r4873, %r4867;
	add.s32 	%r4875, %r4874, %r4867;
	add.s32 	%r4876, %r4875, %r4867;
	add.s32 	%r4877, %r4876, %r4867;
	add.s32 	%r4878, %r4877, %r4867;
	add.s32 	%r4879, %r4878, %r4867;
	add.s32 	%r4880, %r4879, %r4867;
	add.s32 	%r4881, %r4880, %r4867;
	add.s32 	%r4882, %r4881, %r4867;
	add.s32 	%r4883, %r4882, %r4867;
	add.s32 	%r4884, %r4883, %r4867;
	add.s32 	%r4885, %r4884, %r4867;
	add.s32 	%r4886, %r4885, %r4867;
	add.s32 	%r4887, %r4886, %r4867;
	add.s32 	%r4888, %r4887, %r4867;
	add.s32 	%r4889, %r4888, %r4867;
	add.s32 	%r4890, %r4889, %r4867;
	add.s32 	%r4891, %r4890, %r4867;
	add.s32 	%r4892, %r4891, %r4867;
	add.s32 	%r4893, %r4892, %r4867;
	add.s32 	%r4894, %r4893, %r4867;
	add.s32 	%r4895, %r4894, %r4867;
	add.s32 	%r4896, %r4895, %r4867;
	add.s32 	%r4897, %r4896, %r4867;
	add.s32 	%r4898, %r4897, %r4867;
	add.s32 	%r4899, %r4898, %r4867;
	add.s32 	%r4900, %r4899, %r4867;
	add.s32 	%r4901, %r4900, %r4867;
	mul.lo.s32 	%r4902, %r4901, %r14149;
	cvt.u64.u32 	%rd1382, %r4902;
	add.s64 	%rd1383, %rd2, %rd1382;
	shl.b64 	%rd1384, %rd1383, 2;
	add.s64 	%rd202, %rd3, %rd1384;
	mul.wide.u32 	%rd1385, %r214, 16;
	add.s64 	%rd203, %rd202, %rd1385;
	ld.global.v4.f32 	{%f2127, %f2128, %f2129, %f2130}, [%rd203];
	shl.b32 	%r4903, %r4867, 2;
	add.s32 	%r4904, %r167, %r4903;
	add.s32 	%r4905, %r4904, %r4903;
	st.shared.f32 	[%r4905], %f2127;
	st.shared.f32 	[%r4905+260], %f2128;
	st.shared.f32 	[%r4905+520], %f2129;
	st.shared.f32 	[%r4905+780], %f2130;
	@%p568 bra 	$L__BB1_614;
	setp.gt.u32 	%p569, %r4, 15;
	mul.wide.s32 	%rd1386, %r2, 16;
	add.s64 	%rd204, %rd203, %rd1386;
	ld.global.v4.f32 	{%f2131, %f2132, %f2133, %f2134}, [%rd204];
	st.shared.f32 	[%r183], %f2131;
	st.shared.f32 	[%r183+260], %f2132;
	st.shared.f32 	[%r183+520], %f2133;
	st.shared.f32 	[%r183+780], %f2134;
	@%p569 bra 	$L__BB1_614;
	setp.gt.u32 	%p570, %r5, 15;
	mul.wide.s32 	%rd1387, %r2, 16;
	add.s64 	%rd205, %rd204, %rd1387;
	ld.global.v4.f32 	{%f2135, %f2136, %f2137, %f2138}, [%rd205];
	mov.u32 	%r4906, %ntid.y;
	shl.b32 	%r4907, %r4906, 2;
	add.s32 	%r4908, %r155, %r4907;
	add.s32 	%r4909, %r4908, %r4907;
	add.s32 	%r4910, %r4909, %r4907;
	st.shared.f32 	[%r4910], %f2135;
	st.shared.f32 	[%r4910+260], %f2136;
	st.shared.f32 	[%r4910+520], %f2137;
	st.shared.f32 	[%r4910+780], %f2138;
	@%p570 bra 	$L__BB1_614;
	setp.gt.u32 	%p571, %r6, 15;
	mul.wide.s32 	%rd1388, %r2, 16;
	add.s64 	%rd206, %rd205, %rd1388;
	ld.global.v4.f32 	{%f2139, %f2140, %f2141, %f2142}, [%rd206];
	st.shared.f32 	[%r184], %f2139;
	st.shared.f32 	[%r184+260], %f2140;
	st.shared.f32 	[%r184+520], %f2141;
	st.shared.f32 	[%r184+780], %f2142;
	@%p571 bra 	$L__BB1_614;
	setp.gt.u32 	%p572, %r7, 15;
	mul.wide.s32 	%rd1389, %r2, 16;
	add.s64 	%rd207, %rd206, %rd1389;
	ld.global.v4.f32 	{%f2143, %f2144, %f2145, %f2146}, [%rd207];
	st.shared.f32 	[%r185], %f2143;
	st.shared.f32 	[%r185+260], %f2144;
	st.shared.f32 	[%r185+520], %f2145;
	st.shared.f32 	[%r185+780], %f2146;
	@%p572 bra 	$L__BB1_614;
	setp.gt.u32 	%p573, %r8, 15;
	mul.wide.s32 	%rd1390, %r2, 16;
	add.s64 	%rd1391, %rd207, %rd1390;
	ld.global.v4.f32 	{%f2147, %f2148, %f2149, %f2150}, [%rd1391];
	st.shared.f32 	[%r186], %f2147;
	st.shared.f32 	[%r186+260], %f2148;
	st.shared.f32 	[%r186+520], %f2149;
	st.shared.f32 	[%r186+780], %f2150;
	@%p573 bra 	$L__BB1_614;
	setp.gt.u32 	%p574, %r9, 15;
	mul.wide.u32 	%rd1392, %r8, 16;
	add.s64 	%rd1393, %rd202, %rd1392;
	ld.global.v4.f32 	{%f2151, %f2152, %f2153, %f2154}, [%rd1393];
	mov.u32 	%r4911, %ntid.y;
	shl.b32 	%r4912, %r4911, 2;
	add.s32 	%r4913, %r180, %r4912;
	st.shared.f32 	[%r4913], %f2151;
	st.shared.f32 	[%r4913+260], %f2152;
	st.shared.f32 	[%r4913+520], %f2153;
	st.shared.f32 	[%r4913+780], %f2154;
	@%p574 bra 	$L__BB1_614;
	setp.gt.u32 	%p575, %r10, 15;
	mul.wide.u32 	%rd1394, %r9, 16;
	add.s64 	%rd1395, %rd202, %rd1394;
	ld.global.v4.f32 	{%f2155, %f2156, %f2157, %f2158}, [%rd1395];
	mov.u32 	%r4914, %ntid.y;
	shl.b32 	%r4915, %r4914, 2;
	add.s32 	%r4916, %r181, %r4915;
	st.shared.f32 	[%r4916], %f2155;
	st.shared.f32 	[%r4916+260], %f2156;
	st.shared.f32 	[%r4916+520], %f2157;
	st.shared.f32 	[%r4916+780], %f2158;
	@%p575 bra 	$L__BB1_614;
	setp.gt.u32 	%p576, %r11, 15;
	mul.wide.u32 	%rd1396, %r10, 16;
	add.s64 	%rd1397, %rd202, %rd1396;
	ld.global.v4.f32 	{%f2159, %f2160, %f2161, %f2162}, [%rd1397];
	mov.u32 	%r4917, %ntid.y;
	shl.b32 	%r4918, %r4917, 2;
	add.s32 	%r4919, %r182, %r4918;
	st.shared.f32 	[%r4919], %f2159;
	st.shared.f32 	[%r4919+260], %f2160;
	st.shared.f32 	[%r4919+520], %f2161;
	st.shared.f32 	[%r4919+780], %f2162;
	@%p576 bra 	$L__BB1_614;
	setp.gt.u32 	%p577, %r12, 15;
	mul.wide.u32 	%rd1398, %r11, 16;
	add.s64 	%rd1399, %rd202, %rd1398;
	ld.global.v4.f32 	{%f2163, %f2164, %f2165, %f2166}, [%rd1399];
	mov.u32 	%r4920, %ntid.y;
	shl.b32 	%r4921, %r4920, 2;
	add.s32 	%r4922, %r175, %r4921;
	add.s32 	%r4923, %r4922, %r4921;
	st.shared.f32 	[%r4923], %f2163;
	st.shared.f32 	[%r4923+260], %f2164;
	st.shared.f32 	[%r4923+520], %f2165;
	st.shared.f32 	[%r4923+780], %f2166;
	@%p577 bra 	$L__BB1_614;
	setp.gt.u32 	%p578, %r13, 15;
	mul.wide.u32 	%rd1400, %r12, 16;
	add.s64 	%rd1401, %rd202, %rd1400;
	ld.global.v4.f32 	{%f2167, %f2168, %f2169, %f2170}, [%rd1401];
	mov.u32 	%r4924, %ntid.y;
	shl.b32 	%r4925, %r4924, 2;
	add.s32 	%r4926, %r176, %r4925;
	add.s32 	%r4927, %r4926, %r4925;
	st.shared.f32 	[%r4927], %f2167;
	st.shared.f32 	[%r4927+260], %f2168;
	st.shared.f32 	[%r4927+520], %f2169;
	st.shared.f32 	[%r4927+780], %f2170;
	@%p578 bra 	$L__BB1_614;
	setp.gt.u32 	%p579, %r14, 15;
	mul.wide.u32 	%rd1402, %r13, 16;
	add.s64 	%rd1403, %rd202, %rd1402;
	ld.global.v4.f32 	{%f2171, %f2172, %f2173, %f2174}, [%rd1403];
	mov.u32 	%r4928, %ntid.y;
	shl.b32 	%r4929, %r4928, 2;
	add.s32 	%r4930, %r177, %r4929;
	add.s32 	%r4931, %r4930, %r4929;
	st.shared.f32 	[%r4931], %f2171;
	st.shared.f32 	[%r4931+260], %f2172;
	st.shared.f32 	[%r4931+520], %f2173;
	st.shared.f32 	[%r4931+780], %f2174;
	@%p579 bra 	$L__BB1_614;
	setp.gt.u32 	%p580, %r15, 15;
	mul.wide.u32 	%rd1404, %r14, 16;
	add.s64 	%rd1405, %rd202, %rd1404;
	ld.global.v4.f32 	{%f2175, %f2176, %f2177, %f2178}, [%rd1405];
	mov.u32 	%r4932, %ntid.y;
	shl.b32 	%r4933, %r4932, 2;
	add.s32 	%r4934, %r178, %r4933;
	add.s32 	%r4935, %r4934, %r4933;
	st.shared.f32 	[%r4935], %f2175;
	st.shared.f32 	[%r4935+260], %f2176;
	st.shared.f32 	[%r4935+520], %f2177;
	st.shared.f32 	[%r4935+780], %f2178;
	@%p580 bra 	$L__BB1_614;
	setp.gt.u32 	%p581, %r16, 15;
	mul.wide.u32 	%rd1406, %r15, 16;
	add.s64 	%rd1407, %rd202, %rd1406;
	ld.global.v4.f32 	{%f2179, %f2180, %f2181, %f2182}, [%rd1407];
	mov.u32 	%r4936, %ntid.y;
	shl.b32 	%r4937, %r4936, 2;
	add.s32 	%r4938, %r165, %r4937;
	add.s32 	%r4939, %r4938, %r4937;
	add.s32 	%r4940, %r4939, %r4937;
	st.shared.f32 	[%r4940], %f2179;
	st.shared.f32 	[%r4940+260], %f2180;
	st.shared.f32 	[%r4940+520], %f2181;
	st.shared.f32 	[%r4940+780], %f2182;
	@%p581 bra 	$L__BB1_614;
	setp.gt.u32 	%p582, %r17, 15;
	mul.wide.u32 	%rd1408, %r16, 16;
	add.s64 	%rd1409, %rd202, %rd1408;
	ld.global.v4.f32 	{%f2183, %f2184, %f2185, %f2186}, [%rd1409];
	mov.u32 	%r4941, %ntid.y;
	shl.b32 	%r4942, %r4941, 2;
	add.s32 	%r4943, %r179, %r4942;
	add.s32 	%r4944, %r4943, %r4942;
	st.shared.f32 	[%r4944], %f2183;
	st.shared.f32 	[%r4944+260], %f2184;
	st.shared.f32 	[%r4944+520], %f2185;
	st.shared.f32 	[%r4944+780], %f2186;
	@%p582 bra 	$L__BB1_614;
	mul.wide.u32 	%rd1410, %r17, 16;
	add.s64 	%rd1411, %rd202, %rd1410;
	ld.global.v4.f32 	{%f2187, %f2188, %f2189, %f2190}, [%rd1411];
	mov.u32 	%r4945, %ntid.y;
	shl.b32 	%r4946, %r4945, 2;
	add.s32 	%r4947, %r166, %r4946;
	add.s32 	%r4948, %r4947, %r4946;
	add.s32 	%r4949, %r4948, %r4946;
	st.shared.f32 	[%r4949], %f2187;
	st.shared.f32 	[%r4949+260], %f2188;
	st.shared.f32 	[%r4949+520], %f2189;
	st.shared.f32 	[%r4949+780], %f2190;
$L__BB1_614:
	mov.u32 	%r4950, %ntid.y;
	mov.u32 	%r4951, %tid.y;
	add.s32 	%r4952, %r4951, %r4950;
	add.s32 	%r4953, %r4952, %r4950;
	add.s32 	%r4954, %r4953, %r4950;
	add.s32 	%r4955, %r4954, %r4950;
	add.s32 	%r4956, %r4955, %r4950;
	add.s32 	%r4957, %r4956, %r4950;
	add.s32 	%r4958, %r4957, %r4950;
	add.s32 	%r4959, %r4958, %r4950;
	add.s32 	%r4960, %r4959, %r4950;
	add.s32 	%r4961, %r4960, %r4950;
	add.s32 	%r4962, %r4961, %r4950;
	add.s32 	%r4963, %r4962, %r4950;
	add.s32 	%r4964, %r4963, %r4950;
	add.s32 	%r4965, %r4964, %r4950;
	add.s32 	%r4966, %r4965, %r4950;
	add.s32 	%r4967, %r4966, %r4950;
	add.s32 	%r4968, %r4967, %r4950;
	add.s32 	%r4969, %r4968, %r4950;
	add.s32 	%r4970, %r4969, %r4950;
	add.s32 	%r4971, %r4970, %r4950;
	add.s32 	%r4972, %r4971, %r4950;
	add.s32 	%r4973, %r4972, %r4950;
	add.s32 	%r4974, %r4973, %r4950;
	add.s32 	%r4975, %r4974, %r4950;
	add.s32 	%r4976, %r4975, %r4950;
	add.s32 	%r4977, %r4976, %r4950;
	add.s32 	%r4978, %r4977, %r4950;
	add.s32 	%r4979, %r4978, %r4950;
	add.s32 	%r4980, %r4979, %r4950;
	add.s32 	%r4981, %r4980, %r4950;
	add.s32 	%r4982, %r4981, %r4950;
	add.s32 	%r4983, %r4982, %r4950;
	add.s32 	%r4984, %r4983, %r4950;
	add.s32 	%r4985, %r4984, %r4950;
	setp.gt.u32 	%p583, %r4985, 63;
	@%p583 bra 	$L__BB1_1153;
	@%p3 bra 	$L__BB1_632;
	ld.param.u32 	%r14150, [_Z12gmem_to_smemILi64ELi64EEvPfiiS0__param_2];
	setp.gt.u32 	%p585, %r3, 15;
	mov.u32 	%r4986, %ntid.y;
	mov.u32 	%r4987, %tid.y;
	add.s32 	%r4988, %r4987, %r4986;
	add.s32 	%r4989, %r4988, %r4986;
	add.s32 	%r4990, %r4989, %r4986;
	add.s32 	%r4991, %r4990, %r4986;
	add.s32 	%r4992, %r4991, %r4986;
	add.s32 	%r4993, %r4992, %r4986;
	add.s32 	%r4994, %r4993, %r4986;
	add.s32 	%r4995, %r4994, %r4986;
	add.s32 	%r4996, %r4995, %r4986;
	add.s32 	%r4997, %r4996, %r4986;
	add.s32 	%r4998, %r4997, %r4986;
	add.s32 	%r4999, %r4998, %r4986;
	add.s32 	%r5000, %r4999, %r4986;
	add.s32 	%r5001, %r5000, %r4986;
	add.s32 	%r5002, %r5001, %r4986;
	add.s32 	%r5003, %r5002, %r4986;
	add.s32 	%r5004, %r5003, %r4986;
	add.s32 	%r5005, %r5004, %r4986;
	add.s32 	%r5006, %r5005, %r4986;
	add.s32 	%r5007, %r5006, %r4986;
	add.s32 	%r5008, %r5007, %r4986;
	add.s32 	%r5009, %r5008, %r4986;
	add.s32 	%r5010, %r5009, %r4986;
	add.s32 	%r5011, %r5010, %r4986;
	add.s32 	%r5012, %r5011, %r4986;
	add.s32 	%r5013, %r5012, %r4986;
	add.s32 	%r5014, %r5013, %r4986;
	add.s32 	%r5015, %r5014, %r4986;
	add.s32 	%r5016, %r5015, %r4986;
	add.s32 	%r5017, %r5016, %r4986;
	add.s32 	%r5018, %r5017, %r4986;
	add.s32 	%r5019, %r5018, %r4986;
	add.s32 	%r5020, %r5019, %r4986;
	add.s32 	%r5021, %r5020, %r4986;
	mul.lo.s32 	%r5022, %r5021, %r14150;
	cvt.u64.u32 	%rd1412, %r5022;
	add.s64 	%rd1413, %rd2, %rd1412;
	shl.b64 	%rd1414, %rd1413, 2;
	add.s64 	%rd208, %rd3, %rd1414;
	mul.wide.u32 	%rd1415, %r214, 16;
	add.s64 	%rd209, %rd208, %rd1415;
	ld.global.v4.f32 	{%f2191, %f2192, %f2193, %f2194}, [%rd209];
	shl.b32 	%r5023, %r4986, 2;
	add.s32 	%r5024, %r167, %r5023;
	add.s32 	%r5025, %r5024, %r5023;
	add.s32 	%r5026, %r5025, %r5023;
	st.shared.f32 	[%r5026], %f2191;
	st.shared.f32 	[%r5026+260], %f2192;
	st.shared.f32 	[%r5026+520], %f2193;
	st.shared.f32 	[%r5026+780], %f2194;
	@%p585 bra 	$L__BB1_632;
	setp.gt.u32 	%p586, %r4, 15;
	mul.wide.s32 	%rd1416, %r2, 16;
	add.s64 	%rd210, %rd209, %rd1416;
	ld.global.v4.f32 	{%f2195, %f2196, %f2197, %f2198}, [%rd210];
	mov.u32 	%r5027, %ntid.y;
	shl.b32 	%r5028, %r5027, 2;
	add.s32 	%r5029, %r183, %r5028;
	st.shared.f32 	[%r5029], %f2195;
	st.shared.f32 	[%r5029+260], %f2196;
	st.shared.f32 	[%r5029+520], %f2197;
	st.shared.f32 	[%r5029+780], %f2198;
	@%p586 bra 	$L__BB1_632;
	setp.gt.u32 	%p587, %r5, 15;
	mul.wide.s32 	%rd1417, %r2, 16;
	add.s64 	%rd211, %rd210, %rd1417;
	ld.global.v4.f32 	{%f2199, %f2200, %f2201, %f2202}, [%rd211];
	mov.u32 	%r5030, %ntid.y;
	shl.b32 	%r5031, %r5030, 2;
	add.s32 	%r5032, %r155, %r5031;
	add.s32 	%r5033, %r5032, %r5031;
	add.s32 	%r5034, %r5033, %r5031;
	add.s32 	%r5035, %r5034, %r5031;
	st.shared.f32 	[%r5035], %f2199;
	st.shared.f32 	[%r5035+260], %f2200;
	st.shared.f32 	[%r5035+520], %f2201;
	st.shared.f32 	[%r5035+780], %f2202;
	@%p587 bra 	$L__BB1_632;
	setp.gt.u32 	%p588, %r6, 15;
	mul.wide.s32 	%rd1418, %r2, 16;
	add.s64 	%rd212, %rd211, %rd1418;
	ld.global.v4.f32 	{%f2203, %f2204, %f2205, %f2206}, [%rd212];
	mov.u32 	%r5036, %ntid.y;
	shl.b32 	%r5037, %r5036, 2;
	add.s32 	%r5038, %r184, %r5037;
	st.shared.f32 	[%r5038], %f2203;
	st.shared.f32 	[%r5038+260], %f2204;
	st.shared.f32 	[%r5038+520], %f2205;
	st.shared.f32 	[%r5038+780], %f2206;
	@%p588 bra 	$L__BB1_632;
	setp.gt.u32 	%p589, %r7, 15;
	mul.wide.s32 	%rd1419, %r2, 16;
	add.s64 	%rd213, %rd212, %rd1419;
	ld.global.v4.f32 	{%f2207, %f2208, %f2209, %f2210}, [%rd213];
	mov.u32 	%r5039, %ntid.y;
	shl.b32 	%r5040, %r5039, 2;
	add.s32 	%r5041, %r185, %r5040;
	st.shared.f32 	[%r5041], %f2207;
	st.shared.f32 	[%r5041+260], %f2208;
	st.shared.f32 	[%r5041+520], %f2209;
	st.shared.f32 	[%r5041+780], %f2210;
	@%p589 bra 	$L__BB1_632;
	setp.gt.u32 	%p590, %r8, 15;
	mul.wide.s32 	%rd1420, %r2, 16;
	add.s64 	%rd1421, %rd213, %rd1420;
	ld.global.v4.f32 	{%f2211, %f2212, %f2213, %f2214}, [%rd1421];
	mov.u32 	%r5042, %ntid.y;
	shl.b32 	%r5043, %r5042, 2;
	add.s32 	%r5044, %r186, %r5043;
	st.shared.f32 	[%r5044], %f2211;
	st.shared.f32 	[%r5044+260], %f2212;
	st.shared.f32 	[%r5044+520], %f2213;
	st.shared.f32 	[%r5044+780], %f2214;
	@%p590 bra 	$L__BB1_632;
	setp.gt.u32 	%p591, %r9, 15;
	mul.wide.u32 	%rd1422, %r8, 16;
	add.s64 	%rd1423, %rd208, %rd1422;
	ld.global.v4.f32 	{%f2215, %f2216, %f2217, %f2218}, [%rd1423];
	mov.u32 	%r5045, %ntid.y;
	shl.b32 	%r5046, %r5045, 2;
	add.s32 	%r5047, %r180, %r5046;
	add.s32 	%r5048, %r5047, %r5046;
	st.shared.f32 	[%r5048], %f2215;
	st.shared.f32 	[%r5048+260], %f2216;
	st.shared.f32 	[%r5048+520], %f2217;
	st.shared.f32 	[%r5048+780], %f2218;
	@%p591 bra 	$L__BB1_632;
	setp.gt.u32 	%p592, %r10, 15;
	mul.wide.u32 	%rd1424, %r9, 16;
	add.s64 	%rd1425, %rd208, %rd1424;
	ld.global.v4.f32 	{%f2219, %f2220, %f2221, %f2222}, [%rd1425];
	mov.u32 	%r5049, %ntid.y;
	shl.b32 	%r5050, %r5049, 2;
	add.s32 	%r5051, %r181, %r5050;
	add.s32 	%r5052, %r5051, %r5050;
	st.shared.f32 	[%r5052], %f2219;
	st.shared.f32 	[%r5052+260], %f2220;
	st.shared.f32 	[%r5052+520], %f2221;
	st.shared.f32 	[%r5052+780], %f2222;
	@%p592 bra 	$L__BB1_632;
	setp.gt.u32 	%p593, %r11, 15;
	mul.wide.u32 	%rd1426, %r10, 16;
	add.s64 	%rd1427, %rd208, %rd1426;
	ld.global.v4.f32 	{%f2223, %f2224, %f2225, %f2226}, [%rd1427];
	mov.u32 	%r5053, %ntid.y;
	shl.b32 	%r5054, %r5053, 2;
	add.s32 	%r5055, %r182, %r5054;
	add.s32 	%r5056, %r5055, %r5054;
	st.shared.f32 	[%r5056], %f2223;
	st.shared.f32 	[%r5056+260], %f2224;
	st.shared.f32 	[%r5056+520], %f2225;
	st.shared.f32 	[%r5056+780], %f2226;
	@%p593 bra 	$L__BB1_632;
	setp.gt.u32 	%p594, %r12, 15;
	mul.wide.u32 	%rd1428, %r11, 16;
	add.s64 	%rd1429, %rd208, %rd1428;
	ld.global.v4.f32 	{%f2227, %f2228, %f2229, %f2230}, [%rd1429];
	mov.u32 	%r5057, %ntid.y;
	shl.b32 	%r5058, %r5057, 2;
	add.s32 	%r5059, %r175, %r5058;
	add.s32 	%r5060, %r5059, %r5058;
	add.s32 	%r5061, %r5060, %r5058;
	st.shared.f32 	[%r5061], %f2227;
	st.shared.f32 	[%r5061+260], %f2228;
	st.shared.f32 	[%r5061+520], %f2229;
	st.shared.f32 	[%r5061+780], %f2230;
	@%p594 bra 	$L__BB1_632;
	setp.gt.u32 	%p595, %r13, 15;
	mul.wide.u32 	%rd1430, %r12, 16;
	add.s64 	%rd1431, %rd208, %rd1430;
	ld.global.v4.f32 	{%f2231, %f2232, %f2233, %f2234}, [%rd1431];
	mov.u32 	%r5062, %ntid.y;
	shl.b32 	%r5063, %r5062, 2;
	add.s32 	%r5064, %r176, %r5063;
	add.s32 	%r5065, %r5064, %r5063;
	add.s32 	%r5066, %r5065, %r5063;
	st.shared.f32 	[%r5066], %f2231;
	st.shared.f32 	[%r5066+260], %f2232;
	st.shared.f32 	[%r5066+520], %f2233;
	st.shared.f32 	[%r5066+780], %f2234;
	@%p595 bra 	$L__BB1_632;
	setp.gt.u32 	%p596, %r14, 15;
	mul.wide.u32 	%rd1432, %r13, 16;
	add.s64 	%rd1433, %rd208, %rd1432;
	ld.global.v4.f32 	{%f2235, %f2236, %f2237, %f2238}, [%rd1433];
	mov.u32 	%r5067, %ntid.y;
	shl.b32 	%r5068, %r5067, 2;
	add.s32 	%r5069, %r177, %r5068;
	add.s32 	%r5070, %r5069, %r5068;
	add.s32 	%r5071, %r5070, %r5068;
	st.shared.f32 	[%r5071], %f2235;
	st.shared.f32 	[%r5071+260], %f2236;
	st.shared.f32 	[%r5071+520], %f2237;
	st.shared.f32 	[%r5071+780], %f2238;
	@%p596 bra 	$L__BB1_632;
	setp.gt.u32 	%p597, %r15, 15;
	mul.wide.u32 	%rd1434, %r14, 16;
	add.s64 	%rd1435, %rd208, %rd1434;
	ld.global.v4.f32 	{%f2239, %f2240, %f2241, %f2242}, [%rd1435];
	mov.u32 	%r5072, %ntid.y;
	shl.b32 	%r5073, %r5072, 2;
	add.s32 	%r5074, %r178, %r5073;
	add.s32 	%r5075, %r5074, %r5073;
	add.s32 	%r5076, %r5075, %r5073;
	st.shared.f32 	[%r5076], %f2239;
	st.shared.f32 	[%r5076+260], %f2240;
	st.shared.f32 	[%r5076+520], %f2241;
	st.shared.f32 	[%r5076+780], %f2242;
	@%p597 bra 	$L__BB1_632;
	setp.gt.u32 	%p598, %r16, 15;
	mul.wide.u32 	%rd1436, %r15, 16;
	add.s64 	%rd1437, %rd208, %rd1436;
	ld.global.v4.f32 	{%f2243, %f2244, %f2245, %f2246}, [%rd1437];
	mov.u32 	%r5077, %ntid.y;
	shl.b32 	%r5078, %r5077, 2;
	add.s32 	%r5079, %r165, %r5078;
	add.s32 	%r5080, %r5079, %r5078;
	add.s32 	%r5081, %r5080, %r5078;
	add.s32 	%r5082, %r5081, %r5078;
	st.shared.f32 	[%r5082], %f2243;
	st.shared.f32 	[%r5082+260], %f2244;
	st.shared.f32 	[%r5082+520], %f2245;
	st.shared.f32 	[%r5082+780], %f2246;
	@%p598 bra 	$L__BB1_632;
	setp.gt.u32 	%p599, %r17, 15;
	mul.wide.u32 	%rd1438, %r16, 16;
	add.s64 	%rd1439, %rd208, %rd1438;
	ld.global.v4.f32 	{%f2247, %f2248, %f2249, %f2250}, [%rd1439];
	mov.u32 	%r5083, %ntid.y;
	shl.b32 	%r5084, %r5083, 2;
	add.s32 	%r5085, %r179, %r5084;
	add.s32 	%r5086, %r5085, %r5084;
	add.s32 	%r5087, %r5086, %r5084;
	st.shared.f32 	[%r5087], %f2247;
	st.shared.f32 	[%r5087+260], %f2248;
	st.shared.f32 	[%r5087+520], %f2249;
	st.shared.f32 	[%r5087+780], %f2250;
	@%p599 bra 	$L__BB1_632;
	mul.wide.u32 	%rd1440, %r17, 16;
	add.s64 	%rd1441, %rd208, %rd1440;
	ld.global.v4.f32 	{%f2251, %f2252, %f2253, %f2254}, [%rd1441];
	mov.u32 	%r5088, %ntid.y;
	shl.b32 	%r5089, %r5088, 2;
	add.s32 	%r5090, %r166, %r5089;
	add.s32 	%r5091, %r5090, %r5089;
	add.s32 	%r5092, %r5091, %r5089;
	add.s32 	%r5093, %r5092, %r5089;
	st.shared.f32 	[%r5093], %f2251;
	st.shared.f32 	[%r5093+260], %f2252;
	st.shared.f32 	[%r5093+520], %f2253;
	st.shared.f32 	[%r5093+780], %f2254;
$L__BB1_632:
	mov.u32 	%r5094, %ntid.y;
	mov.u32 	%r5095, %tid.y;
	add.s32 	%r5096, %r5095, %r5094;
	add.s32 	%r5097, %r5096, %r5094;
	add.s32 	%r5098, %r5097, %r5094;
	add.s32 	%r5099, %r5098, %r5094;
	add.s32 	%r5100, %r5099, %r5094;
	add.s32 	%r5101, %r5100, %r5094;
	add.s32 	%r5102, %r5101, %r5094;
	add.s32 	%r5103, %r5102, %r5094;
	add.s32 	%r5104, %r5103, %r5094;
	add.s32 	%r5105, %r5104, %r5094;
	add.s32 	%r5106, %r5105, %r5094;
	add.s32 	%r5107, %r5106, %r5094;
	add.s32 	%r5108, %r5107, %r5094;
	add.s32 	%r5109, %r5108, %r5094;
	add.s32 	%r5110, %r5109, %r5094;
	add.s32 	%r5111, %r5110, %r5094;
	add.s32 	%r5112, %r5111, %r5094;
	add.s32 	%r5113, %r5112, %r5094;
	add.s32 	%r5114, %r5113, %r5094;
	add.s32 	%r5115, %r5114, %r5094;
	add.s32 	%r5116, %r5115, %r5094;
	add.s32 	%r5117, %r5116, %r5094;
	add.s32 	%r5118, %r5117, %r5094;
	add.s32 	%r5119, %r5118, %r5094;
	add.s32 	%r5120, %r5119, %r5094;
	add.s32 	%r5121, %r5120, %r5094;
	add.s32 	%r5122, %r5121, %r5094;
	add.s32 	%r5123, %r5122, %r5094;
	add.s32 	%r5124, %r5123, %r5094;
	add.s32 	%r5125, %r5124, %r5094;
	add.s32 	%r5126, %r5125, %r5094;
	add.s32 	%r5127, %r5126, %r5094;
	add.s32 	%r5128, %r5127, %r5094;
	add.s32 	%r5129, %r5128, %r5094;
	add.s32 	%r5130, %r5129, %r5094;
	setp.gt.u32 	%p600, %r5130, 63;
	@%p600 bra 	$L__BB1_1153;
	@%p3 bra 	$L__BB1_650;
	ld.param.u32 	%r14151, [_Z12gmem_to_smemILi64ELi64EEvPfiiS0__param_2];
	setp.gt.u32 	%p602, %r3, 15;
	mov.u32 	%r5131, %ntid.y;
	mov.u32 	%r5132, %tid.y;
	add.s32 	%r5133, %r5132, %r5131;
	add.s32 	%r5134, %r5133, %r5131;
	add.s32 	%r5135, %r5134, %r5131;
	add.s32 	%r5136, %r5135, %r5131;
	add.s32 	%r5137, %r5136, %r5131;
	add.s32 	%r5138, %r5137, %r5131;
	add.s32 	%r5139, %r5138, %r5131;
	add.s32 	%r5140, %r5139, %r5131;
	add.s32 	%r5141, %r5140, %r5131;
	add.s32 	%r5142, %r5141, %r5131;
	add.s32 	%r5143, %r5142, %r5131;
	add.s32 	%r5144, %r5143, %r5131;
	add.s32 	%r5145, %r5144, %r5131;
	add.s32 	%r5146, %r5145, %r5131;
	add.s32 	%r5147, %r5146, %r5131;
	add.s32 	%r5148, %r5147, %r5131;
	add.s32 	%r5149, %r5148, %r5131;
	add.s32 	%r5150, %r5149, %r5131;
	add.s32 	%r5151, %r5150, %r5131;
	add.s32 	%r5152, %r5151, %r5131;
	add.s32 	%r5153, %r5152, %r5131;
	add.s32 	%r5154, %r5153, %r5131;
	add.s32 	%r5155, %r5154, %r5131;
	add.s32 	%r5156, %r5155, %r5131;
	add.s32 	%r5157, %r5156, %r5131;
	add.s32 	%r5158, %r5157, %r5131;
	add.s32 	%r5159, %r5158, %r5131;
	add.s32 	%r5160, %r5159, %r5131;
	add.s32 	%r5161, %r5160, %r5131;
	add.s32 	%r5162, %r5161, %r5131;
	add.s32 	%r5163, %r5162, %r5131;
	add.s32 	%r5164, %r5163, %r5131;
	add.s32 	%r5165, %r5164, %r5131;
	add.s32 	%r5166, %r5165, %r5131;
	add.s32 	%r5167, %r5166, %r5131;
	mul.lo.s32 	%r5168, %r5167, %r14151;
	cvt.u64.u32 	%rd1442, %r5168;
	add.s64 	%rd1443, %rd2, %rd1442;
	shl.b64 	%rd1444, %rd1443, 2;
	add.s64 	%rd214, %rd3, %rd1444;
	mul.wide.u32 	%rd1445, %r214, 16;
	add.s64 	%rd215, %rd214, %rd1445;
	ld.global.v4.f32 	{%f2255, %f2256, %f2257, %f2258}, [%rd215];
	shl.b32 	%r5169, %r5131, 2;
	add.s32 	%r5170, %r167, %r5169;
	add.s32 	%r5171, %r5170, %r5169;
	add.s32 	%r5172, %r5171, %r5169;
	add.s32 	%r5173, %r5172, %r5169;
	st.shared.f32 	[%r5173], %f2255;
	st.shared.f32 	[%r5173+260], %f2256;
	st.shared.f32 	[%r5173+520], %f2257;
	st.shared.f32 	[%r5173+780], %f2258;
	@%p602 bra 	$L__BB1_650;
	setp.gt.u32 	%p603, %r4, 15;
	mul.wide.s32 	%rd1446, %r2, 16;
	add.s64 	%rd216, %rd215, %rd1446;
	ld.global.v4.f32 	{%f2259, %f2260, %f2261, %f2262}, [%rd216];
	mov.u32 	%r5174, %ntid.y;
	shl.b32 	%r5175, %r5174, 2;
	add.s32 	%r5176, %r183, %r5175;
	add.s32 	%r5177, %r5176, %r5175;
	st.shared.f32 	[%r5177], %f2259;
	st.shared.f32 	[%r5177+260], %f2260;
	st.shared.f32 	[%r5177+520], %f2261;
	st.shared.f32 	[%r5177+780], %f2262;
	@%p603 bra 	$L__BB1_650;
	setp.gt.u32 	%p604, %r5, 15;
	mul.wide.s32 	%rd1447, %r2, 16;
	add.s64 	%rd217, %rd216, %rd1447;
	ld.global.v4.f32 	{%f2263, %f2264, %f2265, %f2266}, [%rd217];
	mov.u32 	%r5178, %ntid.y;
	shl.b32 	%r5179, %r5178, 2;
	add.s32 	%r5180, %r155, %r5179;
	add.s32 	%r5181, %r5180, %r5179;
	add.s32 	%r5182, %r5181, %r5179;
	add.s32 	%r5183, %r5182, %r5179;
	add.s32 	%r5184, %r5183, %r5179;
	st.shared.f32 	[%r5184], %f2263;
	st.shared.f32 	[%r5184+260], %f2264;
	st.shared.f32 	[%r5184+520], %f2265;
	st.shared.f32 	[%r5184+780], %f2266;
	@%p604 bra 	$L__BB1_650;
	setp.gt.u32 	%p605, %r6, 15;
	mul.wide.s32 	%rd1448, %r2, 16;
	add.s64 	%rd218, %rd217, %rd1448;
	ld.global.v4.f32 	{%f2267, %f2268, %f2269, %f2270}, [%rd218];
	mov.u32 	%r5185, %ntid.y;
	shl.b32 	%r5186, %r5185, 2;
	add.s32 	%r5187, %r184, %r5186;
	add.s32 	%r5188, %r5187, %r5186;
	st.shared.f32 	[%r5188], %f2267;
	st.shared.f32 	[%r5188+260], %f2268;
	st.shared.f32 	[%r5188+520], %f2269;
	st.shared.f32 	[%r5188+780], %f2270;
	@%p605 bra 	$L__BB1_650;
	setp.gt.u32 	%p606, %r7, 15;
	mul.wide.s32 	%rd1449, %r2, 16;
	add.s64 	%rd219, %rd218, %rd1449;
	ld.global.v4.f32 	{%f2271, %f2272, %f2273, %f2274}, [%rd219];
	mov.u32 	%r5189, %ntid.y;
	shl.b32 	%r5190, %r5189, 2;
	add.s32 	%r5191, %r185, %r5190;
	add.s32 	%r5192, %r5191, %r5190;
	st.shared.f32 	[%r5192], %f2271;
	st.shared.f32 	[%r5192+260], %f2272;
	st.shared.f32 	[%r5192+520], %f2273;
	st.shared.f32 	[%r5192+780], %f2274;
	@%p606 bra 	$L__BB1_650;
	setp.gt.u32 	%p607, %r8, 15;
	mul.wide.s32 	%rd1450, %r2, 16;
	add.s64 	%rd1451, %rd219, %rd1450;
	ld.global.v4.f32 	{%f2275, %f2276, %f2277, %f2278}, [%rd1451];
	mov.u32 	%r5193, %ntid.y;
	shl.b32 	%r5194, %r5193, 2;
	add.s32 	%r5195, %r186, %r5194;
	add.s32 	%r5196, %r5195, %r5194;
	st.shared.f32 	[%r5196], %f2275;
	st.shared.f32 	[%r5196+260], %f2276;
	st.shared.f32 	[%r5196+520], %f2277;
	st.shared.f32 	[%r5196+780], %f2278;
	@%p607 bra 	$L__BB1_650;
	setp.gt.u32 	%p608, %r9, 15;
	mul.wide.u32 	%rd1452, %r8, 16;
	add.s64 	%rd1453, %rd214, %rd1452;
	ld.global.v4.f32 	{%f2279, %f2280, %f2281, %f2282}, [%rd1453];
	mov.u32 	%r5197, %ntid.y;
	shl.b32 	%r5198, %r5197, 2;
	add.s32 	%r5199, %r180, %r5198;
	add.s32 	%r5200, %r5199, %r5198;
	add.s32 	%r5201, %r5200, %r5198;
	st.shared.f32 	[%r5201], %f2279;
	st.shared.f32 	[%r5201+260], %f2280;
	st.shared.f32 	[%r5201+520], %f2281;
	st.shared.f32 	[%r5201+780], %f2282;
	@%p608 bra 	$L__BB1_650;
	setp.gt.u32 	%p609, %r10, 15;
	mul.wide.u32 	%rd1454, %r9, 16;
	add.s64 	%rd1455, %rd214, %rd1454;
	ld.global.v4.f32 	{%f2283, %f2284, %f2285, %f2286}, [%rd1455];
	mov.u32 	%r5202, %ntid.y;
	shl.b32 	%r5203, %r5202, 2;
	add.s32 	%r5204, %r181, %r5203;
	add.s32 	%r5205, %r5204, %r5203;
	add.s32 	%r5206, %r5205, %r5203;
	st.shared.f32 	[%r5206], %f2283;
	st.shared.f32 	[%r5206+260], %f2284;
	st.shared.f32 	[%r5206+520], %f2285;
	st.shared.f32 	[%r5206+780], %f2286;
	@%p609 bra 	$L__BB1_650;
	setp.gt.u32 	%p610, %r11, 15;
	mul.wide.u32 	%rd1456, %r10, 16;
	add.s64 	%rd1457, %rd214, %rd1456;
	ld.global.v4.f32 	{%f2287, %f2288, %f2289, %f2290}, [%rd1457];
	mov.u32 	%r5207, %ntid.y;
	shl.b32 	%r5208, %r5207, 2;
	add.s32 	%r5209, %r182, %r5208;
	add.s32 	%r5210, %r5209, %r5208;
	add.s32 	%r5211, %r5210, %r5208;
	st.shared.f32 	[%r5211], %f2287;
	st.shared.f32 	[%r5211+260], %f2288;
	st.shared.f32 	[%r5211+520], %f2289;
	st.shared.f32 	[%r5211+780], %f2290;
	@%p610 bra 	$L__BB1_650;
	setp.gt.u32 	%p611, %r12, 15;
	mul.wide.u32 	%rd1458, %r11, 16;
	add.s64 	%rd1459, %rd214, %rd1458;
	ld.global.v4.f32 	{%f2291, %f2292, %f2293, %f2294}, [%rd1459];
	mov.u32 	%r5212, %ntid.y;
	shl.b32 	%r5213, %r5212, 2;
	add.s32 	%r5214, %r175, %r5213;
	add.s32 	%r5215, %r5214, %r5213;
	add.s32 	%r5216, %r5215, %r5213;
	add.s32 	%r5217, %r5216, %r5213;
	st.shared.f32 	[%r5217], %f2291;
	st.shared.f32 	[%r5217+260], %f2292;
	st.shared.f32 	[%r5217+520], %f2293;
	st.shared.f32 	[%r5217+780], %f2294;
	@%p611 bra 	$L__BB1_650;
	setp.gt.u32 	%p612, %r13, 15;
	mul.wide.u32 	%rd1460, %r12, 16;
	add.s64 	%rd1461, %rd214, %rd1460;
	ld.global.v4.f32 	{%f2295, %f2296, %f2297, %f2298}, [%rd1461];
	mov.u32 	%r5218, %ntid.y;
	shl.b32 	%r5219, %r5218, 2;
	add.s32 	%r5220, %r176, %r5219;
	add.s32 	%r5221, %r5220, %r5219;
	add.s32 	%r5222, %r5221, %r5219;
	add.s32 	%r5223, %r5222, %r5219;
	st.shared.f32 	[%r5223], %f2295;
	st.shared.f32 	[%r5223+260], %f2296;
	st.shared.f32 	[%r5223+520], %f2297;
	st.shared.f32 	[%r5223+780], %f2298;
	@%p612 bra 	$L__BB1_650;
	setp.gt.u32 	%p613, %r14, 15;
	mul.wide.u32 	%rd1462, %r13, 16;
	add.s64 	%rd1463, %rd214, %rd1462;
	ld.global.v4.f32 	{%f2299, %f2300, %f2301, %f2302}, [%rd1463];
	mov.u32 	%r5224, %ntid.y;
	shl.b32 	%r5225, %r5224, 2;
	add.s32 	%r5226, %r177, %r5225;
	add.s32 	%r5227, %r5226, %r5225;
	add.s32 	%r5228, %r5227, %r5225;
	add.s32 	%r5229, %r5228, %r5225;
	st.shared.f32 	[%r5229], %f2299;
	st.shared.f32 	[%r5229+260], %f2300;
	st.shared.f32 	[%r5229+520], %f2301;
	st.shared.f32 	[%r5229+780], %f2302;
	@%p613 bra 	$L__BB1_650;
	setp.gt.u32 	%p614, %r15, 15;
	mul.wide.u32 	%rd1464, %r14, 16;
	add.s64 	%rd1465, %rd214, %rd1464;
	ld.global.v4.f32 	{%f2303, %f2304, %f2305, %f2306}, [%rd1465];
	mov.u32 	%r5230, %ntid.y;
	shl.b32 	%r5231, %r5230, 2;
	add.s32 	%r5232, %r178, %r5231;
	add.s32 	%r5233, %r5232, %r5231;
	add.s32 	%r5234, %r5233, %r5231;
	add.s32 	%r5235, %r5234, %r5231;
	st.shared.f32 	[%r5235], %f2303;
	st.shared.f32 	[%r5235+260], %f2304;
	st.shared.f32 	[%r5235+520], %f2305;
	st.shared.f32 	[%r5235+780], %f2306;
	@%p614 bra 	$L__BB1_650;
	setp.gt.u32 	%p615, %r16, 15;
	mul.wide.u32 	%rd1466, %r15, 16;
	add.s64 	%rd1467, %rd214, %rd1466;
	ld.global.v4.f32 	{%f2307, %f2308, %f2309, %f2310}, [%rd1467];
	mov.u32 	%r5236, %ntid.y;
	shl.b32 	%r5237, %r5236, 2;
	add.s32 	%r5238, %r165, %r5237;
	add.s32 	%r5239, %r5238, %r5237;
	add.s32 	%r5240, %r5239, %r5237;
	add.s32 	%r5241, %r5240, %r5237;
	add.s32 	%r5242, %r5241, %r5237;
	st.shared.f32 	[%r5242], %f2307;
	st.shared.f32 	[%r5242+260], %f2308;
	st.shared.f32 	[%r5242+520], %f2309;
	st.shared.f32 	[%r5242+780], %f2310;
	@%p615 bra 	$L__BB1_650;
	setp.gt.u32 	%p616, %r17, 15;
	mul.wide.u32 	%rd1468, %r16, 16;
	add.s64 	%rd1469, %rd214, %rd1468;
	ld.global.v4.f32 	{%f2311, %f2312, %f2313, %f2314}, [%rd1469];
	mov.u32 	%r5243, %ntid.y;
	shl.b32 	%r5244, %r5243, 2;
	add.s32 	%r5245, %r179, %r5244;
	add.s32 	%r5246, %r5245, %r5244;
	add.s32 	%r5247, %r5246, %r5244;
	add.s32 	%r5248, %r5247, %r5244;
	st.shared.f32 	[%r5248], %f2311;
	st.shared.f32 	[%r5248+260], %f2312;
	st.shared.f32 	[%r5248+520], %f2313;
	st.shared.f32 	[%r5248+780], %f2314;
	@%p616 bra 	$L__BB1_650;
	mul.wide.u32 	%rd1470, %r17, 16;
	add.s64 	%rd1471, %rd214, %rd1470;
	ld.global.v4.f32 	{%f2315, %f2316, %f2317, %f2318}, [%rd1471];
	mov.u32 	%r5249, %ntid.y;
	shl.b32 	%r5250, %r5249, 2;
	add.s32 	%r5251, %r166, %r5250;
	add.s32 	%r5252, %r5251, %r5250;
	add.s32 	%r5253, %r5252, %r5250;
	add.s32 	%r5254, %r5253, %r5250;
	add.s32 	%r5255, %r5254, %r5250;
	st.shared.f32 	[%r5255], %f2315;
	st.shared.f32 	[%r5255+260], %f2316;
	st.shared.f32 	[%r5255+520], %f2317;
	st.shared.f32 	[%r5255+780], %f2318;
$L__BB1_650:
	mov.u32 	%r5256, %ntid.y;
	mov.u32 	%r5257, %tid.y;
	add.s32 	%r5258, %r5257, %r5256;
	add.s32 	%r5259, %r5258, %r5256;
	add.s32 	%r5260, %r5259, %r5256;
	add.s32 	%r5261, %r5260, %r5256;
	add.s32 	%r5262, %r5261, %r5256;
	add.s32 	%r5263, %r5262, %r5256;
	add.s32 	%r5264, %r5263, %r5256;
	add.s32 	%r5265, %r5264, %r5256;
	add.s32 	%r5266, %r5265, %r5256;
	add.s32 	%r5267, %r5266, %r5256;
	add.s32 	%r5268, %r5267, %r5256;
	add.s32 	%r5269, %r5268, %r5256;
	add.s32 	%r5270, %r5269, %r5256;
	add.s32 	%r5271, %r5270, %r5256;
	add.s32 	%r5272, %r5271, %r5256;
	add.s32 	%r5273, %r5272, %r5256;
	add.s32 	%r5274, %r5273, %r5256;
	add.s32 	%r5275, %r5274, %r5256;
	add.s32 	%r5276, %r5275, %r5256;
	add.s32 	%r5277, %r5276, %r5256;
	add.s32 	%r5278, %r5277, %r5256;
	add.s32 	%r5279, %r5278, %r5256;
	add.s32 	%r5280, %r5279, %r5256;
	add.s32 	%r5281, %r5280, %r5256;
	add.s32 	%r5282, %r5281, %r5256;
	add.s32 	%r5283, %r5282, %r5256;
	add.s32 	%r5284, %r5283, %r5256;
	add.s32 	%r5285, %r5284, %r5256;
	add.s32 	%r5286, %r5285, %r5256;
	add.s32 	%r5287, %r5286, %r5256;
	add.s32 	%r5288, %r5287, %r5256;
	add.s32 	%r5289, %r5288, %r5256;
	add.s32 	%r5290, %r5289, %r5256;
	add.s32 	%r5291, %r5290, %r5256;
	add.s32 	%r5292, %r5291, %r5256;
	add.s32 	%r5293, %r5292, %r5256;
	setp.gt.u32 	%p617, %r5293, 63;
	@%p617 bra 	$L__BB1_1153;
	@%p3 bra 	$L__BB1_668;
	ld.param.u32 	%r14152, [_Z12gmem_to_smemILi64ELi64EEvPfiiS0__param_2];
	setp.gt.u32 	%p619, %r3, 15;
	mov.u32 	%r5294, %ntid.y;
	mov.u32 	%r5295, %tid.y;
	add.s32 	%r5296, %r5295, %r5294;
	add.s32 	%r5297, %r5296, %r5294;
	add.s32 	%r5298, %r5297, %r5294;
	add.s32 	%r5299, %r5298, %r5294;
	add.s32 	%r5300, %r5299, %r5294;
	add.s32 	%r5301, %r5300, %r5294;
	add.s32 	%r5302, %r5301, %r5294;
	add.s32 	%r5303, %r5302, %r5294;
	add.s32 	%r5304, %r5303, %r5294;
	add.s32 	%r5305, %r5304, %r5294;
	add.s32 	%r5306, %r5305, %r5294;
	add.s32 	%r5307, %r5306, %r5294;
	add.s32 	%r5308, %r5307, %r5294;
	add.s32 	%r5309, %r5308, %r5294;
	add.s32 	%r5310, %r5309, %r5294;
	add.s32 	%r5311, %r5310, %r5294;
	add.s32 	%r5312, %r5311, %r5294;
	add.s32 	%r5313, %r5312, %r5294;
	add.s32 	%r5314, %r5313, %r5294;
	add.s32 	%r5315, %r5314, %r5294;
	add.s32 	%r5316, %r5315, %r5294;
	add.s32 	%r5317, %r5316, %r5294;
	add.s32 	%r5318, %r5317, %r5294;
	add.s32 	%r5319, %r5318, %r5294;
	add.s32 	%r5320, %r5319, %r5294;
	add.s32 	%r5321, %r5320, %r5294;
	add.s32 	%r5322, %r5321, %r5294;
	add.s32 	%r5323, %r5322, %r5294;
	add.s32 	%r5324, %r5323, %r5294;
	add.s32 	%r5325, %r5324, %r5294;
	add.s32 	%r5326, %r5325, %r5294;
	add.s32 	%r5327, %r5326, %r5294;
	add.s32 	%r5328, %r5327, %r5294;
	add.s32 	%r5329, %r5328, %r5294;
	add.s32 	%r5330, %r5329, %r5294;
	add.s32 	%r5331, %r5330, %r5294;
	mul.lo.s32 	%r5332, %r5331, %r14152;
	cvt.u64.u32 	%rd1472, %r5332;
	add.s64 	%rd1473, %rd2, %rd1472;
	shl.b64 	%rd1474, %rd1473, 2;
	add.s64 	%rd220, %rd3, %rd1474;
	mul.wide.u32 	%rd1475, %r214, 16;
	add.s64 	%rd221, %rd220, %rd1475;
	ld.global.v4.f32 	{%f2319, %f2320, %f2321, %f2322}, [%rd221];
	shl.b32 	%r5333, %r5294, 2;
	add.s32 	%r5334, %r167, %r5333;
	add.s32 	%r5335, %r5334, %r5333;
	add.s32 	%r5336, %r5335, %r5333;
	add.s32 	%r5337, %r5336, %r5333;
	add.s32 	%r5338, %r5337, %r5333;
	st.shared.f32 	[%r5338], %f2319;
	st.shared.f32 	[%r5338+260], %f2320;
	st.shared.f32 	[%r5338+520], %f2321;
	st.shared.f32 	[%r5338+780], %f2322;
	@%p619 bra 	$L__BB1_668;
	setp.gt.u32 	%p620, %r4, 15;
	mul.wide.s32 	%rd1476, %r2, 16;
	add.s64 	%rd222, %rd221, %rd1476;
	ld.global.v4.f32 	{%f2323, %f2324, %f2325, %f2326}, [%rd222];
	mov.u32 	%r5339, %ntid.y;
	shl.b32 	%r5340, %r5339, 2;
	add.s32 	%r5341, %r183, %r5340;
	add.s32 	%r5342, %r5341, %r5340;
	add.s32 	%r5343, %r5342, %r5340;
	st.shared.f32 	[%r5343], %f2323;
	st.shared.f32 	[%r5343+260], %f2324;
	st.shared.f32 	[%r5343+520], %f2325;
	st.shared.f32 	[%r5343+780], %f2326;
	@%p620 bra 	$L__BB1_668;
	setp.gt.u32 	%p621, %r5, 15;
	mul.wide.s32 	%rd1477, %r2, 16;
	add.s64 	%rd223, %rd222, %rd1477;
	ld.global.v4.f32 	{%f2327, %f2328, %f2329, %f2330}, [%rd223];
	mov.u32 	%r5344, %ntid.y;
	shl.b32 	%r5345, %r5344, 2;
	add.s32 	%r5346, %r155, %r5345;
	add.s32 	%r5347, %r5346, %r5345;
	add.s32 	%r5348, %r5347, %r5345;
	add.s32 	%r5349, %r5348, %r5345;
	add.s32 	%r5350, %r5349, %r5345;
	add.s32 	%r5351, %r5350, %r5345;
	st.shared.f32 	[%r5351], %f2327;
	st.shared.f32 	[%r5351+260], %f2328;
	st.shared.f32 	[%r5351+520], %f2329;
	st.shared.f32 	[%r5351+780], %f2330;
	@%p621 bra 	$L__BB1_668;
	setp.gt.u32 	%p622, %r6, 15;
	mul.wide.s32 	%rd1478, %r2, 16;
	add.s64 	%rd224, %rd223, %rd1478;
	ld.global.v4.f32 	{%f2331, %f2332, %f2333, %f2334}, [%rd224];
	mov.u32 	%r5352, %ntid.y;
	shl.b32 	%r5353, %r5352, 2;
	add.s32 	%r5354, %r184, %r5353;
	add.s32 	%r5355, %r5354, %r5353;
	add.s32 	%r5356, %r5355, %r5353;
	st.shared.f32 	[%r5356], %f2331;
	st.shared.f32 	[%r5356+260], %f2332;
	st.shared.f32 	[%r5356+520], %f2333;
	st.shared.f32 	[%r5356+780], %f2334;
	@%p622 bra 	$L__BB1_668;
	setp.gt.u32 	%p623, %r7, 15;
	mul.wide.s32 	%rd1479, %r2, 16;
	add.s64 	%rd225, %rd224, %rd1479;
	ld.global.v4.f32 	{%f2335, %f2336, %f2337, %f2338}, [%rd225];
	mov.u32 	%r5357, %ntid.y;
	shl.b32 	%r5358, %r5357, 2;
	add.s32 	%r5359, %r185, %r5358;
	add.s32 	%r5360, %r5359, %r5358;
	add.s32 	%r5361, %r5360, %r5358;
	st.shared.f32 	[%r5361], %f2335;
	st.shared.f32 	[%r5361+260], %f2336;
	st.shared.f32 	[%r5361+520], %f2337;
	st.shared.f32 	[%r5361+780], %f2338;
	@%p623 bra 	$L__BB1_668;
	setp.gt.u32 	%p624, %r8, 15;
	mul.wide.s32 	%rd1480, %r2, 16;
	add.s64 	%rd1481, %rd225, %rd1480;
	ld.global.v4.f32 	{%f2339, %f2340, %f2341, %f2342}, [%rd1481];
	mov.u32 	%r5362, %ntid.y;
	shl.b32 	%r5363, %r5362, 2;
	add.s32 	%r5364, %r186, %r5363;
	add.s32 	%r5365, %r5364, %r5363;
	add.s32 	%r5366, %r5365, %r5363;
	st.shared.f32 	[%r5366], %f2339;
	st.shared.f32 	[%r5366+260], %f2340;
	st.shared.f32 	[%r5366+520], %f2341;
	st.shared.f32 	[%r5366+780], %f2342;
	@%p624 bra 	$L__BB1_668;
	setp.gt.u32 	%p625, %r9, 15;
	mul.wide.u32 	%rd1482, %r8, 16;
	add.s64 	%rd1483, %rd220, %rd1482;
	ld.global.v4.f32 	{%f2343, %f2344, %f2345, %f2346}, [%rd1483];
	mov.u32 	%r5367, %ntid.y;
	shl.b32 	%r5368, %r5367, 2;
	add.s32 	%r5369, %r180, %r5368;
	add.s32 	%r5370, %r5369, %r5368;
	add.s32 	%r5371, %r5370, %r5368;
	add.s32 	%r5372, %r5371, %r5368;
	st.shared.f32 	[%r5372], %f2343;
	st.shared.f32 	[%r5372+260], %f2344;
	st.shared.f32 	[%r5372+520], %f2345;
	st.shared.f32 	[%r5372+780], %f2346;
	@%p625 bra 	$L__BB1_668;
	setp.gt.u32 	%p626, %r10, 15;
	mul.wide.u32 	%rd1484, %r9, 16;
	add.s64 	%rd1485, %rd220, %rd1484;
	ld.global.v4.f32 	{%f2347, %f2348, %f2349, %f2350}, [%rd1485];
	mov.u32 	%r5373, %ntid.y;
	shl.b32 	%r5374, %r5373, 2;
	add.s32 	%r5375, %r181, %r5374;
	add.s32 	%r5376, %r5375, %r5374;
	add.s32 	%r5377, %r5376, %r5374;
	add.s32 	%r5378, %r5377, %r5374;
	st.shared.f32 	[%r5378], %f2347;
	st.shared.f32 	[%r5378+260], %f2348;
	st.shared.f32 	[%r5378+520], %f2349;
	st.shared.f32 	[%r5378+780], %f2350;
	@%p626 bra 	$L__BB1_668;
	setp.gt.u32 	%p627, %r11, 15;
	mul.wide.u32 	%rd1486, %r10, 16;
	add.s64 	%rd1487, %rd220, %rd1486;
	ld.global.v4.f32 	{%f2351, %f2352, %f2353, %f2354}, [%rd1487];
	mov.u32 	%r5379, %ntid.y;
	shl.b32 	%r5380, %r5379, 2;
	add.s32 	%r5381, %r182, %r5380;
	add.s32 	%r5382, %r5381, %r5380;
	add.s32 	%r5383, %r5382, %r5380;
	add.s32 	%r5384, %r5383, %r5380;
	st.shared.f32 	[%r5384], %f2351;
	st.shared.f32 	[%r5384+260], %f2352;
	st.shared.f32 	[%r5384+520], %f2353;
	st.shared.f32 	[%r5384+780], %f2354;
	@%p627 bra 	$L__BB1_668;
	setp.gt.u32 	%p628, %r12, 15;
	mul.wide.u32 	%rd1488, %r11, 16;
	add.s64 	%rd1489, %rd220, %rd1488;
	ld.global.v4.f32 	{%f2355, %f2356, %f2357, %f2358}, [%rd1489];
	mov.u32 	%r5385, %ntid.y;
	shl.b32 	%r5386, %r5385, 2;
	add.s32 	%r5387, %r175, %r5386;
	add.s32 	%r5388, %r5387, %r5386;
	add.s32 	%r5389, %r5388, %r5386;
	add.s32 	%r5390, %r5389, %r5386;
	add.s32 	%r5391, %r5390, %r5386;
	st.shared.f32 	[%r5391], %f2355;
	st.shared.f32 	[%r5391+260], %f2356;
	st.shared.f32 	[%r5391+520], %f2357;
	st.shared.f32 	[%r5391+780], %f2358;
	@%p628 bra 	$L__BB1_668;
	setp.gt.u32 	%p629, %r13, 15;
	mul.wide.u32 	%rd1490, %r12, 16;
	add.s64 	%rd1491, %rd220, %rd1490;
	ld.global.v4.f32 	{%f2359, %f2360, %f2361, %f2362}, [%rd1491];
	mov.u32 	%r5392, %ntid.y;
	shl.b32 	%r5393, %r5392, 2;
	add.s32 	%r5394, %r176, %r5393;
	add.s32 	%r5395, %r5394, %r5393;
	add.s32 	%r5396, %r5395, %r5393;
	add.s32 	%r5397, %r5396, %r5393;
	add.s32 	%r5398, %r5397, %r5393;
	st.shared.f32 	[%r5398], %f2359;
	st.shared.f32 	[%r5398+260], %f2360;
	st.shared.f32 	[%r5398+520], %f2361;
	st.shared.f32 	[%r5398+780], %f2362;
	@%p629 bra 	$L__BB1_668;
	setp.gt.u32 	%p630, %r14, 15;
	mul.wide.u32 	%rd1492, %r13, 16;
	add.s64 	%rd1493, %rd220, %rd1492;
	ld.global.v4.f32 	{%f2363, %f2364, %f2365, %f2366}, [%rd1493];
	mov.u32 	%r5399, %ntid.y;
	shl.b32 	%r5400, %r5399, 2;
	add.s32 	%r5401, %r177, %r5400;
	add.s32 	%r5402, %r5401, %r5400;
	add.s32 	%r5403, %r5402, %r5400;
	add.s32 	%r5404, %r5403, %r5400;
	add.s32 	%r5405, %r5404, %r5400;
	st.shared.f32 	[%r5405], %f2363;
	st.shared.f32 	[%r5405+260], %f2364;
	st.shared.f32 	[%r5405+520], %f2365;
	st.shared.f32 	[%r5405+780], %f2366;
	@%p630 bra 	$L__BB1_668;
	setp.gt.u32 	%p631, %r15, 15;
	mul.wide.u32 	%rd1494, %r14, 16;
	add.s64 	%rd1495, %rd220, %rd1494;
	ld.global.v4.f32 	{%f2367, %f2368, %f2369, %f2370}, [%rd1495];
	mov.u32 	%r5406, %ntid.y;
	shl.b32 	%r5407, %r5406, 2;
	add.s32 	%r5408, %r178, %r5407;
	add.s32 	%r5409, %r5408, %r5407;
	add.s32 	%r5410, %r5409, %r5407;
	add.s32 	%r5411, %r5410, %r5407;
	add.s32 	%r5412, %r5411, %r5407;
	st.shared.f32 	[%r5412], %f2367;
	st.shared.f32 	[%r5412+260], %f2368;
	st.shared.f32 	[%r5412+520], %f2369;
	st.shared.f32 	[%r5412+780], %f2370;
	@%p631 bra 	$L__BB1_668;
	setp.gt.u32 	%p632, %r16, 15;
	mul.wide.u32 	%rd1496, %r15, 16;
	add.s64 	%rd1497, %rd220, %rd1496;
	ld.global.v4.f32 	{%f2371, %f2372, %f2373, %f2374}, [%rd1497];
	mov.u32 	%r5413, %ntid.y;
	shl.b32 	%r5414, %r5413, 2;
	add.s32 	%r5415, %r165, %r5414;
	add.s32 	%r5416, %r5415, %r5414;
	add.s32 	%r5417, %r5416, %r5414;
	add.s32 	%r5418, %r5417, %r5414;
	add.s32 	%r5419, %r5418, %r5414;
	add.s32 	%r5420, %r5419, %r5414;
	st.shared.f32 	[%r5420], %f2371;
	st.shared.f32 	[%r5420+260], %f2372;
	st.shared.f32 	[%r5420+520], %f2373;
	st.shared.f32 	[%r5420+780], %f2374;
	@%p632 bra 	$L__BB1_668;
	setp.gt.u32 	%p633, %r17, 15;
	mul.wide.u32 	%rd1498, %r16, 16;
	add.s64 	%rd1499, %rd220, %rd1498;
	ld.global.v4.f32 	{%f2375, %f2376, %f2377, %f2378}, [%rd1499];
	mov.u32 	%r5421, %ntid.y;
	shl.b32 	%r5422, %r5421, 2;
	add.s32 	%r5423, %r179, %r5422;
	add.s32 	%r5424, %r5423, %r5422;
	add.s32 	%r5425, %r5424, %r5422;
	add.s32 	%r5426, %r5425, %r5422;
	add.s32 	%r5427, %r5426, %r5422;
	st.shared.f32 	[%r5427], %f2375;
	st.shared.f32 	[%r5427+260], %f2376;
	st.shared.f32 	[%r5427+520], %f2377;
	st.shared.f32 	[%r5427+780], %f2378;
	@%p633 bra 	$L__BB1_668;
	mul.wide.u32 	%rd1500, %r17, 16;
	add.s64 	%rd1501, %rd220, %rd1500;
	ld.global.v4.f32 	{%f2379, %f2380, %f2381, %f2382}, [%rd1501];
	mov.u32 	%r5428, %ntid.y;
	shl.b32 	%r5429, %r5428, 2;
	add.s32 	%r5430, %r166, %r5429;
	add.s32 	%r5431, %r5430, %r5429;
	add.s32 	%r5432, %r5431, %r5429;
	add.s32 	%r5433, %r5432, %r5429;
	add.s32 	%r5434, %r5433, %r5429;
	add.s32 	%r5435, %r5434, %r5429;
	st.shared.f32 	[%r5435], %f2379;
	st.shared.f32 	[%r5435+260], %f2380;
	st.shared.f32 	[%r5435+520], %f2381;
	st.shared.f32 	[%r5435+780], %f2382;
$L__BB1_668:
	mov.u32 	%r5436, %ntid.y;
	mov.u32 	%r5437, %tid.y;
	add.s32 	%r5438, %r5437, %r5436;
	add.s32 	%r5439, %r5438, %r5436;
	add.s32 	%r5440, %r5439, %r5436;
	add.s32 	%r5441, %r5440, %r5436;
	add.s32 	%r5442, %r5441, %r5436;
	add.s32 	%r5443, %r5442, %r5436;
	add.s32 	%r5444, %r5443, %r5436;
	add.s32 	%r5445, %r5444, %r5436;
	add.s32 	%r5446, %r5445, %r5436;
	add.s32 	%r5447, %r5446, %r5436;
	add.s32 	%r5448, %r5447, %r5436;
	add.s32 	%r5449, %r5448, %r5436;
	add.s32 	%r5450, %r5449, %r5436;
	add.s32 	%r5451, %r5450, %r5436;
	add.s32 	%r5452, %r5451, %r5436;
	add.s32 	%r5453, %r5452, %r5436;
	add.s32 	%r5454, %r5453, %r5436;
	add.s32 	%r5455, %r5454, %r5436;
	add.s32 	%r5456, %r5455, %r5436;
	add.s32 	%r5457, %r5456, %r5436;
	add.s32 	%r5458, %r5457, %r5436;
	add.s32 	%r5459, %r5458, %r5436;
	add.s32 	%r5460, %r5459, %r5436;
	add.s32 	%r5461, %r5460, %r5436;
	add.s32 	%r5462, %r5461, %r5436;
	add.s32 	%r5463, %r5462, %r5436;
	add.s32 	%r5464, %r5463, %r5436;
	add.s32 	%r5465, %r5464, %r5436;
	add.s32 	%r5466, %r5465, %r5436;
	add.s32 	%r5467, %r5466, %r5436;
	add.s32 	%r5468, %r5467, %r5436;
	add.s32 	%r5469, %r5468, %r5436;
	add.s32 	%r5470, %r5469, %r5436;
	add.s32 	%r5471, %r5470, %r5436;
	add.s32 	%r5472, %r5471, %r5436;
	add.s32 	%r5473, %r5472, %r5436;
	add.s32 	%r5474, %r5473, %r5436;
	setp.gt.u32 	%p634, %r5474, 63;
	@%p634 bra 	$L__BB1_1153;
	@%p3 bra 	$L__BB1_686;
	ld.param.u32 	%r14153, [_Z12gmem_to_smemILi64ELi64EEvPfiiS0__param_2];
	setp.gt.u32 	%p636, %r3, 15;
	mov.u32 	%r5475, %ntid.y;
	mov.u32 	%r5476, %tid.y;
	add.s32 	%r5477, %r5476, %r5475;
	add.s32 	%r5478, %r5477, %r5475;
	add.s32 	%r5479, %r5478, %r5475;
	add.s32 	%r5480, %r5479, %r5475;
	add.s32 	%r5481, %r5480, %r5475;
	add.s32 	%r5482, %r5481, %r5475;
	add.s32 	%r5483, %r5482, %r5475;
	add.s32 	%r5484, %r5483, %r5475;
	add.s32 	%r5485, %r5484, %r5475;
	add.s32 	%r5486, %r5485, %r5475;
	add.s32 	%r5487, %r5486, %r5475;
	add.s32 	%r5488, %r5487, %r5475;
	add.s32 	%r5489, %r5488, %r5475;
	add.s32 	%r5490, %r5489, %r5475;
	add.s32 	%r5491, %r5490, %r5475;
	add.s32 	%r5492, %r5491, %r5475;
	add.s32 	%r5493, %r5492, %r5475;
	add.s32 	%r5494, %r5493, %r5475;
	add.s32 	%r5495, %r5494, %r5475;
	add.s32 	%r5496, %r5495, %r5475;
	add.s32 	%r5497, %r5496, %r5475;
	add.s32 	%r5498, %r5497, %r5475;
	add.s32 	%r5499, %r5498, %r5475;
	add.s32 	%r5500, %r5499, %r5475;
	add.s32 	%r5501, %r5500, %r5475;
	add.s32 	%r5502, %r5501, %r5475;
	add.s32 	%r5503, %r5502, %r5475;
	add.s32 	%r5504, %r5503, %r5475;
	add.s32 	%r5505, %r5504, %r5475;
	add.s32 	%r5506, %r5505, %r5475;
	add.s32 	%r5507, %r5506, %r5475;
	add.s32 	%r5508, %r5507, %r5475;
	add.s32 	%r5509, %r5508, %r5475;
	add.s32 	%r5510, %r5509, %r5475;
	add.s32 	%r5511, %r5510, %r5475;
	add.s32 	%r5512, %r5511, %r5475;
	add.s32 	%r5513, %r5512, %r5475;
	mul.lo.s32 	%r5514, %r5513, %r14153;
	cvt.u64.u32 	%rd1502, %r5514;
	add.s64 	%rd1503, %rd2, %rd1502;
	shl.b64 	%rd1504, %rd1503, 2;
	add.s64 	%rd226, %rd3, %rd1504;
	mul.wide.u32 	%rd1505, %r214, 16;
	add.s64 	%rd227, %rd226, %rd1505;
	ld.global.v4.f32 	{%f2383, %f2384, %f2385, %f2386}, [%rd227];
	shl.b32 	%r5515, %r5475, 2;
	add.s32 	%r5516, %r167, %r5515;
	add.s32 	%r5517, %r5516, %r5515;
	add.s32 	%r5518, %r5517, %r5515;
	add.s32 	%r5519, %r5518, %r5515;
	add.s32 	%r5520, %r5519, %r5515;
	add.s32 	%r5521, %r5520, %r5515;
	st.shared.f32 	[%r5521], %f2383;
	st.shared.f32 	[%r5521+260], %f2384;
	st.shared.f32 	[%r5521+520], %f2385;
	st.shared.f32 	[%r5521+780], %f2386;
	@%p636 bra 	$L__BB1_686;
	setp.gt.u32 	%p637, %r4, 15;
	mul.wide.s32 	%rd1506, %r2, 16;
	add.s64 	%rd228, %rd227, %rd1506;
	ld.global.v4.f32 	{%f2387, %f2388, %f2389, %f2390}, [%rd228];
	mov.u32 	%r5522, %ntid.y;
	shl.b32 	%r5523, %r5522, 2;
	add.s32 	%r5524, %r183, %r5523;
	add.s32 	%r5525, %r5524, %r5523;
	add.s32 	%r5526, %r5525, %r5523;
	add.s32 	%r5527, %r5526, %r5523;
	st.shared.f32 	[%r5527], %f2387;
	st.shared.f32 	[%r5527+260], %f2388;
	st.shared.f32 	[%r5527+520], %f2389;
	st.shared.f32 	[%r5527+780], %f2390;
	@%p637 bra 	$L__BB1_686;
	setp.gt.u32 	%p638, %r5, 15;
	mul.wide.s32 	%rd1507, %r2, 16;
	add.s64 	%rd229, %rd228, %rd1507;
	ld.global.v4.f32 	{%f2391, %f2392, %f2393, %f2394}, [%rd229];
	mov.u32 	%r5528, %ntid.y;
	shl.b32 	%r5529, %r5528, 2;
	add.s32 	%r5530, %r155, %r5529;
	add.s32 	%r5531, %r5530, %r5529;
	add.s32 	%r5532, %r5531, %r5529;
	add.s32 	%r5533, %r5532, %r5529;
	add.s32 	%r5534, %r5533, %r5529;
	add.s32 	%r5535, %r5534, %r5529;
	add.s32 	%r5536, %r5535, %r5529;
	st.shared.f32 	[%r5536], %f2391;
	st.shared.f32 	[%r5536+260], %f2392;
	st.shared.f32 	[%r5536+520], %f2393;
	st.shared.f32 	[%r5536+780], %f2394;
	@%p638 bra 	$L__BB1_686;
	setp.gt.u32 	%p639, %r6, 15;
	mul.wide.s32 	%rd1508, %r2, 16;
	add.s64 	%rd230, %rd229, %rd1508;
	ld.global.v4.f32 	{%f2395, %f2396, %f2397, %f2398}, [%rd230];
	mov.u32 	%r5537, %ntid.y;
	shl.b32 	%r5538, %r5537, 2;
	add.s32 	%r5539, %r184, %r5538;
	add.s32 	%r5540, %r5539, %r5538;
	add.s32 	%r5541, %r5540, %r5538;
	add.s32 	%r5542, %r5541, %r5538;
	st.shared.f32 	[%r5542], %f2395;
	st.shared.f32 	[%r5542+260], %f2396;
	st.shared.f32 	[%r5542+520], %f2397;
	st.shared.f32 	[%r5542+780], %f2398;
	@%p639 bra 	$L__BB1_686;
	setp.gt.u32 	%p640, %r7, 15;
	mul.wide.s32 	%rd1509, %r2, 16;
	add.s64 	%rd231, %rd230, %rd1509;
	ld.global.v4.f32 	{%f2399, %f2400, %f2401, %f2402}, [%rd231];
	mov.u32 	%r5543, %ntid.y;
	shl.b32 	%r5544, %r5543, 2;
	add.s32 	%r5545, %r185, %r5544;
	add.s32 	%r5546, %r5545, %r5544;
	add.s32 	%r5547, %r5546, %r5544;
	add.s32 	%r5548, %r5547, %r5544;
	st.shared.f32 	[%r5548], %f2399;
	st.shared.f32 	[%r5548+260], %f2400;
	st.shared.f32 	[%r5548+520], %f2401;
	st.shared.f32 	[%r5548+780], %f2402;
	@%p640 bra 	$L__BB1_686;
	setp.gt.u32 	%p641, %r8, 15;
	mul.wide.s32 	%rd1510, %r2, 16;
	add.s64 	%rd1511, %rd231, %rd1510;
	ld.global.v4.f32 	{%f2403, %f2404, %f2405, %f2406}, [%rd1511];
	mov.u32 	%r5549, %ntid.y;
	shl.b32 	%r5550, %r5549, 2;
	add.s32 	%r5551, %r186, %r5550;
	add.s32 	%r5552, %r5551, %r5550;
	add.s32 	%r5553, %r5552, %r5550;
	add.s32 	%r5554, %r5553, %r5550;
	st.shared.f32 	[%r5554], %f2403;
	st.shared.f32 	[%r5554+260], %f2404;
	st.shared.f32 	[%r5554+520], %f2405;
	st.shared.f32 	[%r5554+780], %f2406;
	@%p641 bra 	$L__BB1_686;
	setp.gt.u32 	%p642, %r9, 15;
	mul.wide.u32 	%rd1512, %r8, 16;
	add.s64 	%rd1513, %rd226, %rd1512;
	ld.global.v4.f32 	{%f2407, %f2408, %f2409, %f2410}, [%rd1513];
	mov.u32 	%r5555, %ntid.y;
	shl.b32 	%r5556, %r5555, 2;
	add.s32 	%r5557, %r180, %r5556;
	add.s32 	%r5558, %r5557, %r5556;
	add.s32 	%r5559, %r5558, %r5556;
	add.s32 	%r5560, %r5559, %r5556;
	add.s32 	%r5561, %r5560, %r5556;
	st.shared.f32 	[%r5561], %f2407;
	st.shared.f32 	[%r5561+260], %f2408;
	st.shared.f32 	[%r5561+520], %f2409;
	st.shared.f32 	[%r5561+780], %f2410;
	@%p642 bra 	$L__BB1_686;
	setp.gt.u32 	%p643, %r10, 15;
	mul.wide.u32 	%rd1514, %r9, 16;
	add.s64 	%rd1515, %rd226, %rd1514;
	ld.global.v4.f32 	{%f2411, %f2412, %f2413, %f2414}, [%rd1515];
	mov.u32 	%r5562, %ntid.y;
	shl.b32 	%r5563, %r5562, 2;
	add.s32 	%r5564, %r181, %r5563;
	add.s32 	%r5565, %r5564, %r5563;
	add.s32 	%r5566, %r5565, %r5563;
	add.s32 	%r5567, %r5566, %r5563;
	add.s32 	%r5568, %r5567, %r5563;
	st.shared.f32 	[%r5568], %f2411;
	st.shared.f32 	[%r5568+260], %f2412;
	st.shared.f32 	[%r5568+520], %f2413;
	st.shared.f32 	[%r5568+780], %f2414;
	@%p643 bra 	$L__BB1_686;
	setp.gt.u32 	%p644, %r11, 15;
	mul.wide.u32 	%rd1516, %r10, 16;
	add.s64 	%rd1517, %rd226, %rd1516;
	ld.global.v4.f32 	{%f2415, %f2416, %f2417, %f2418}, [%rd1517];
	mov.u32 	%r5569, %ntid.y;
	shl.b32 	%r5570, %r5569, 2;
	add.s32 	%r5571, %r182, %r5570;
	add.s32 	%r5572, %r5571, %r5570;
	add.s32 	%r5573, %r5572, %r5570;
	add.s32 	%r5574, %r5573, %r5570;
	add.s32 	%r5575, %r5574, %r5570;
	st.shared.f32 	[%r5575], %f2415;
	st.shared.f32 	[%r5575+260], %f2416;
	st.shared.f32 	[%r5575+520], %f2417;
	st.shared.f32 	[%r5575+780], %f2418;
	@%p644 bra 	$L__BB1_686;
	setp.gt.u32 	%p645, %r12, 15;
	mul.wide.u32 	%rd1518, %r11, 16;
	add.s64 	%rd1519, %rd226, %rd1518;
	ld.global.v4.f32 	{%f2419, %f2420, %f2421, %f2422}, [%rd1519];
	mov.u32 	%r5576, %ntid.y;
	shl.b32 	%r5577, %r5576, 2;
	add.s32 	%r5578, %r175, %r5577;
	add.s32 	%r5579, %r5578, %r5577;
	add.s32 	%r5580, %r5579, %r5577;
	add.s32 	%r5581, %r5580, %r5577;
	add.s32 	%r5582, %r5581, %r5577;
	add.s32 	%r5583, %r5582, %r5577;
	st.shared.f32 	[%r5583], %f2419;
	st.shared.f32 	[%r5583+260], %f2420;
	st.shared.f32 	[%r5583+520], %f2421;
	st.shared.f32 	[%r5583+780], %f2422;
	@%p645 bra 	$L__BB1_686;
	setp.gt.u32 	%p646, %r13, 15;
	mul.wide.u32 	%rd1520, %r12, 16;
	add.s64 	%rd1521, %rd226, %rd1520;
	ld.global.v4.f32 	{%f2423, %f2424, %f2425, %f2426}, [%rd1521];
	mov.u32 	%r5584, %ntid.y;
	shl.b32 	%r5585, %r5584, 2;
	add.s32 	%r5586, %r176, %r5585;
	add.s32 	%r5587, %r5586, %r5585;
	add.s32 	%r5588, %r5587, %r5585;
	add.s32 	%r5589, %r5588, %r5585;
	add.s32 	%r5590, %r5589, %r5585;
	add.s32 	%r5591, %r5590, %r5585;
	st.shared.f32 	[%r5591], %f2423;
	st.shared.f32 	[%r5591+260], %f2424;
	st.shared.f32 	[%r5591+520], %f2425;
	st.shared.f32 	[%r5591+780], %f2426;
	@%p646 bra 	$L__BB1_686;
	setp.gt.u32 	%p647, %r14, 15;
	mul.wide.u32 	%rd1522, %r13, 16;
	add.s64 	%rd1523, %rd226, %rd1522;
	ld.global.v4.f32 	{%f2427, %f2428, %f2429, %f2430}, [%rd1523];
	mov.u32 	%r5592, %ntid.y;
	shl.b32 	%r5593, %r5592, 2;
	add.s32 	%r5594, %r177, %r5593;
	add.s32 	%r5595, %r5594, %r5593;
	add.s32 	%r5596, %r5595, %r5593;
	add.s32 	%r5597, %r5596, %r5593;
	add.s32 	%r5598, %r5597, %r5593;
	add.s32 	%r5599, %r5598, %r5593;
	st.shared.f32 	[%r5599], %f2427;
	st.shared.f32 	[%r5599+260], %f2428;
	st.shared.f32 	[%r5599+520], %f2429;
	st.shared.f32 	[%r5599+780], %f2430;
	@%p647 bra 	$L__BB1_686;
	setp.gt.u32 	%p648, %r15, 15;
	mul.wide.u32 	%rd1524, %r14, 16;
	add.s64 	%rd1525, %rd226, %rd1524;
	ld.global.v4.f32 	{%f2431, %f2432, %f2433, %f2434}, [%rd1525];
	mov.u32 	%r5600, %ntid.y;
	shl.b32 	%r5601, %r5600, 2;
	add.s32 	%r5602, %r178, %r5601;
	add.s32 	%r5603, %r5602, %r5601;
	add.s32 	%r5604, %r5603, %r5601;
	add.s32 	%r5605, %r5604, %r5601;
	add.s32 	%r5606, %r5605, %r5601;
	add.s32 	%r5607, %r5606, %r5601;
	st.shared.f32 	[%r5607], %f2431;
	st.shared.f32 	[%r5607+260], %f2432;
	st.shared.f32 	[%r5607+520], %f2433;
	st.shared.f32 	[%r5607+780], %f2434;
	@%p648 bra 	$L__BB1_686;
	setp.gt.u32 	%p649, %r16, 15;
	mul.wide.u32 	%rd1526, %r15, 16;
	add.s64 	%rd1527, %rd226, %rd1526;
	ld.global.v4.f32 	{%f2435, %f2436, %f2437, %f2438}, [%rd1527];
	mov.u32 	%r5608, %ntid.y;
	shl.b32 	%r5609, %r5608, 2;
	add.s32 	%r5610, %r165, %r5609;
	add.s32 	%r5611, %r5610, %r5609;
	add.s32 	%r5612, %r5611, %r5609;
	add.s32 	%r5613, %r5612, %r5609;
	add.s32 	%r5614, %r5613, %r5609;
	add.s32 	%r5615, %r5614, %r5609;
	add.s32 	%r5616, %r5615, %r5609;
	st.shared.f32 	[%r5616], %f2435;
	st.shared.f32 	[%r5616+260], %f2436;
	st.shared.f32 	[%r5616+520], %f2437;
	st.shared.f32 	[%r5616+780], %f2438;
	@%p649 bra 	$L__BB1_686;
	setp.gt.u32 	%p650, %r17, 15;
	mul.wide.u32 	%rd1528, %r16, 16;
	add.s64 	%rd1529, %rd226, %rd1528;
	ld.global.v4.f32 	{%f2439, %f2440, %f2441, %f2442}, [%rd1529];
	mov.u32 	%r5617, %ntid.y;
	shl.b32 	%r5618, %r5617, 2;
	add.s32 	%r5619, %r179, %r5618;
	add.s32 	%r5620, %r5619, %r5618;
	add.s32 	%r5621, %r5620, %r5618;
	add.s32 	%r5622, %r5621, %r5618;
	add.s32 	%r5623, %r5622, %r5618;
	add.s32 	%r5624, %r5623, %r5618;
	st.shared.f32 	[%r5624], %f2439;
	st.shared.f32 	[%r5624+260], %f2440;
	st.shared.f32 	[%r5624+520], %f2441;
	st.shared.f32 	[%r5624+780], %f2442;
	@%p650 bra 	$L__BB1_686;
	mul.wide.u32 	%rd1530, %r17, 16;
	add.s64 	%rd1531, %rd226, %rd1530;
	ld.global.v4.f32 	{%f2443, %f2444, %f2445, %f2446}, [%rd1531];
	mov.u32 	%r5625, %ntid.y;
	shl.b32 	%r5626, %r5625, 2;
	add.s32 	%r5627, %r166, %r5626;
	add.s32 	%r5628, %r5627, %r5626;
	add.s32 	%r5629, %r5628, %r5626;
	add.s32 	%r5630, %r5629, %r5626;
	add.s32 	%r5631, %r5630, %r5626;
	add.s32 	%r5632, %r5631, %r5626;
	add.s32 	%r5633, %r5632, %r5626;
	st.shared.f32 	[%r5633], %f2443;
	st.shared.f32 	[%r5633+260], %f2444;
	st.shared.f32 	[%r5633+520], %f2445;
	st.shared.f32 	[%r5633+780], %f2446;
$L__BB1_686:
	mov.u32 	%r5634, %ntid.y;
	mov.u32 	%r5635, %tid.y;
	add.s32 	%r5636, %r5635, %r5634;
	add.s32 	%r5637, %r5636, %r5634;
	add.s32 	%r5638, %r5637, %r5634;
	add.s32 	%r5639, %r5638, %r5634;
	add.s32 	%r5640, %r5639, %r5634;
	add.s32 	%r5641, %r5640, %r5634;
	add.s32 	%r5642, %r5641, %r5634;
	add.s32 	%r5643, %r5642, %r5634;
	add.s32 	%r5644, %r5643, %r5634;
	add.s32 	%r5645, %r5644, %r5634;
	add.s32 	%r5646, %r5645, %r5634;
	add.s32 	%r5647, %r5646, %r5634;
	add.s32 	%r5648, %r5647, %r5634;
	add.s32 	%r5649, %r5648, %r5634;
	add.s32 	%r5650, %r5649, %r5634;
	add.s32 	%r5651, %r5650, %r5634;
	add.s32 	%r5652, %r5651, %r5634;
	add.s32 	%r5653, %r5652, %r5634;
	add.s32 	%r5654, %r5653, %r5634;
	add.s32 	%r5655, %r5654, %r5634;
	add.s32 	%r5656, %r5655, %r5634;
	add.s32 	%r5657, %r5656, %r5634;
	add.s32 	%r5658, %r5657, %r5634;
	add.s32 	%r5659, %r5658, %r5634;
	add.s32 	%r5660, %r5659, %r5634;
	add.s32 	%r5661, %r5660, %r5634;
	add.s32 	%r5662, %r5661, %r5634;
	add.s32 	%r5663, %r5662, %r5634;
	add.s32 	%r5664, %r5663, %r5634;
	add.s32 	%r5665, %r5664, %r5634;
	add.s32 	%r5666, %r5665, %r5634;
	add.s32 	%r5667, %r5666, %r5634;
	add.s32 	%r5668, %r5667, %r5634;
	add.s32 	%r5669, %r5668, %r5634;
	add.s32 	%r5670, %r5669, %r5634;
	add.s32 	%r5671, %r5670, %r5634;
	add.s32 	%r5672, %r5671, %r5634;
	add.s32 	%r5673, %r5672, %r5634;
	setp.gt.u32 	%p651, %r5673, 63;
	@%p651 bra 	$L__BB1_1153;
	@%p3 bra 	$L__BB1_704;
	ld.param.u32 	%r14154, [_Z12gmem_to_smemILi64ELi64EEvPfiiS0__param_2];
	setp.gt.u32 	%p653, %r3, 15;
	mov.u32 	%r5674, %ntid.y;
	mov.u32 	%r5675, %tid.y;
	add.s32 	%r5676, %r5675, %r5674;
	add.s32 	%r5677, %r5676, %r5674;
	add.s32 	%r5678, %r5677, %r5674;
	add.s32 	%r5679, %r5678, %r5674;
	add.s32 	%r5680, %r5679, %r5674;
	add.s32 	%r5681, %r5680, %r5674;
	add.s32 	%r5682, %r5681, %r5674;
	add.s32 	%r5683, %r5682, %r5674;
	add.s32 	%r5684, %r5683, %r5674;
	add.s32 	%r5685, %r5684, %r5674;
	add.s32 	%r5686, %r5685, %r5674;
	add.s32 	%r5687, %r5686, %r5674;
	add.s32 	%r5688, %r5687, %r5674;
	add.s32 	%r5689, %r5688, %r5674;
	add.s32 	%r5690, %r5689, %r5674;
	add.s32 	%r5691, %r5690, %r5674;
	add.s32 	%r5692, %r5691, %r5674;
	add.s32 	%r5693, %r5692, %r5674;
	add.s32 	%r5694, %r5693, %r5674;
	add.s32 	%r5695, %r5694, %r5674;
	add.s32 	%r5696, %r5695, %r5674;
	add.s32 	%r5697, %r5696, %r5674;
	add.s32 	%r5698, %r5697, %r5674;
	add.s32 	%r5699, %r5698, %r5674;
	add.s32 	%r5700, %r5699, %r5674;
	add.s32 	%r5701, %r5700, %r5674;
	add.s32 	%r5702, %r5701, %r5674;
	add.s32 	%r5703, %r5702, %r5674;
	add.s32 	%r5704, %r5703, %r5674;
	add.s32 	%r5705, %r5704, %r5674;
	add.s32 	%r5706, %r5705, %r5674;
	add.s32 	%r5707, %r5706, %r5674;
	add.s32 	%r5708, %r5707, %r5674;
	add.s32 	%r5709, %r5708, %r5674;
	add.s32 	%r5710, %r5709, %r5674;
	add.s32 	%r5711, %r5710, %r5674;
	add.s32 	%r5712, %r5711, %r5674;
	add.s32 	%r5713, %r5712, %r5674;
	mul.lo.s32 	%r5714, %r5713, %r14154;
	cvt.u64.u32 	%rd1532, %r5714;
	add.s64 	%rd1533, %rd2, %rd1532;
	shl.b64 	%rd1534, %rd1533, 2;
	add.s64 	%rd232, %rd3, %rd1534;
	mul.wide.u32 	%rd1535, %r214, 16;
	add.s64 	%rd233, %rd232, %rd1535;
	ld.global.v4.f32 	{%f2447, %f2448, %f2449, %f2450}, [%rd233];
	shl.b32 	%r5715, %r5674, 2;
	add.s32 	%r5716, %r167, %r5715;
	add.s32 	%r5717, %r5716, %r5715;
	add.s32 	%r5718, %r5717, %r5715;
	add.s32 	%r5719, %r5718, %r5715;
	add.s32 	%r5720, %r5719, %r5715;
	add.s32 	%r5721, %r5720, %r5715;
	add.s32 	%r5722, %r5721, %r5715;
	st.shared.f32 	[%r5722], %f2447;
	st.shared.f32 	[%r5722+260], %f2448;
	st.shared.f32 	[%r5722+520], %f2449;
	st.shared.f32 	[%r5722+780], %f2450;
	@%p653 bra 	$L__BB1_704;
	setp.gt.u32 	%p654, %r4, 15;
	mul.wide.s32 	%rd1536, %r2, 16;
	add.s64 	%rd234, %rd233, %rd1536;
	ld.global.v4.f32 	{%f2451, %f2452, %f2453, %f2454}, [%rd234];
	mov.u32 	%r5723, %ntid.y;
	shl.b32 	%r5724, %r5723, 2;
	add.s32 	%r5725, %r183, %r5724;
	add.s32 	%r5726, %r5725, %r5724;
	add.s32 	%r5727, %r5726, %r5724;
	add.s32 	%r5728, %r5727, %r5724;
	add.s32 	%r5729, %r5728, %r5724;
	st.shared.f32 	[%r5729], %f2451;
	st.shared.f32 	[%r5729+260], %f2452;
	st.shared.f32 	[%r5729+520], %f2453;
	st.shared.f32 	[%r5729+780], %f2454;
	@%p654 bra 	$L__BB1_704;
	setp.gt.u32 	%p655, %r5, 15;
	mul.wide.s32 	%rd1537, %r2, 16;
	add.s64 	%rd235, %rd234, %rd1537;
	ld.global.v4.f32 	{%f2455, %f2456, %f2457, %f2458}, [%rd235];
	mov.u32 	%r5730, %ntid.y;
	shl.b32 	%r5731, %r5730, 2;
	add.s32 	%r5732, %r155, %r5731;
	add.s32 	%r5733, %r5732, %r5731;
	add.s32 	%r5734, %r5733, %r5731;
	add.s32 	%r5735, %r5734, %r5731;
	add.s32 	%r5736, %r5735, %r5731;
	add.s32 	%r5737, %r5736, %r5731;
	add.s32 	%r5738, %r5737, %r5731;
	add.s32 	%r5739, %r5738, %r5731;
	st.shared.f32 	[%r5739], %f2455;
	st.shared.f32 	[%r5739+260], %f2456;
	st.shared.f32 	[%r5739+520], %f2457;
	st.shared.f32 	[%r5739+780], %f2458;
	@%p655 bra 	$L__BB1_704;
	setp.gt.u32 	%p656, %r6, 15;
	mul.wide.s32 	%rd1538, %r2, 16;
	add.s64 	%rd236, %rd235, %rd1538;
	ld.global.v4.f32 	{%f2459, %f2460, %f2461, %f2462}, [%rd236];
	mov.u32 	%r5740, %ntid.y;
	shl.b32 	%r5741, %r5740, 2;
	add.s32 	%r5742, %r184, %r5741;
	add.s32 	%r5743, %r5742, %r5741;
	add.s32 	%r5744, %r5743, %r5741;
	add.s32 	%r5745, %r5744, %r5741;
	add.s32 	%r5746, %r5745, %r5741;
	st.shared.f32 	[%r5746], %f2459;
	st.shared.f32 	[%r5746+260], %f2460;
	st.shared.f32 	[%r5746+520], %f2461;
	st.shared.f32 	[%r5746+780], %f2462;
	@%p656 bra 	$L__BB1_704;
	setp.gt.u32 	%p657, %r7, 15;
	mul.wide.s32 	%rd1539, %r2, 16;
	add.s64 	%rd237, %rd236, %rd1539;
	ld.global.v4.f32 	{%f2463, %f2464, %f2465, %f2466}, [%rd237];
	mov.u32 	%r5747, %ntid.y;
	shl.b32 	%r5748, %r5747, 2;
	add.s32 	%r5749, %r185, %r5748;
	add.s32 	%r5750, %r5749, %r5748;
	add.s32 	%r5751, %r5750, %r5748;
	add.s32 	%r5752, %r5751, %r5748;
	add.s32 	%r5753, %r5752, %r5748;
	st.shared.f32 	[%r5753], %f2463;
	st.shared.f32 	[%r5753+260], %f2464;
	st.shared.f32 	[%r5753+520], %f2465;
	st.shared.f32 	[%r5753+780], %f2466;
	@%p657 bra 	$L__BB1_704;
	setp.gt.u32 	%p658, %r8, 15;
	mul.wide.s32 	%rd1540, %r2, 16;
	add.s64 	%rd1541, %rd237, %rd1540;
	ld.global.v4.f32 	{%f2467, %f2468, %f2469, %f2470}, [%rd1541];
	mov.u32 	%r5754, %ntid.y;
	shl.b32 	%r5755, %r5754, 2;
	add.s32 	%r5756, %r186, %r5755;
	add.s32 	%r5757, %r5756, %r5755;
	add.s32 	%r5758, %r5757, %r5755;
	add.s32 	%r5759, %r5758, %r5755;
	add.s32 	%r5760, %r5759, %r5755;
	st.shared.f32 	[%r5760], %f2467;
	st.shared.f32 	[%r5760+260], %f2468;
	st.shared.f32 	[%r5760+520], %f2469;
	st.shared.f32 	[%r5760+780], %f2470;
	@%p658 bra 	$L__BB1_704;
	setp.gt.u32 	%p659, %r9, 15;
	mul.wide.u32 	%rd1542, %r8, 16;
	add.s64 	%rd1543, %rd232, %rd1542;
	ld.global.v4.f32 	{%f2471, %f2472, %f2473, %f2474}, [%rd1543];
	mov.u32 	%r5761, %ntid.y;
	shl.b32 	%r5762, %r5761, 2;
	add.s32 	%r5763, %r180, %r5762;
	add.s32 	%r5764, %r5763, %r5762;
	add.s32 	%r5765, %r5764, %r5762;
	add.s32 	%r5766, %r5765, %r5762;
	add.s32 	%r5767, %r5766, %r5762;
	add.s32 	%r5768, %r5767, %r5762;
	st.shared.f32 	[%r5768], %f2471;
	st.shared.f32 	[%r5768+260], %f2472;
	st.shared.f32 	[%r5768+520], %f2473;
	st.shared.f32 	[%r5768+780], %f2474;
	@%p659 bra 	$L__BB1_704;
	setp.gt.u32 	%p660, %r10, 15;
	mul.wide.u32 	%rd1544, %r9, 16;
	add.s64 	%rd1545, %rd232, %rd1544;
	ld.global.v4.f32 	{%f2475, %f2476, %f2477, %f2478}, [%rd1545];
	mov.u32 	%r5769, %ntid.y;
	shl.b32 	%r5770, %r5769, 2;
	add.s32 	%r5771, %r181, %r5770;
	add.s32 	%r5772, %r5771, %r5770;
	add.s32 	%r5773, %r5772, %r5770;
	add.s32 	%r5774, %r5773, %r5770;
	add.s32 	%r5775, %r5774, %r5770;
	add.s32 	%r5776, %r5775, %r5770;
	st.shared.f32 	[%r5776], %f2475;
	st.shared.f32 	[%r5776+260], %f2476;
	st.shared.f32 	[%r5776+520], %f2477;
	st.shared.f32 	[%r5776+780], %f2478;
	@%p660 bra 	$L__BB1_704;
	setp.gt.u32 	%p661, %r11, 15;
	mul.wide.u32 	%rd1546, %r10, 16;
	add.s64 	%rd1547, %rd232, %rd1546;
	ld.global.v4.f32 	{%f2479, %f2480, %f2481, %f2482}, [%rd1547];
	mov.u32 	%r5777, %ntid.y;
	shl.b32 	%r5778, %r5777, 2;
	add.s32 	%r5779, %r182, %r5778;
	add.s32 	%r5780, %r5779, %r5778;
	add.s32 	%r5781, %r5780, %r5778;
	add.s32 	%r5782, %r5781, %r5778;
	add.s32 	%r5783, %r5782, %r5778;
	add.s32 	%r5784, %r5783, %r5778;
	st.shared.f32 	[%r5784], %f2479;
	st.shared.f32 	[%r5784+260], %f2480;
	st.shared.f32 	[%r5784+520], %f2481;
	st.shared.f32 	[%r5784+780], %f2482;
	@%p661 bra 	$L__BB1_704;
	setp.gt.u32 	%p662, %r12, 15;
	mul.wide.u32 	%rd1548, %r11, 16;
	add.s64 	%rd1549, %rd232, %rd1548;
	ld.global.v4.f32 	{%f2483, %f2484, %f2485, %f2486}, [%rd1549];
	mov.u32 	%r5785, %ntid.y;
	shl.b32 	%r5786, %r5785, 2;
	add.s32 	%r5787, %r175, %r5786;
	add.s32 	%r5788, %r5787, %r5786;
	add.s32 	%r5789, %r5788, %r5786;
	add.s32 	%r5790, %r5789, %r5786;
	add.s32 	%r5791, %r5790, %r5786;
	add.s32 	%r5792, %r5791, %r5786;
	add.s32 	%r5793, %r5792, %r5786;
	st.shared.f32 	[%r5793], %f2483;
	st.shared.f32 	[%r5793+260], %f2484;
	st.shared.f32 	[%r5793+520], %f2485;
	st.shared.f32 	[%r5793+780], %f2486;
	@%p662 bra 	$L__BB1_704;
	setp.gt.u32 	%p663, %r13, 15;
	mul.wide.u32 	%rd1550, %r12, 16;
	add.s64 	%rd1551, %rd232, %rd1550;
	ld.global.v4.f32 	{%f2487, %f2488, %f2489, %f2490}, [%rd1551];
	mov.u32 	%r5794, %ntid.y;
	shl.b32 	%r5795, %r5794, 2;
	add.s32 	%r5796, %r176, %r5795;
	add.s32 	%r5797, %r5796, %r5795;
	add.s32 	%r5798, %r5797, %r5795;
	add.s32 	%r5799, %r5798, %r5795;
	add.s32 	%r5800, %r5799, %r5795;
	add.s32 	%r5801, %r5800, %r5795;
	add.s32 	%r5802, %r5801, %r5795;
	st.shared.f32 	[%r5802], %f2487;
	st.shared.f32 	[%r5802+260], %f2488;
	st.shared.f32 	[%r5802+520], %f2489;
	st.shared.f32 	[%r5802+780], %f2490;
	@%p663 bra 	$L__BB1_704;
	setp.gt.u32 	%p664, %r14, 15;
	mul.wide.u32 	%rd1552, %r13, 16;
	add.s64 	%rd1553, %rd232, %rd1552;
	ld.global.v4.f32 	{%f2491, %f2492, %f2493, %f2494}, [%rd1553];
	mov.u32 	%r5803, %ntid.y;
	shl.b32 	%r5804, %r5803, 2;
	add.s32 	%r5805, %r177, %r5804;
	add.s32 	%r5806, %r5805, %r5804;
	add.s32 	%r5807, %r5806, %r5804;
	add.s32 	%r5808, %r5807, %r5804;
	add.s32 	%r5809, %r5808, %r5804;
	add.s32 	%r5810, %r5809, %r5804;
	add.s32 	%r5811, %r5810, %r5804;
	st.shared.f32 	[%r5811], %f2491;
	st.shared.f32 	[%r5811+260], %f2492;
	st.shared.f32 	[%r5811+520], %f2493;
	st.shared.f32 	[%r5811+780], %f2494;
	@%p664 bra 	$L__BB1_704;
	setp.gt.u32 	%p665, %r15, 15;
	mul.wide.u32 	%rd1554, %r14, 16;
	add.s64 	%rd1555, %rd232, %rd1554;
	ld.global.v4.f32 	{%f2495, %f2496, %f2497, %f2498}, [%rd1555];
	mov.u32 	%r5812, %ntid.y;
	shl.b32 	%r5813, %r5812, 2;
	add.s32 	%r5814, %r178, %r5813;
	add.s32 	%r5815, %r5814, %r5813;
	add.s32 	%r5816, %r5815, %r5813;
	add.s32 	%r5817, %r5816, %r5813;
	add.s32 	%r5818, %r5817, %r5813;
	add.s32 	%r5819, %r5818, %r5813;
	add.s32 	%r5820, %r5819, %r5813;
	st.shared.f32 	[%r5820], %f2495;
	st.shared.f32 	[%r5820+260], %f2496;
	st.shared.f32 	[%r5820+520], %f2497;
	st.shared.f32 	[%r5820+780], %f2498;
	@%p665 bra 	$L__BB1_704;
	setp.gt.u32 	%p666, %r16, 15;
	mul.wide.u32 	%rd1556, %r15, 16;
	add.s64 	%rd1557, %rd232, %rd1556;
	ld.global.v4.f32 	{%f2499, %f2500, %f2501, %f2502}, [%rd1557];
	mov.u32 	%r5821, %ntid.y;
	shl.b32 	%r5822, %r5821, 2;
	add.s32 	%r5823, %r165, %r5822;
	add.s32 	%r5824, %r5823, %r5822;
	add.s32 	%r5825, %r5824, %r5822;
	add.s32 	%r5826, %r5825, %r5822;
	add.s32 	%r5827, %r5826, %r5822;
	add.s32 	%r5828, %r5827, %r5822;
	add.s32 	%r5829, %r5828, %r5822;
	add.s32 	%r5830, %r5829, %r5822;
	st.shared.f32 	[%r5830], %f2499;
	st.shared.f32 	[%r5830+260], %f2500;
	st.shared.f32 	[%r5830+520], %f2501;
	st.shared.f32 	[%r5830+780], %f2502;
	@%p666 bra 	$L__BB1_704;
	setp.gt.u32 	%p667, %r17, 15;
	mul.wide.u32 	%rd1558, %r16, 16;
	add.s64 	%rd1559, %rd232, %rd1558;
	ld.global.v4.f32 	{%f2503, %f2504, %f2505, %f2506}, [%rd1559];
	mov.u32 	%r5831, %ntid.y;
	shl.b32 	%r5832, %r5831, 2;
	add.s32 	%r5833, %r179, %r5832;
	add.s32 	%r5834, %r5833, %r5832;
	add.s32 	%r5835, %r5834, %r5832;
	add.s32 	%r5836, %r5835, %r5832;
	add.s32 	%r5837, %r5836, %r5832;
	add.s32 	%r5838, %r5837, %r5832;
	add.s32 	%r5839, %r5838, %r5832;
	st.shared.f32 	[%r5839], %f2503;
	st.shared.f32 	[%r5839+260], %f2504;
	st.shared.f32 	[%r5839+520], %f2505;
	st.shared.f32 	[%r5839+780], %f2506;
	@%p667 bra 	$L__BB1_704;
	mul.wide.u32 	%rd1560, %r17, 16;
	add.s64 	%rd1561, %rd232, %rd1560;
	ld.global.v4.f32 	{%f2507, %f2508, %f2509, %f2510}, [%rd1561];
	mov.u32 	%r5840, %ntid.y;
	shl.b32 	%r5841, %r5840, 2;
	add.s32 	%r5842, %r166, %r5841;
	add.s32 	%r5843, %r5842, %r5841;
	add.s32 	%r5844, %r5843, %r5841;
	add.s32 	%r5845, %r5844, %r5841;
	add.s32 	%r5846, %r5845, %r5841;
	add.s32 	%r5847, %r5846, %r5841;
	add.s32 	%r5848, %r5847, %r5841;
	add.s32 	%r5849, %r5848, %r5841;
	st.shared.f32 	[%r5849], %f2507;
	st.shared.f32 	[%r5849+260], %f2508;
	st.shared.f32 	[%r5849+520], %f2509;
	st.shared.f32 	[%r5849+780], %f2510;
$L__BB1_704:
	mov.u32 	%r5850, %ntid.y;
	mov.u32 	%r5851, %tid.y;
	add.s32 	%r5852, %r5851, %r5850;
	add.s32 	%r5853, %r5852, %r5850;
	add.s32 	%r5854, %r5853, %r5850;
	add.s32 	%r5855, %r5854, %r5850;
	add.s32 	%r5856, %r5855, %r5850;
	add.s32 	%r5857, %r5856, %r5850;
	add.s32 	%r5858, %r5857, %r5850;
	add.s32 	%r5859, %r5858, %r5850;
	add.s32 	%r5860, %r5859, %r5850;
	add.s32 	%r5861, %r5860, %r5850;
	add.s32 	%r5862, %r5861, %r5850;
	add.s32 	%r5863, %r5862, %r5850;
	add.s32 	%r5864, %r5863, %r5850;
	add.s32 	%r5865, %r5864, %r5850;
	add.s32 	%r5866, %r5865, %r5850;
	add.s32 	%r5867, %r5866, %r5850;
	add.s32 	%r5868, %r5867, %r5850;
	add.s32 	%r5869, %r5868, %r5850;
	add.s32 	%r5870, %r5869, %r5850;
	add.s32 	%r5871, %r5870, %r5850;
	add.s32 	%r5872, %r5871, %r5850;
	add.s32 	%r5873, %r5872, %r5850;
	add.s32 	%r5874, %r5873, %r5850;
	add.s32 	%r5875, %r5874, %r5850;
	add.s32 	%r5876, %r5875, %r5850;
	add.s32 	%r5877, %r5876, %r5850;
	add.s32 	%r5878, %r5877, %r5850;
	add.s32 	%r5879, %r5878, %r5850;
	add.s32 	%r5880, %r5879, %r5850;
	add.s32 	%r5881, %r5880, %r5850;
	add.s32 	%r5882, %r5881, %r5850;
	add.s32 	%r5883, %r5882, %r5850;
	add.s32 	%r5884, %r5883, %r5850;
	add.s32 	%r5885, %r5884, %r5850;
	add.s32 	%r5886, %r5885, %r5850;
	add.s32 	%r5887, %r5886, %r5850;
	add.s32 	%r5888, %r5887, %r5850;
	add.s32 	%r5889, %r5888, %r5850;
	add.s32 	%r5890, %r5889, %r5850;
	setp.gt.u32 	%p668, %r5890, 63;
	@%p668 bra 	$L__BB1_1153;
	@%p3 bra 	$L__BB1_722;
	ld.param.u32 	%r14155, [_Z12gmem_to_smemILi64ELi64EEvPfiiS0__param_2];
	setp.gt.u32 	%p670, %r3, 15;
	mov.u32 	%r5891, %ntid.y;
	mov.u32 	%r5892, %tid.y;
	add.s32 	%r5893, %r5892, %r5891;
	add.s32 	%r5894, %r5893, %r5891;
	add.s32 	%r5895, %r5894, %r5891;
	add.s32 	%r5896, %r5895, %r5891;
	add.s32 	%r5897, %r5896, %r5891;
	add.s32 	%r5898, %r5897, %r5891;
	add.s32 	%r5899, %r5898, %r5891;
	add.s32 	%r5900, %r5899, %r5891;
	add.s32 	%r5901, %r5900, %r5891;
	add.s32 	%r5902, %r5901, %r5891;
	add.s32 	%r5903, %r5902, %r5891;
	add.s32 	%r5904, %r5903, %r5891;
	add.s32 	%r5905, %r5904, %r5891;
	add.s32 	%r5906, %r5905, %r5891;
	add.s32 	%r5907, %r5906, %r5891;
	add.s32 	%r5908, %r5907, %r5891;
	add.s32 	%r5909, %r5908, %r5891;
	add.s32 	%r5910, %r5909, %r5891;
	add.s32 	%r5911, %r5910, %r5891;
	add.s32 	%r5912, %r5911, %r5891;
	add.s32 	%r5913, %r5912, %r5891;
	add.s32 	%r5914, %r5913, %r5891;
	add.s32 	%r5915, %r5914, %r5891;
	add.s32 	%r5916, %r5915, %r5891;
	add.s32 	%r5917, %r5916, %r5891;
	add.s32 	%r5918, %r5917, %r5891;
	add.s32 	%r5919, %r5918, %r5891;
	add.s32 	%r5920, %r5919, %r5891;
	add.s32 	%r5921, %r5920, %r5891;
	add.s32 	%r5922, %r5921, %r5891;
	add.s32 	%r5923, %r5922, %r5891;
	add.s32 	%r5924, %r5923, %r5891;
	add.s32 	%r5925, %r5924, %r5891;
	add.s32 	%r5926, %r5925, %r5891;
	add.s32 	%r5927, %r5926, %r5891;
	add.s32 	%r5928, %r5927, %r5891;
	add.s32 	%r5929, %r5928, %r5891;
	add.s32 	%r5930, %r5929, %r5891;
	add.s32 	%r5931, %r5930, %r5891;
	mul.lo.s32 	%r5932, %r5931, %r14155;
	cvt.u64.u32 	%rd1562, %r5932;
	add.s64 	%rd1563, %rd2, %rd1562;
	shl.b64 	%rd1564, %rd1563, 2;
	add.s64 	%rd238, %rd3, %rd1564;
	mul.wide.u32 	%rd1565, %r214, 16;
	add.s64 	%rd239, %rd238, %rd1565;
	ld.global.v4.f32 	{%f2511, %f2512, %f2513, %f2514}, [%rd239];
	shl.b32 	%r5933, %r5891, 2;
	add.s32 	%r5934, %r167, %r5933;
	add.s32 	%r5935, %r5934, %r5933;
	add.s32 	%r5936, %r5935, %r5933;
	add.s32 	%r5937, %r5936, %r5933;
	add.s32 	%r5938, %r5937, %r5933;
	add.s32 	%r5939, %r5938, %r5933;
	add.s32 	%r5940, %r5939, %r5933;
	add.s32 	%r5941, %r5940, %r5933;
	st.shared.f32 	[%r5941], %f2511;
	st.shared.f32 	[%r5941+260], %f2512;
	st.shared.f32 	[%r5941+520], %f2513;
	st.shared.f32 	[%r5941+780], %f2514;
	@%p670 bra 	$L__BB1_722;
	setp.gt.u32 	%p671, %r4, 15;
	mul.wide.s32 	%rd1566, %r2, 16;
	add.s64 	%rd240, %rd239, %rd1566;
	ld.global.v4.f32 	{%f2515, %f2516, %f2517, %f2518}, [%rd240];
	mov.u32 	%r5942, %ntid.y;
	shl.b32 	%r5943, %r5942, 2;
	add.s32 	%r5944, %r183, %r5943;
	add.s32 	%r5945, %r5944, %r5943;
	add.s32 	%r5946, %r5945, %r5943;
	add.s32 	%r5947, %r5946, %r5943;
	add.s32 	%r5948, %r5947, %r5943;
	add.s32 	%r5949, %r5948, %r5943;
	st.shared.f32 	[%r5949], %f2515;
	st.shared.f32 	[%r5949+260], %f2516;
	st.shared.f32 	[%r5949+520], %f2517;
	st.shared.f32 	[%r5949+780], %f2518;
	@%p671 bra 	$L__BB1_722;
	setp.gt.u32 	%p672, %r5, 15;
	mul.wide.s32 	%rd1567, %r2, 16;
	add.s64 	%rd241, %rd240, %rd1567;
	ld.global.v4.f32 	{%f2519, %f2520, %f2521, %f2522}, [%rd241];
	mov.u32 	%r5950, %ntid.y;
	shl.b32 	%r5951, %r5950, 2;
	add.s32 	%r5952, %r155, %r5951;
	add.s32 	%r5953, %r5952, %r5951;
	add.s32 	%r5954, %r5953, %r5951;
	add.s32 	%r5955, %r5954, %r5951;
	add.s32 	%r5956, %r5955, %r5951;
	add.s32 	%r5957, %r5956, %r5951;
	add.s32 	%r5958, %r5957, %r5951;
	add.s32 	%r5959, %r5958, %r5951;
	add.s32 	%r5960, %r5959, %r5951;
	st.shared.f32 	[%r5960], %f2519;
	st.shared.f32 	[%r5960+260], %f2520;
	st.shared.f32 	[%r5960+520], %f2521;
	st.shared.f32 	[%r5960+780], %f2522;
	@%p672 bra 	$L__BB1_722;
	setp.gt.u32 	%p673, %r6, 15;
	mul.wide.s32 	%rd1568, %r2, 16;
	add.s64 	%rd242, %rd241, %rd1568;
	ld.global.v4.f32 	{%f2523, %f2524, %f2525, %f2526}, [%rd242];
	mov.u32 	%r5961, %ntid.y;
	shl.b32 	%r5962, %r5961, 2;
	add.s32 	%r5963, %r184, %r5962;
	add.s32 	%r5964, %r5963, %r5962;
	add.s32 	%r5965, %r5964, %r5962;
	add.s32 	%r5966, %r5965, %r5962;
	add.s32 	%r5967, %r5966, %r5962;
	add.s32 	%r5968, %r5967, %r5962;
	st.shared.f32 	[%r5968], %f2523;
	st.shared.f32 	[%r5968+260], %f2524;
	st.shared.f32 	[%r5968+520], %f2525;
	st.shared.f32 	[%r5968+780], %f2526;
	@%p673 bra 	$L__BB1_722;
	setp.gt.u32 	%p674, %r7, 15;
	mul.wide.s32 	%rd1569, %r2, 16;
	add.s64 	%rd243, %rd242, %rd1569;
	ld.global.v4.f32 	{%f2527, %f2528, %f2529, %f2530}, [%rd243];
	mov.u32 	%r5969, %ntid.y;
	shl.b32 	%r5970, %r5969, 2;
	add.s32 	%r5971, %r185, %r5970;
	add.s32 	%r5972, %r5971, %r5970;
	add.s32 	%r5973, %r5972, %r5970;
	add.s32 	%r5974, %r5973, %r5970;
	add.s32 	%r5975, %r5974, %r5970;
	add.s32 	%r5976, %r5975, %r5970;
	st.shared.f32 	[%r5976], %f2527;
	st.shared.f32 	[%r5976+260], %f2528;
	st.shared.f32 	[%r5976+520], %f2529;
	st.shared.f32 	[%r5976+780], %f2530;
	@%p674 bra 	$L__BB1_722;
	setp.gt.u32 	%p675, %r8, 15;
	mul.wide.s32 	%rd1570, %r2, 16;
	add.s64 	%rd1571, %rd243, %rd1570;
	ld.global.v4.f32 	{%f2531, %f2532, %f2533, %f2534}, [%rd1571];
	mov.u32 	%r5977, %ntid.y;
	shl.b32 	%r5978, %r5977, 2;
	add.s32 	%r5979, %r186, %r5978;
	add.s32 	%r5980, %r5979, %r5978;
	add.s32 	%r5981, %r5980, %r5978;
	add.s32 	%r5982, %r5981, %r5978;
	add.s32 	%r5983, %r5982, %r5978;
	add.s32 	%r5984, %r5983, %r5978;
	st.shared.f32 	[%r5984], %f2531;
	st.shared.f32 	[%r5984+260], %f2532;
	st.shared.f32 	[%r5984+520], %f2533;
	st.shared.f32 	[%r5984+780], %f2534;
	@%p675 bra 	$L__BB1_722;
	setp.gt.u32 	%p676, %r9, 15;
	mul.wide.u32 	%rd1572, %r8, 16;
	add.s64 	%rd1573, %rd238, %rd1572;
	ld.global.v4.f32 	{%f2535, %f2536, %f2537, %f2538}, [%rd1573];
	mov.u32 	%r5985, %ntid.y;
	shl.b32 	%r5986, %r5985, 2;
	add.s32 	%r5987, %r180, %r5986;
	add.s32 	%r5988, %r5987, %r5986;
	add.s32 	%r5989, %r5988, %r5986;
	add.s32 	%r5990, %r5989, %r5986;
	add.s32 	%r5991, %r5990, %r5986;
	add.s32 	%r5992, %r5991, %r5986;
	add.s32 	%r5993, %r5992, %r5986;
	st.shared.f32 	[%r5993], %f2535;
	st.shared.f32 	[%r5993+260], %f2536;
	st.shared.f32 	[%r5993+520], %f2537;
	st.shared.f32 	[%r5993+780], %f2538;
	@%p676 bra 	$L__BB1_722;
	setp.gt.u32 	%p677, %r10, 15;
	mul.wide.u32 	%rd1574, %r9, 16;
	add.s64 	%rd1575, %rd238, %rd1574;
	ld.global.v4.f32 	{%f2539, %f2540, %f2541, %f2542}, [%rd1575];
	mov.u32 	%r5994, %ntid.y;
	shl.b32 	%r5995, %r5994, 2;
	add.s32 	%r5996, %r181, %r5995;
	add.s32 	%r5997, %r5996, %r5995;
	add.s32 	%r5998, %r5997, %r5995;
	add.s32 	%r5999, %r5998, %r5995;
	add.s32 	%r6000, %r5999, %r5995;
	add.s32 	%r6001, %r6000, %r5995;
	add.s32 	%r6002, %r6001, %r5995;
	st.shared.f32 	[%r6002], %f2539;
	st.shared.f32 	[%r6002+260], %f2540;
	st.shared.f32 	[%r6002+520], %f2541;
	st.shared.f32 	[%r6002+780], %f2542;
	@%p677 bra 	$L__BB1_722;
	setp.gt.u32 	%p678, %r11, 15;
	mul.wide.u32 	%rd1576, %r10, 16;
	add.s64 	%rd1577, %rd238, %rd1576;
	ld.global.v4.f32 	{%f2543, %f2544, %f2545, %f2546}, [%rd1577];
	mov.u32 	%r6003, %ntid.y;
	shl.b32 	%r6004, %r6003, 2;
	add.s32 	%r6005, %r182, %r6004;
	add.s32 	%r6006, %r6005, %r6004;
	add.s32 	%r6007, %r6006, %r6004;
	add.s32 	%r6008, %r6007, %r6004;
	add.s32 	%r6009, %r6008, %r6004;
	add.s32 	%r6010, %r6009, %r6004;
	add.s32 	%r6011, %r6010, %r6004;
	st.shared.f32 	[%r6011], %f2543;
	st.shared.f32 	[%r6011+260], %f2544;
	st.shared.f32 	[%r6011+520], %f2545;
	st.shared.f32 	[%r6011+780], %f2546;
	@%p678 bra 	$L__BB1_722;
	setp.gt.u32 	%p679, %r12, 15;
	mul.wide.u32 	%rd1578, %r11, 16;
	add.s64 	%rd1579, %rd238, %rd1578;
	ld.global.v4.f32 	{%f2547, %f2548, %f2549, %f2550}, [%rd1579];
	mov.u32 	%r6012, %ntid.y;
	shl.b32 	%r6013, %r6012, 2;
	add.s32 	%r6014, %r175, %r6013;
	add.s32 	%r6015, %r6014, %r6013;
	add.s32 	%r6016, %r6015, %r6013;
	add.s32 	%r6017, %r6016, %r6013;
	add.s32 	%r6018, %r6017, %r6013;
	add.s32 	%r6019, %r6018, %r6013;
	add.s32 	%r6020, %r6019, %r6013;
	add.s32 	%r6021, %r6020, %r6013;
	st.shared.f32 	[%r6021], %f2547;
	st.shared.f32 	[%r6021+260], %f2548;
	st.shared.f32 	[%r6021+520], %f2549;
	st.shared.f32 	[%r6021+780], %f2550;
	@%p679 bra 	$L__BB1_722;
	setp.gt.u32 	%p680, %r13, 15;
	mul.wide.u32 	%rd1580, %r12, 16;
	add.s64 	%rd1581, %rd238, %rd1580;
	ld.global.v4.f32 	{%f2551, %f2552, %f2553, %f2554}, [%rd1581];
	mov.u32 	%r6022, %ntid.y;
	shl.b32 	%r6023, %r6022, 2;
	add.s32 	%r6024, %r176, %r6023;
	add.s32 	%r6025, %r6024, %r6023;
	add.s32 	%r6026, %r6025, %r6023;
	add.s32 	%r6027, %r6026, %r6023;
	add.s32 	%r6028, %r6027, %r6023;
	add.s32 	%r6029, %r6028, %r6023;
	add.s32 	%r6030, %r6029, %r6023;
	add.s32 	%r6031, %r6030, %r6023;
	st.shared.f32 	[%r6031], %f2551;
	st.shared.f32 	[%r6031+260], %f2552;
	st.shared.f32 	[%r6031+520], %f2553;
	st.shared.f32 	[%r6031+780], %f2554;
	@%p680 bra 	$L__BB1_722;
	setp.gt.u32 	%p681, %r14, 15;
	mul.wide.u32 	%rd1582, %r13, 16;
	add.s64 	%rd1583, %rd238, %rd1582;
	ld.global.v4.f32 	{%f2555, %f2556, %f2557, %f2558}, [%rd1583];
	mov.u32 	%r6032, %ntid.y;
	shl.b32 	%r6033, %r6032, 2;
	add.s32 	%r6034, %r177, %r6033;
	add.s32 	%r6035, %r6034, %r6033;
	add.s32 	%r6036, %r6035, %r6033;
	add.s32 	%r6037, %r6036, %r6033;
	add.s32 	%r6038, %r6037, %r6033;
	add.s32 	%r6039, %r6038, %r6033;
	add.s32 	%r6040, %r6039, %r6033;
	add.s32 	%r6041, %r6040, %r6033;
	st.shared.f32 	[%r6041], %f2555;
	st.shared.f32 	[%r6041+260], %f2556;
	st.shared.f32 	[%r6041+520], %f2557;
	st.shared.f32 	[%r6041+780], %f2558;
	@%p681 bra 	$L__BB1_722;
	setp.gt.u32 	%p682, %r15, 15;
	mul.wide.u32 	%rd1584, %r14, 16;
	add.s64 	%rd1585, %rd238, %rd1584;
	ld.global.v4.f32 	{%f2559, %f2560, %f2561, %f2562}, [%rd1585];
	mov.u32 	%r6042, %ntid.y;
	shl.b32 	%r6043, %r6042, 2;
	add.s32 	%r6044, %r178, %r6043;
	add.s32 	%r6045, %r6044, %r6043;
	add.s32 	%r6046, %r6045, %r6043;
	add.s32 	%r6047, %r6046, %r6043;
	add.s32 	%r6048, %r6047, %r6043;
	add.s32 	%r6049, %r6048, %r6043;
	add.s32 	%r6050, %r6049, %r6043;
	add.s32 	%r6051, %r6050, %r6043;
	st.shared.f32 	[%r6051], %f2559;
	st.shared.f32 	[%r6051+260], %f2560;
	st.shared.f32 	[%r6051+520], %f2561;
	st.shared.f32 	[%r6051+780], %f2562;
	@%p682 bra 	$L__BB1_722;
	setp.gt.u32 	%p683, %r16, 15;
	mul.wide.u32 	%rd1586, %r15, 16;
	add.s64 	%rd1587, %rd238, %rd1586;
	ld.global.v4.f32 	{%f2563, %f2564, %f2565, %f2566}, [%rd1587];
	mov.u32 	%r6052, %ntid.y;
	shl.b32 	%r6053, %r6052, 2;
	add.s32 	%r6054, %r165, %r6053;
	add.s32 	%r6055, %r6054, %r6053;
	add.s32 	%r6056, %r6055, %r6053;
	add.s32 	%r6057, %r6056, %r6053;
	add.s32 	%r6058, %r6057, %r6053;
	add.s32 	%r6059, %r6058, %r6053;
	add.s32 	%r6060, %r6059, %r6053;
	add.s32 	%r6061, %r6060, %r6053;
	add.s32 	%r6062, %r6061, %r6053;
	st.shared.f32 	[%r6062], %f2563;
	st.shared.f32 	[%r6062+260], %f2564;
	st.shared.f32 	[%r6062+520], %f2565;
	st.shared.f32 	[%r6062+780], %f2566;
	@%p683 bra 	$L__BB1_722;
	setp.gt.u32 	%p684, %r17, 15;
	mul.wide.u32 	%rd1588, %r16, 16;
	add.s64 	%rd1589, %rd238, %rd1588;
	ld.global.v4.f32 	{%f2567, %f2568, %f2569, %f2570}, [%rd1589];
	mov.u32 	%r6063, %ntid.y;
	shl.b32 	%r6064, %r6063, 2;
	add.s32 	%r6065, %r179, %r6064;
	add.s32 	%r6066, %r6065, %r6064;
	add.s32 	%r6067, %r6066, %r6064;
	add.s32 	%r6068, %r6067, %r6064;
	add.s32 	%r6069, %r6068, %r6064;
	add.s32 	%r6070, %r6069, %r6064;
	add.s32 	%r6071, %r6070, %r6064;
	add.s32 	%r6072, %r6071, %r6064;
	st.shared.f32 	[%r6072], %f2567;
	st.shared.f32 	[%r6072+260], %f2568;
	st.shared.f32 	[%r6072+520], %f2569;
	st.shared.f32 	[%r6072+780], %f2570;
	@%p684 bra 	$L__BB1_722;
	mul.wide.u32 	%rd1590, %r17, 16;
	add.s64 	%rd1591, %rd238, %rd1590;
	ld.global.v4.f32 	{%f2571, %f2572, %f2573, %f2574}, [%rd1591];
	mov.u32 	%r6073, %ntid.y;
	shl.b32 	%r6074, %r6073, 2;
	add.s32 	%r6075, %r166, %r6074;
	add.s32 	%r6076, %r6075, %r6074;
	add.s32 	%r6077, %r6076, %r6074;
	add.s32 	%r6078, %r6077, %r6074;
	add.s32 	%r6079, %r6078, %r6074;
	add.s32 	%r6080, %r6079, %r6074;
	add.s32 	%r6081, %r6080, %r6074;
	add.s32 	%r6082, %r6081, %r6074;
	add.s32 	%r6083, %r6082, %r6074;
	st.shared.f32 	[%r6083], %f2571;
	st.shared.f32 	[%r6083+260], %f2572;
	st.shared.f32 	[%r6083+520], %f2573;
	st.shared.f32 	[%r6083+780], %f2574;
$L__BB1_722:
	mov.u32 	%r6084, %ntid.y;
	mov.u32 	%r6085, %tid.y;
	add.s32 	%r6086, %r6085, %r6084;
	add.s32 	%r6087, %r6086, %r6084;
	add.s32 	%r6088, %r6087, %r6084;
	add.s32 	%r6089, %r6088, %r6084;
	add.s32 	%r6090, %r6089, %r6084;
	add.s32 	%r6091, %r6090, %r6084;
	add.s32 	%r6092, %r6091, %r6084;
	add.s32 	%r6093, %r6092, %r6084;
	add.s32 	%r6094, %r6093, %r6084;
	add.s32 	%r6095, %r6094, %r6084;
	add.s32 	%r6096, %r6095, %r6084;
	add.s32 	%r6097, %r6096, %r6084;
	add.s32 	%r6098, %r6097, %r6084;
	add.s32 	%r6099, %r6098, %r6084;
	add.s32 	%r6100, %r6099, %r6084;
	add.s32 	%r6101, %r6100, %r6084;
	add.s32 	%r6102, %r6101, %r6084;
	add.s32 	%r6103, %r6102, %r6084;
	add.s32 	%r6104, %r6103, %r6084;
	add.s32 	%r6105, %r6104, %r6084;
	add.s32 	%r6106, %r6105, %r6084;
	add.s32 	%r6107, %r6106, %r6084;
	add.s32 	%r6108, %r6107, %r6084;
	add.s32 	%r6109, %r6108, %r6084;
	add.s32 	%r6110, %r6109, %r6084;
	add.s32 	%r6111, %r6110, %r6084;
	add.s32 	%r6112, %r6111, %r6084;
	add.s32 	%r6113, %r6112, %r6084;
	add.s32 	%r6114, %r6113, %r6084;
	add.s32 	%r6115, %r6114, %r6084;
	add.s32 	%r6116, %r6115, %r6084;
	add.s32 	%r6117, %r6116, %r6084;
	add.s32 	%r6118, %r6117, %r6084;
	add.s32 	%r6119, %r6118, %r6084;
	add.s32 	%r6120, %r6119, %r6084;
	add.s32 	%r6121, %r6120, %r6084;
	add.s32 	%r6122, %r6121, %r6084;
	add.s32 	%r6123, %r6122, %r6084;
	add.s32 	%r6124, %r6123, %r6084;
	add.s32 	%r6125, %r6124, %r6084;
	setp.gt.u32 	%p685, %r6125, 63;
	@%p685 bra 	$L__BB1_1153;
	@%p3 bra 	$L__BB1_740;
	ld.param.u32 	%r14156, [_Z12gmem_to_smemILi64ELi64EEvPfiiS0__param_2];
	setp.gt.u32 	%p687, %r3, 15;
	mov.u32 	%r6126, %ntid.y;
	mov.u32 	%r6127, %tid.y;
	add.s32 	%r6128, %r6127, %r6126;
	add.s32 	%r6129, %r6128, %r6126;
	add.s32 	%r6130, %r6129, %r6126;
	add.s32 	%r6131, %r6130, %r6126;
	add.s32 	%r6132, %r6131, %r6126;
	add.s32 	%r6133, %r6132, %r6126;
	add.s32 	%r6134, %r6133, %r6126;
	add.s32 	%r6135, %r6134, %r6126;
	add.s32 	%r6136, %r6135, %r6126;
	add.s32 	%r6137, %r6136, %r6126;
	add.s32 	%r6138, %r6137, %r6126;
	add.s32 	%r6139, %r6138, %r6126;
	add.s32 	%r6140, %r6139, %r6126;
	add.s32 	%r6141, %r6140, %r6126;
	add.s32 	%r6142, %r6141, %r6126;
	add.s32 	%r6143, %r6142, %r6126;
	add.s32 	%r6144, %r6143, %r6126;
	add.s32 	%r6145, %r6144, %r6126;
	add.s32 	%r6146, %r6145, %r6126;
	add.s32 	%r6147, %r6146, %r6126;
	add.s32 	%r6148, %r6147, %r6126;
	add.s32 	%r6149, %r6148, %r6126;
	add.s32 	%r6150, %r6149, %r6126;
	add.s32 	%r6151, %r6150, %r6126;
	add.s32 	%r6152, %r6151, %r6126;
	add.s32 	%r6153, %r6152, %r6126;
	add.s32 	%r6154, %r6153, %r6126;
	add.s32 	%r6155, %r6154, %r6126;
	add.s32 	%r6156, %r6155, %r6126;
	add.s32 	%r6157, %r6156, %r6126;
	add.s32 	%r6158, %r6157, %r6126;
	add.s32 	%r6159, %r6158, %r6126;
	add.s32 	%r6160, %r6159, %r6126;
	add.s32 	%r6161, %r6160, %r6126;
	add.s32 	%r6162, %r6161, %r6126;
	add.s32 	%r6163, %r6162, %r6126;
	add.s32 	%r6164, %r6163, %r6126;
	add.s32 	%r6165, %r6164, %r6126;
	add.s32 	%r6166, %r6165, %r6126;
	add.s32 	%r6167, %r6166, %r6126;
	mul.lo.s32 	%r6168, %r6167, %r14156;
	cvt.u64.u32 	%rd1592, %r6168;
	add.s64 	%rd1593, %rd2, %rd1592;
	shl.b64 	%rd1594, %rd1593, 2;
	add.s64 	%rd244, %rd3, %rd1594;
	mul.wide.u32 	%rd1595, %r214, 16;
	add.s64 	%rd245, %rd244, %rd1595;
	ld.global.v4.f32 	{%f2575, %f2576, %f2577, %f2578}, [%rd245];
	shl.b32 	%r6169, %r6126, 2;
	add.s32 	%r6170, %r167, %r6169;
	add.s32 	%r6171, %r6170, %r6169;
	add.s32 	%r6172, %r6171, %r6169;
	add.s32 	%r6173, %r6172, %r6169;
	add.s32 	%r6174, %r6173, %r6169;
	add.s32 	%r6175, %r6174, %r6169;
	add.s32 	%r6176, %r6175, %r6169;
	add.s32 	%r6177, %r6176, %r6169;
	add.s32 	%r6178, %r6177, %r6169;
	st.shared.f32 	[%r6178], %f2575;
	st.shared.f32 	[%r6178+260], %f2576;
	st.shared.f32 	[%r6178+520], %f2577;
	st.shared.f32 	[%r6178+780], %f2578;
	@%p687 bra 	$L__BB1_740;
	setp.gt.u32 	%p688, %r4, 15;
	mul.wide.s32 	%rd1596, %r2, 16;
	add.s64 	%rd246, %rd245, %rd1596;
	ld.global.v4.f32 	{%f2579, %f2580, %f2581, %f2582}, [%rd246];
	mov.u32 	%r6179, %ntid.y;
	shl.b32 	%r6180, %r6179, 2;
	add.s32 	%r6181, %r183, %r6180;
	add.s32 	%r6182, %r6181, %r6180;
	add.s32 	%r6183, %r6182, %r6180;
	add.s32 	%r6184, %r6183, %r6180;
	add.s32 	%r6185, %r6184, %r6180;
	add.s32 	%r6186, %r6185, %r6180;
	add.s32 	%r6187, %r6186, %r6180;
	st.shared.f32 	[%r6187], %f2579;
	st.shared.f32 	[%r6187+260], %f2580;
	st.shared.f32 	[%r6187+520], %f2581;
	st.shared.f32 	[%r6187+780], %f2582;
	@%p688 bra 	$L__BB1_740;
	setp.gt.u32 	%p689, %r5, 15;
	mul.wide.s32 	%rd1597, %r2, 16;
	add.s64 	%rd247, %rd246, %rd1597;
	ld.global.v4.f32 	{%f2583, %f2584, %f2585, %f2586}, [%rd247];
	mov.u32 	%r6188, %ntid.y;
	shl.b32 	%r6189, %r6188, 2;
	add.s32 	%r6190, %r155, %r6189;
	add.s32 	%r6191, %r6190, %r6189;
	add.s32 	%r6192, %r6191, %r6189;
	add.s32 	%r6193, %r6192, %r6189;
	add.s32 	%r6194, %r6193, %r6189;
	add.s32 	%r6195, %r6194, %r6189;
	add.s32 	%r6196, %r6195, %r6189;
	add.s32 	%r6197, %r6196, %r6189;
	add.s32 	%r6198, %r6197, %r6189;
	add.s32 	%r6199, %r6198, %r6189;
	st.shared.f32 	[%r6199], %f2583;
	st.shared.f32 	[%r6199+260], %f2584;
	st.shared.f32 	[%r6199+520], %f2585;
	st.shared.f32 	[%r6199+780], %f2586;
	@%p689 bra 	$L__BB1_740;
	setp.gt.u32 	%p690, %r6, 15;
	mul.wide.s32 	%rd1598, %r2, 16;
	add.s64 	%rd248, %rd247, %rd1598;
	ld.global.v4.f32 	{%f2587, %f2588, %f2589, %f2590}, [%rd248];
	mov.u32 	%r6200, %ntid.y;
	shl.b32 	%r6201, %r6200, 2;
	add.s32 	%r6202, %r184, %r6201;
	add.s32 	%r6203, %r6202, %r6201;
	add.s32 	%r6204, %r6203, %r6201;
	add.s32 	%r6205, %r6204, %r6201;
	add.s32 	%r6206, %r6205, %r6201;
	add.s32 	%r6207, %r6206, %r6201;
	add.s32 	%r6208, %r6207, %r6201;
	st.shared.f32 	[%r6208], %f2587;
	st.shared.f32 	[%r6208+260], %f2588;
	st.shared.f32 	[%r6208+520], %f2589;
	st.shared.f32 	[%r6208+780], %f2590;
	@%p690 bra 	$L__BB1_740;
	setp.gt.u32 	%p691, %r7, 15;
	mul.wide.s32 	%rd1599, %r2, 16;
	add.s64 	%rd249, %rd248, %rd1599;
	ld.global.v4.f32 	{%f2591, %f2592, %f2593, %f2594}, [%rd249];
	mov.u32 	%r6209, %ntid.y;
	shl.b32 	%r6210, %r6209, 2;
	add.s32 	%r6211, %r185, %r6210;
	add.s32 	%r6212, %r6211, %r6210;
	add.s32 	%r6213, %r6212, %r6210;
	add.s32 	%r6214, %r6213, %r6210;
	add.s32 	%r6215, %r6214, %r6210;
	add.s32 	%r6216, %r6215, %r6210;
	add.s32 	%r6217, %r6216, %r6210;
	st.shared.f32 	[%r6217], %f2591;
	st.shared.f32 	[%r6217+260], %f2592;
	st.shared.f32 	[%r6217+520], %f2593;
	st.shared.f32 	[%r6217+780], %f2594;
	@%p691 bra 	$L__BB1_740;
	setp.gt.u32 	%p692, %r8, 15;
	mul.wide.s32 	%rd1600, %r2, 16;
	add.s64 	%rd1601, %rd249, %rd1600;
	ld.global.v4.f32 	{%f2595, %f2596, %f2597, %f2598}, [%rd1601];
	mov.u32 	%r6218, %ntid.y;
	shl.b32 	%r6219, %r6218, 2;
	add.s32 	%r6220, %r186, %r6219;
	add.s32 	%r6221, %r6220, %r6219;
	add.s32 	%r6222, %r6221, %r6219;
	add.s32 	%r6223, %r6222, %r6219;
	add.s32 	%r6224, %r6223, %r6219;
	add.s32 	%r6225, %r6224, %r6219;
	add.s32 	%r6226, %r6225, %r6219;
	st.shared.f32 	[%r6226], %f2595;
	st.shared.f32 	[%r6226+260], %f2596;
	st.shared.f32 	[%r6226+520], %f2597;
	st.shared.f32 	[%r6226+780], %f2598;
	@%p692 bra 	$L__BB1_740;
	setp.gt.u32 	%p693, %r9, 15;
	mul.wide.u32 	%rd1602, %r8, 16;
	add.s64 	%rd1603, %rd244, %rd1602;
	ld.global.v4.f32 	{%f2599, %f2600, %f2601, %f2602}, [%rd1603];
	mov.u32 	%r6227, %ntid.y;
	shl.b32 	%r6228, %r6227, 2;
	add.s32 	%r6229, %r180, %r6228;
	add.s32 	%r6230, %r6229, %r6228;
	add.s32 	%r6231, %r6230, %r6228;
	add.s32 	%r6232, %r6231, %r6228;
	add.s32 	%r6233, %r6232, %r6228;
	add.s32 	%r6234, %r6233, %r6228;
	add.s32 	%r6235, %r6234, %r6228;
	add.s32 	%r6236, %r6235, %r6228;
	st.shared.f32 	[%r6236], %f2599;
	st.shared.f32 	[%r6236+260], %f2600;
	st.shared.f32 	[%r6236+520], %f2601;
	st.shared.f32 	[%r6236+780], %f2602;
	@%p693 bra 	$L__BB1_740;
	setp.gt.u32 	%p694, %r10, 15;
	mul.wide.u32 	%rd1604, %r9, 16;
	add.s64 	%rd1605, %rd244, %rd1604;
	ld.global.v4.f32 	{%f2603, %f2604, %f2605, %f2606}, [%rd1605];
	mov.u32 	%r6237, %ntid.y;
	shl.b32 	%r6238, %r6237, 2;
	add.s32 	%r6239, %r181, %r6238;
	add.s32 	%r6240, %r6239, %r6238;
	add.s32 	%r6241, %r6240, %r6238;
	add.s32 	%r6242, %r6241, %r6238;
	add.s32 	%r6243, %r6242, %r6238;
	add.s32 	%r6244, %r6243, %r6238;
	add.s32 	%r6245, %r6244, %r6238;
	add.s32 	%r6246, %r6245, %r6238;
	st.shared.f32 	[%r6246], %f2603;
	st.shared.f32 	[%r6246+260], %f2604;
	st.shared.f32 	[%r6246+520], %f2605;
	st.shared.f32 	[%r6246+780], %f2606;
	@%p694 bra 	$L__BB1_740;
	setp.gt.u32 	%p695, %r11, 15;
	mul.wide.u32 	%rd1606, %r10, 16;
	add.s64 	%rd1607, %rd244, %rd1606;
	ld.global.v4.f32 	{%f2607, %f2608, %f2609, %f2610}, [%rd1607];
	mov.u32 	%r6247, %ntid.y;
	shl.b32 	%r6248, %r6247, 2;
	add.s32 	%r6249, %r182, %r6248;
	add.s32 	%r6250, %r6249, %r6248;
	add.s32 	%r6251, %r6250, %r6248;
	add.s32 	%r6252, %r6251, %r6248;
	add.s32 	%r6253, %r6252, %r6248;
	add.s32 	%r6254, %r6253, %r6248;
	add.s32 	%r6255, %r6254, %r6248;
	add.s32 	%r6256, %r6255, %r6248;
	st.shared.f32 	[%r6256], %f2607;
	st.shared.f32 	[%r6256+260], %f2608;
	st.shared.f32 	[%r6256+520], %f2609;
	st.shared.f32 	[%r6256+780], %f2610;
	@%p695 bra 	$L__BB1_740;
	setp.gt.u32 	%p696, %r12, 15;
	mul.wide.u32 	%rd1608, %r11, 16;
	add.s64 	%rd1609, %rd244, %rd1608;
	ld.global.v4.f32 	{%f2611, %f2612, %f2613, %f2614}, [%rd1609];
	mov.u32 	%r6257, %ntid.y;
	shl.b32 	%r6258, %r6257, 2;
	add.s32 	%r6259, %r175, %r6258;
	add.s32 	%r6260, %r6259, %r6258;
	add.s32 	%r6261, %r6260, %r6258;
	add.s32 	%r6262, %r6261, %r6258;
	add.s32 	%r6263, %r6262, %r6258;
	add.s32 	%r6264, %r6263, %r6258;
	add.s32 	%r6265, %r6264, %r6258;
	add.s32 	%r6266, %r6265, %r6258;
	add.s32 	%r6267, %r6266, %r6258;
	st.shared.f32 	[%r6267], %f2611;
	st.shared.f32 	[%r6267+260], %f2612;
	st.shared.f32 	[%r6267+520], %f2613;
	st.shared.f32 	[%r6267+780], %f2614;
	@%p696 bra 	$L__BB1_740;
	setp.gt.u32 	%p697, %r13, 15;
	mul.wide.u32 	%rd1610, %r12, 16;
	add.s64 	%rd1611, %rd244, %rd1610;
	ld.global.v4.f32 	{%f2615, %f2616, %f2617, %f2618}, [%rd1611];
	mov.u32 	%r6268, %ntid.y;
	shl.b32 	%r6269, %r6268, 2;
	add.s32 	%r6270, %r176, %r6269;
	add.s32 	%r6271, %r6270, %r6269;
	add.s32 	%r6272, %r6271, %r6269;
	add.s32 	%r6273, %r6272, %r6269;
	add.s32 	%r6274, %r6273, %r6269;
	add.s32 	%r6275, %r6274, %r6269;
	add.s32 	%r6276, %r6275, %r6269;
	add.s32 	%r6277, %r6276, %r6269;
	add.s32 	%r6278, %r6277, %r6269;
	st.shared.f32 	[%r6278], %f2615;
	st.shared.f32 	[%r6278+260], %f2616;
	st.shared.f32 	[%r6278+520], %f2617;
	st.shared.f32 	[%r6278+780], %f2618;
	@%p697 bra 	$L__BB1_740;
	setp.gt.u32 	%p698, %r14, 15;
	mul.wide.u32 	%rd1612, %r13, 16;
	add.s64 	%rd1613, %rd244, %rd1612;
	ld.global.v4.f32 	{%f2619, %f2620, %f2621, %f2622}, [%rd1613];
	mov.u32 	%r6279, %ntid.y;
	shl.b32 	%r6280, %r6279, 2;
	add.s32 	%r6281, %r177, %r6280;
	add.s32 	%r6282, %r6281, %r6280;
	add.s32 	%r6283, %r6282, %r6280;
	add.s32 	%r6284, %r6283, %r6280;
	add.s32 	%r6285, %r6284, %r6280;
	add.s32 	%r6286, %r6285, %r6280;
	add.s32 	%r6287, %r6286, %r6280;
	add.s32 	%r6288, %r6287, %r6280;
	add.s32 	%r6289, %r6288, %r6280;
	st.shared.f32 	[%r6289], %f2619;
	st.shared.f32 	[%r6289+260], %f2620;
	st.shared.f32 	[%r6289+520], %f2621;
	st.shared.f32 	[%r6289+780], %f2622;
	@%p698 bra 	$L__BB1_740;
	setp.gt.u32 	%p699, %r15, 15;
	mul.wide.u32 	%rd1614, %r14, 16;
	add.s64 	%rd1615, %rd244, %rd1614;
	ld.global.v4.f32 	{%f2623, %f2624, %f2625, %f2626}, [%rd1615];
	mov.u32 	%r6290, %ntid.y;
	shl.b32 	%r6291, %r6290, 2;
	add.s32 	%r6292, %r178, %r6291;
	add.s32 	%r6293, %r6292, %r6291;
	add.s32 	%r6294, %r6293, %r6291;
	add.s32 	%r6295, %r6294, %r6291;
	add.s32 	%r6296, %r6295, %r6291;
	add.s32 	%r6297, %r6296, %r6291;
	add.s32 	%r6298, %r6297, %r6291;
	add.s32 	%r6299, %r6298, %r6291;
	add.s32 	%r6300, %r6299, %r6291;
	st.shared.f32 	[%r6300], %f2623;
	st.shared.f32 	[%r6300+260], %f2624;
	st.shared.f32 	[%r6300+520], %f2625;
	st.shared.f32 	[%r6300+780], %f2626;
	@%p699 bra 	$L__BB1_740;
	setp.gt.u32 	%p700, %r16, 15;
	mul.wide.u32 	%rd1616, %r15, 16;
	add.s64 	%rd1617, %rd244, %rd1616;
	ld.global.v4.f32 	{%f2627, %f2628, %f2629, %f2630}, [%rd1617];
	mov.u32 	%r6301, %ntid.y;
	shl.b32 	%r6302, %r6301, 2;
	add.s32 	%r6303, %r165, %r6302;
	add.s32 	%r6304, %r6303, %r6302;
	add.s32 	%r6305, %r6304, %r6302;
	add.s32 	%r6306, %r6305, %r6302;
	add.s32 	%r6307, %r6306, %r6302;
	add.s32 	%r6308, %r6307, %r6302;
	add.s32 	%r6309, %r6308, %r6302;
	add.s32 	%r6310, %r6309, %r6302;
	add.s32 	%r6311, %r6310, %r6302;
	add.s32 	%r6312, %r6311, %r6302;
	st.shared.f32 	[%r6312], %f2627;
	st.shared.f32 	[%r6312+260], %f2628;
	st.shared.f32 	[%r6312+520], %f2629;
	st.shared.f32 	[%r6312+780], %f2630;
	@%p700 bra 	$L__BB1_740;
	setp.gt.u32 	%p701, %r17, 15;
	mul.wide.u32 	%rd1618, %r16, 16;
	add.s64 	%rd1619, %rd244, %rd1618;
	ld.global.v4.f32 	{%f2631, %f2632, %f2633, %f2634}, [%rd1619];
	mov.u32 	%r6313, %ntid.y;
	shl.b32 	%r6314, %r6313, 2;
	add.s32 	%r6315, %r179, %r6314;
	add.s32 	%r6316, %r6315, %r6314;
	add.s32 	%r6317, %r6316, %r6314;
	add.s32 	%r6318, %r6317, %r6314;
	add.s32 	%r6319, %r6318, %r6314;
	add.s32 	%r6320, %r6319, %r6314;
	add.s32 	%r6321, %r6320, %r6314;
	add.s32 	%r6322, %r6321, %r6314;
	add.s32 	%r6323, %r6322, %r6314;
	st.shared.f32 	[%r6323], %f2631;
	st.shared.f32 	[%r6323+260], %f2632;
	st.shared.f32 	[%r6323+520], %f2633;
	st.shared.f32 	[%r6323+780], %f2634;
	@%p701 bra 	$L__BB1_740;
	mul.wide.u32 	%rd1620, %r17, 16;
	add.s64 	%rd1621, %rd244, %rd1620;
	ld.global.v4.f32 	{%f2635, %f2636, %f2637, %f2638}, [%rd1621];
	mov.u32 	%r6324, %ntid.y;
	shl.b32 	%r6325, %r6324, 2;
	add.s32 	%r6326, %r166, %r6325;
	add.s32 	%r6327, %r6326, %r6325;
	add.s32 	%r6328, %r6327, %r6325;
	add.s32 	%r6329, %r6328, %r6325;
	add.s32 	%r6330, %r6329, %r6325;
	add.s32 	%r6331, %r6330, %r6325;
	add.s32 	%r6332, %r6331, %r6325;
	add.s32 	%r6333, %r6332, %r6325;
	add.s32 	%r6334, %r6333, %r6325;
	add.s32 	%r6335, %r6334, %r6325;
	st.shared.f32 	[%r6335], %f2635;
	st.shared.f32 	[%r6335+260], %f2636;
	st.shared.f32 	[%r6335+520], %f2637;
	st.shared.f32 	[%r6335+780], %f2638;
$L__BB1_740:
	mov.u32 	%r6336, %ntid.y;
	mov.u32 	%r6337, %tid.y;
	add.s32 	%r6338, %r6337, %r6336;
	add.s32 	%r6339, %r6338, %r6336;
	add.s32 	%r6340, %r6339, %r6336;
	add.s32 	%r6341, %r6340, %r6336;
	add.s32 	%r6342, %r6341, %r6336;
	add.s32 	%r6343, %r6342, %r6336;
	add.s32 	%r6344, %r6343, %r6336;
	add.s32 	%r6345, %r6344, %r6336;
	add.s32 	%r6346, %r6345, %r6336;
	add.s32 	%r6347, %r6346, %r6336;
	add.s32 	%r6348, %r6347, %r6336;
	add.s32 	%r6349, %r6348, %r6336;
	add.s32 	%r6350, %r6349, %r6336;
	add.s32 	%r6351, %r6350, %r6336;
	add.s32 	%r6352, %r6351, %r6336;
	add.s32 	%r6353, %r6352, %r6336;
	add.s32 	%r6354, %r6353, %r6336;
	add.s32 	%r6355, %r6354, %r6336;
	add.s32 	%r6356, %r6355, %r6336;
	add.s32 	%r6357, %r6356, %r6336;
	add.s32 	%r6358, %r6357, %r6336;
	add.s32 	%r6359, %r6358, %r6336;
	add.s32 	%r6360, %r6359, %r6336;
	add.s32 	%r6361, %r6360, %r6336;
	add.s32 	%r6362, %r6361, %r6336;
	add.s32 	%r6363, %r6362, %r6336;
	add.s32 	%r6364, %r6363, %r6336;
	add.s32 	%r6365, %r6364, %r6336;
	add.s32 	%r6366, %r6365, %r6336;
	add.s32 	%r6367, %r6366, %r6336;
	add.s32 	%r6368, %r6367, %r6336;
	add.s32 	%r6369, %r6368, %r6336;
	add.s32 	%r6370, %r6369, %r6336;
	add.s32 	%r6371, %r6370, %r6336;
	add.s32 	%r6372, %r6371, %r6336;
	add.s32 	%r6373, %r6372, %r6336;
	add.s32 	%r6374, %r6373, %r6336;
	add.s32 	%r6375, %r6374, %r6336;
	add.s32 	%r6376, %r6375, %r6336;
	add.s32 	%r6377, %r6376, %r6336;
	add.s32 	%r6378, %r6377, %r6336;
	setp.gt.u32 	%p702, %r6378, 63;
	@%p702 bra 	$L__BB1_1153;
	@%p3 bra 	$L__BB1_758;
	ld.param.u32 	%r14157, [_Z12gmem_to_smemILi64ELi64EEvPfiiS0__param_2];
	setp.gt.u32 	%p704, %r3, 15;
	mov.u32 	%r6379, %ntid.y;
	mov.u32 	%r6380, %tid.y;
	add.s32 	%r6381, %r6380, %r6379;
	add.s32 	%r6382, %r6381, %r6379;
	add.s32 	%r6383, %r6382, %r6379;
	add.s32 	%r6384, %r6383, %r6379;
	add.s32 	%r6385, %r6384, %r6379;
	add.s32 	%r6386, %r6385, %r6379;
	add.s32 	%r6387, %r6386, %r6379;
	add.s32 	%r6388, %r6387, %r6379;
	add.s32 	%r6389, %r6388, %r6379;
	add.s32 	%r6390, %r6389, %r6379;
	add.s32 	%r6391, %r6390, %r6379;
	add.s32 	%r6392, %r6391, %r6379;
	add.s32 	%r6393, %r6392, %r6379;
	add.s32 	%r6394, %r6393, %r6379;
	add.s32 	%r6395, %r6394, %r6379;
	add.s32 	%r6396, %r6395, %r6379;
	add.s32 	%r6397, %r6396, %r6379;
	add.s32 	%r6398, %r6397, %r6379;
	add.s32 	%r6399, %r6398, %r6379;
	add.s32 	%r6400, %r6399, %r6379;
	add.s32 	%r6401, %r6400, %r6379;
	add.s32 	%r6402, %r6401, %r6379;
	add.s32 	%r6403, %r6402, %r6379;
	add.s32 	%r6404, %r6403, %r6379;
	add.s32 	%r6405, %r6404, %r6379;
	add.s32 	%r6406, %r6405, %r6379;
	add.s32 	%r6407, %r6406, %r6379;
	add.s32 	%r6408, %r6407, %r6379;
	add.s32 	%r6409, %r6408, %r6379;
	add.s32 	%r6410, %r6409, %r6379;
	add.s32 	%r6411, %r6410, %r6379;
	add.s32 	%r6412, %r6411, %r6379;
	add.s32 	%r6413, %r6412, %r6379;
	add.s32 	%r6414, %r6413, %r6379;
	add.s32 	%r6415, %r6414, %r6379;
	add.s32 	%r6416, %r6415, %r6379;
	add.s32 	%r6417, %r6416, %r6379;
	add.s32 	%r6418, %r6417, %r6379;
	add.s32 	%r6419, %r6418, %r6379;
	add.s32 	%r6420, %r6419, %r6379;
	add.s32 	%r6421, %r6420, %r6379;
	mul.lo.s32 	%r6422, %r6421, %r14157;
	cvt.u64.u32 	%rd1622, %r6422;
	add.s64 	%rd1623, %rd2, %rd1622;
	shl.b64 	%rd1624, %rd1623, 2;
	add.s64 	%rd250, %rd3, %rd1624;
	mul.wide.u32 	%rd1625, %r214, 16;
	add.s64 	%rd251, %rd250, %rd1625;
	ld.global.v4.f32 	{%f2639, %f2640, %f2641, %f2642}, [%rd251];
	shl.b32 	%r6423, %r6379, 2;
	add.s32 	%r6424, %r167, %r6423;
	add.s32 	%r6425, %r6424, %r6423;
	add.s32 	%r6426, %r6425, %r6423;
	add.s32 	%r6427, %r6426, %r6423;
	add.s32 	%r6428, %r6427, %r6423;
	add.s32 	%r6429, %r6428, %r6423;
	add.s32 	%r6430, %r6429, %r6423;
	add.s32 	%r6431, %r6430, %r6423;
	add.s32 	%r6432, %r6431, %r6423;
	add.s32 	%r6433, %r6432, %r6423;
	st.shared.f32 	[%r6433], %f2639;
	st.shared.f32 	[%r6433+260], %f2640;
	st.shared.f32 	[%r6433+520], %f2641;
	st.shared.f32 	[%r6433+780], %f2642;
	@%p704 bra 	$L__BB1_758;
	setp.gt.u32 	%p705, %r4, 15;
	mul.wide.s32 	%rd1626, %r2, 16;
	add.s64 	%rd252, %rd251, %rd1626;
	ld.global.v4.f32 	{%f2643, %f2644, %f2645, %f2646}, [%rd252];
	mov.u32 	%r6434, %ntid.y;
	shl.b32 	%r6435, %r6434, 2;
	add.s32 	%r6436, %r183, %r6435;
	add.s32 	%r6437, %r6436, %r6435;
	add.s32 	%r6438, %r6437, %r6435;
	add.s32 	%r6439, %r6438, %r6435;
	add.s32 	%r6440, %r6439, %r6435;
	add.s32 	%r6441, %r6440, %r6435;
	add.s32 	%r6442, %r6441, %r6435;
	add.s32 	%r6443, %r6442, %r6435;
	st.shared.f32 	[%r6443], %f2643;
	st.shared.f32 	[%r6443+260], %f2644;
	st.shared.f32 	[%r6443+520], %f2645;
	st.shared.f32 	[%r6443+780], %f2646;
	@%p705 bra 	$L__BB1_758;
	setp.gt.u32 	%p706, %r5, 15;
	mul.wide.s32 	%rd1627, %r2, 16;
	add.s64 	%rd253, %rd252, %rd1627;
	ld.global.v4.f32 	{%f2647, %f2648, %f2649, %f2650}, [%rd253];
	mov.u32 	%r6444, %ntid.y;
	shl.b32 	%r6445, %r6444, 2;
	add.s32 	%r6446, %r155, %r6445;
	add.s32 	%r6447, %r6446, %r6445;
	add.s32 	%r6448, %r6447, %r6445;
	add.s32 	%r6449, %r6448, %r6445;
	add.s32 	%r6450, %r6449, %r6445;
	add.s32 	%r6451, %r6450, %r6445;
	add.s32 	%r6452, %r6451, %r6445;
	add.s32 	%r6453, %r6452, %r6445;
	add.s32 	%r6454, %r6453, %r6445;
	add.s32 	%r6455, %r6454, %r6445;
	add.s32 	%r6456, %r6455, %r6445;
	st.shared.f32 	[%r6456], %f2647;
	st.shared.f32 	[%r6456+260], %f2648;
	st.shared.f32 	[%r6456+520], %f2649;
	st.shared.f32 	[%r6456+780], %f2650;
	@%p706 bra 	$L__BB1_758;
	setp.gt.u32 	%p707, %r6, 15;
	mul.wide.s32 	%rd1628, %r2, 16;
	add.s64 	%rd254, %rd253, %rd1628;
	ld.global.v4.f32 	{%f2651, %f2652, %f2653, %f2654}, [%rd254];
	mov.u32 	%r6457, %ntid.y;
	shl.b32 	%r6458, %r6457, 2;
	add.s32 	%r6459, %r184, %r6458;
	add.s32 	%r6460, %r6459, %r6458;
	add.s32 	%r6461, %r6460, %r6458;
	add.s32 	%r6462, %r6461, %r6458;
	add.s32 	%r6463, %r6462, %r6458;
	add.s32 	%r6464, %r6463, %r6458;
	add.s32 	%r6465, %r6464, %r6458;
	add.s32 	%r6466, %r6465, %r6458;
	st.shared.f32 	[%r6466], %f2651;
	st.shared.f32 	[%r6466+260], %f2652;
	st.shared.f32 	[%r6466+520], %f2653;
	st.shared.f32 	[%r6466+780], %f2654;
	@%p707 bra 	$L__BB1_758;
	setp.gt.u32 	%p708, %r7, 15;
	mul.wide.s32 	%rd1629, %r2, 16;
	add.s64 	%rd255, %rd254, %rd1629;
	ld.global.v4.f32 	{%f2655, %f2656, %f2657, %f2658}, [%rd255];
	mov.u32 	%r6467, %ntid.y;
	shl.b32 	%r6468, %r6467, 2;
	add.s32 	%r6469, %r185, %r6468;
	add.s32 	%r6470, %r6469, %r6468;
	add.s32 	%r6471, %r6470, %r6468;
	add.s32 	%r6472, %r6471, %r6468;
	add.s32 	%r6473, %r6472, %r6468;
	add.s32 	%r6474, %r6473, %r6468;
	add.s32 	%r6475, %r6474, %r6468;
	add.s32 	%r6476, %r6475, %r6468;
	st.shared.f32 	[%r6476], %f2655;
	st.shared.f32 	[%r6476+260], %f2656;
	st.shared.f32 	[%r6476+520], %f2657;
	st.shared.f32 	[%r6476+780], %f2658;
	@%p708 bra 	$L__BB1_758;
	setp.gt.u32 	%p709, %r8, 15;
	mul.wide.s32 	%rd1630, %r2, 16;
	add.s64 	%rd1631, %rd255, %rd1630;
	ld.global.v4.f32 	{%f2659, %f2660, %f2661, %f2662}, [%rd1631];
	mov.u32 	%r6477, %ntid.y;
	shl.b32 	%r6478, %r6477, 2;
	add.s32 	%r6479, %r186, %r6478;
	add.s32 	%r6480, %r6479, %r6478;
	add.s32 	%r6481, %r6480, %r6478;
	add.s32 	%r6482, %r6481, %r6478;
	add.s32 	%r6483, %r6482, %r6478;
	add.s32 	%r6484, %r6483, %r6478;
	add.s32 	%r6485, %r6484, %r6478;
	add.s32 	%r6486, %r6485, %r6478;
	st.shared.f32 	[%r6486], %f2659;
	st.shared.f32 	[%r6486+260], %f2660;
	st.shared.f32 	[%r6486+520], %f2661;
	st.shared.f32 	[%r6486+780], %f2662;
	@%p709 bra 	$L__BB1_758;
	setp.gt.u32 	%p710, %r9, 15;
	mul.wide.u32 	%rd1632, %r8, 16;
	add.s64 	%rd1633, %rd250, %rd1632;
	ld.global.v4.f32 	{%f2663, %f2664, %f2665, %f2666}, [%rd1633];
	mov.u32 	%r6487, %ntid.y;
	shl.b32 	%r6488, %r6487, 2;
	add.s32 	%r6489, %r180, %r6488;
	add.s32 	%r6490, %r6489, %r6488;
	add.s32 	%r6491, %r6490, %r6488;
	add.s32 	%r6492, %r6491, %r6488;
	add.s32 	%r6493, %r6492, %r6488;
	add.s32 	%r6494, %r6493, %r6488;
	add.s32 	%r6495, %r6494, %r6488;
	add.s32 	%r6496, %r6495, %r6488;
	add.s32 	%r6497, %r6496, %r6488;
	st.shared.f32 	[%r6497], %f2663;
	st.shared.f32 	[%r6497+260], %f2664;
	st.shared.f32 	[%r6497+520], %f2665;
	st.shared.f32 	[%r6497+780], %f2666;
	@%p710 bra 	$L__BB1_758;
	setp.gt.u32 	%p711, %r10, 15;
	mul.wide.u32 	%rd1634, %r9, 16;
	add.s64 	%rd1635, %rd250, %rd1634;
	ld.global.v4.f32 	{%f2667, %f2668, %f2669, %f2670}, [%rd1635];
	mov.u32 	%r6498, %ntid.y;
	shl.b32 	%r6499, %r6498, 2;
	add.s32 	%r6500, %r181, %r6499;
	add.s32 	%r6501, %r6500, %r6499;
	add.s32 	%r6502, %r6501, %r6499;
	add.s32 	%r6503, %r6502, %r6499;
	add.s32 	%r6504, %r6503, %r6499;
	add.s32 	%r6505, %r6504, %r6499;
	add.s32 	%r6506, %r6505, %r6499;
	add.s32 	%r6507, %r6506, %r6499;
	add.s32 	%r6508, %r6507, %r6499;
	st.shared.f32 	[%r6508], %f2667;
	st.shared.f32 	[%r6508+260], %f2668;
	st.shared.f32 	[%r6508+520], %f2669;
	st.shared.f32 	[%r6508+780], %f2670;
	@%p711 bra 	$L__BB1_758;
	setp.gt.u32 	%p712, %r11, 15;
	mul.wide.u32 	%rd1636, %r10, 16;
	add.s64 	%rd1637, %rd250, %rd1636;
	ld.global.v4.f32 	{%f2671, %f2672, %f2673, %f2674}, [%rd1637];
	mov.u32 	%r6509, %ntid.y;
	shl.b32 	%r6510, %r6509, 2;
	add.s32 	%r6511, %r182, %r6510;
	add.s32 	%r6512, %r6511, %r6510;
	add.s32 	%r6513, %r6512, %r6510;
	add.s32 	%r6514, %r6513, %r6510;
	add.s32 	%r6515, %r6514, %r6510;
	add.s32 	%r6516, %r6515, %r6510;
	add.s32 	%r6517, %r6516, %r6510;
	add.s32 	%r6518, %r6517, %r6510;
	add.s32 	%r6519, %r6518, %r6510;
	st.shared.f32 	[%r6519], %f2671;
	st.shared.f32 	[%r6519+260], %f2672;
	st.shared.f32 	[%r6519+520], %f2673;
	st.shared.f32 	[%r6519+780], %f2674;
	@%p712 bra 	$L__BB1_758;
	setp.gt.u32 	%p713, %r12, 15;
	mul.wide.u32 	%rd1638, %r11, 16;
	add.s64 	%rd1639, %rd250, %rd1638;
	ld.global.v4.f32 	{%f2675, %f2676, %f2677, %f2678}, [%rd1639];
	mov.u32 	%r6520, %ntid.y;
	shl.b32 	%r6521, %r6520, 2;
	add.s32 	%r6522, %r175, %r6521;
	add.s32 	%r6523, %r6522, %r6521;
	add.s32 	%r6524, %r6523, %r6521;
	add.s32 	%r6525, %r6524, %r6521;
	add.s32 	%r6526, %r6525, %r6521;
	add.s32 	%r6527, %r6526, %r6521;
	add.s32 	%r6528, %r6527, %r6521;
	add.s32 	%r6529, %r6528, %r6521;
	add.s32 	%r6530, %r6529, %r6521;
	add.s32 	%r6531, %r6530, %r6521;
	st.shared.f32 	[%r6531], %f2675;
	st.shared.f32 	[%r6531+260], %f2676;
	st.shared.f32 	[%r6531+520], %f2677;
	st.shared.f32 	[%r6531+780], %f2678;
	@%p713 bra 	$L__BB1_758;
	setp.gt.u32 	%p714, %r13, 15;
	mul.wide.u32 	%rd1640, %r12, 16;
	add.s64 	%rd1641, %rd250, %rd1640;
	ld.global.v4.f32 	{%f2679, %f2680, %f2681, %f2682}, [%rd1641];
	mov.u32 	%r6532, %ntid.y;
	shl.b32 	%r6533, %r6532, 2;
	add.s32 	%r6534, %r176, %r6533;
	add.s32 	%r6535, %r6534, %r6533;
	add.s32 	%r6536, %r6535, %r6533;
	add.s32 	%r6537, %r6536, %r6533;
	add.s32 	%r6538, %r6537, %r6533;
	add.s32 	%r6539, %r6538, %r6533;
	add.s32 	%r6540, %r6539, %r6533;
	add.s32 	%r6541, %r6540, %r6533;
	add.s32 	%r6542, %r6541, %r6533;
	add.s32 	%r6543, %r6542, %r6533;
	st.shared.f32 	[%r6543], %f2679;
	st.shared.f32 	[%r6543+260], %f2680;
	st.shared.f32 	[%r6543+520], %f2681;
	st.shared.f32 	[%r6543+780], %f2682;
	@%p714 bra 	$L__BB1_758;
	setp.gt.u32 	%p715, %r14, 15;
	mul.wide.u32 	%rd1642, %r13, 16;
	add.s64 	%rd1643, %rd250, %rd1642;
	ld.global.v4.f32 	{%f2683, %f2684, %f2685, %f2686}, [%rd1643];
	mov.u32 	%r6544, %ntid.y;
	shl.b32 	%r6545, %r6544, 2;
	add.s32 	%r6546, %r177, %r6545;
	add.s32 	%r6547, %r6546, %r6545;
	add.s32 	%r6548, %r6547, %r6545;
	add.s32 	%r6549, %r6548, %r6545;
	add.s32 	%r6550, %r6549, %r6545;
	add.s32 	%r6551, %r6550, %r6545;
	add.s32 	%r6552, %r6551, %r6545;
	add.s32 	%r6553, %r6552, %r6545;
	add.s32 	%r6554, %r6553, %r6545;
	add.s32 	%r6555, %r6554, %r6545;
	st.shared.f32 	[%r6555], %f2683;
	st.shared.f32 	[%r6555+260], %f2684;
	st.shared.f32 	[%r6555+520], %f2685;
	st.shared.f32 	[%r6555+780], %f2686;
	@%p715 bra 	$L__BB1_758;
	setp.gt.u32 	%p716, %r15, 15;
	mul.wide.u32 	%rd1644, %r14, 16;
	add.s64 	%rd1645, %rd250, %rd1644;
	ld.global.v4.f32 	{%f2687, %f2688, %f2689, %f2690}, [%rd1645];
	mov.u32 	%r6556, %ntid.y;
	shl.b32 	%r6557, %r6556, 2;
	add.s32 	%r6558, %r178, %r6557;
	add.s32 	%r6559, %r6558, %r6557;
	add.s32 	%r6560, %r6559, %r6557;
	add.s32 	%r6561, %r6560, %r6557;
	add.s32 	%r6562, %r6561, %r6557;
	add.s32 	%r6563, %r6562, %r6557;
	add.s32 	%r6564, %r6563, %r6557;
	add.s32 	%r6565, %r6564, %r6557;
	add.s32 	%r6566, %r6565, %r6557;
	add.s32 	%r6567, %r6566, %r6557;
	st.shared.f32 	[%r6567], %f2687;
	st.shared.f32 	[%r6567+260], %f2688;
	st.shared.f32 	[%r6567+520], %f2689;
	st.shared.f32 	[%r6567+780], %f2690;
	@%p716 bra 	$L__BB1_758;
	setp.gt.u32 	%p717, %r16, 15;
	mul.wide.u32 	%rd1646, %r15, 16;
	add.s64 	%rd1647, %rd250, %rd1646;
	ld.global.v4.f32 	{%f2691, %f2692, %f2693, %f2694}, [%rd1647];
	mov.u32 	%r6568, %ntid.y;
	shl.b32 	%r6569, %r6568, 2;
	add.s32 	%r6570, %r165, %r6569;
	add.s32 	%r6571, %r6570, %r6569;
	add.s32 	%r6572, %r6571, %r6569;
	add.s32 	%r6573, %r6572, %r6569;
	add.s32 	%r6574, %r6573, %r6569;
	add.s32 	%r6575, %r6574, %r6569;
	add.s32 	%r6576, %r6575, %r6569;
	add.s32 	%r6577, %r6576, %r6569;
	add.s32 	%r6578, %r6577, %r6569;
	add.s32 	%r6579, %r6578, %r6569;
	add.s32 	%r6580, %r6579, %r6569;
	st.shared.f32 	[%r6580], %f2691;
	st.shared.f32 	[%r6580+260], %f2692;
	st.shared.f32 	[%r6580+520], %f2693;
	st.shared.f32 	[%r6580+780], %f2694;
	@%p717 bra 	$L__BB1_758;
	setp.gt.u32 	%p718, %r17, 15;
	mul.wide.u32 	%rd1648, %r16, 16;
	add.s64 	%rd1649, %rd250, %rd1648;
	ld.global.v4.f32 	{%f2695, %f2696, %f2697, %f2698}, [%rd1649];
	mov.u32 	%r6581, %ntid.y;
	shl.b32 	%r6582, %r6581, 2;
	add.s32 	%r6583, %r179, %r6582;
	add.s32 	%r6584, %r6583, %r6582;
	add.s32 	%r6585, %r6584, %r6582;
	add.s32 	%r6586, %r6585, %r6582;
	add.s32 	%r6587, %r6586, %r6582;
	add.s32 	%r6588, %r6587, %r6582;
	add.s32 	%r6589, %r6588, %r6582;
	add.s32 	%r6590, %r6589, %r6582;
	add.s32 	%r6591, %r6590, %r6582;
	add.s32 	%r6592, %r6591, %r6582;
	st.shared.f32 	[%r6592], %f2695;
	st.shared.f32 	[%r6592+260], %f2696;
	st.shared.f32 	[%r6592+520], %f2697;
	st.shared.f32 	[%r6592+780], %f2698;
	@%p718 bra 	$L__BB1_758;
	mul.wide.u32 	%rd1650, %r17, 16;
	add.s64 	%rd1651, %rd250, %rd1650;
	ld.global.v4.f32 	{%f2699, %f2700, %f2701, %f2702}, [%rd1651];
	mov.u32 	%r6593, %ntid.y;
	shl.b32 	%r6594, %r6593, 2;
	add.s32 	%r6595, %r166, %r6594;
	add.s32 	%r6596, %r6595, %r6594;
	add.s32 	%r6597, %r6596, %r6594;
	add.s32 	%r6598, %r6597, %r6594;
	add.s32 	%r6599, %r6598, %r6594;
	add.s32 	%r6600, %r6599, %r6594;
	add.s32 	%r6601, %r6600, %r6594;
	add.s32 	%r6602, %r6601, %r6594;
	add.s32 	%r6603, %r6602, %r6594;
	add.s32 	%r6604, %r6603, %r6594;
	add.s32 	%r6605, %r6604, %r6594;
	st.shared.f32 	[%r6605], %f2699;
	st.shared.f32 	[%r6605+260], %f2700;
	st.shared.f32 	[%r6605+520], %f2701;
	st.shared.f32 	[%r6605+780], %f2702;
$L__BB1_758:
	mov.u32 	%r6606, %ntid.y;
	mov.u32 	%r6607, %tid.y;
	add.s32 	%r6608, %r6607, %r6606;
	add.s32 	%r6609, %r6608, %r6606;
	add.s32 	%r6610, %r6609, %r6606;
	add.s32 	%r6611, %r6610, %r6606;
	add.s32 	%r6612, %r6611, %r6606;
	add.s32 	%r6613, %r6612, %r6606;
	add.s32 	%r6614, %r6613, %r6606;
	add.s32 	%r6615, %r6614, %r6606;
	add.s32 	%r6616, %r6615, %r6606;
	add.s32 	%r6617, %r6616, %r6606;
	add.s32 	%r6618, %r6617, %r6606;
	add.s32 	%r6619, %r6618, %r6606;
	add.s32 	%r6620, %r6619, %r6606;
	add.s32 	%r6621, %r6620, %r6606;
	add.s32 	%r6622, %r6621, %r6606;
	add.s32 	%r6623, %r6622, %r6606;
	add.s32 	%r6624, %r6623, %r6606;
	add.s32 	%r6625, %r6624, %r6606;
	add.s32 	%r6626, %r6625, %r6606;
	add.s32 	%r6627, %r6626, %r6606;
	add.s32 	%r6628, %r6627, %r6606;
	add.s32 	%r6629, %r6628, %r6606;
	add.s32 	%r6630, %r6629, %r6606;
	add.s32 	%r6631, %r6630, %r6606;
	add.s32 	%r6632, %r6631, %r6606;
	add.s32 	%r6633, %r6632, %r6606;
	add.s32 	%r6634, %r6633, %r6606;
	add.s32 	%r6635, %r6634, %r6606;
	add.s32 	%r6636, %r6635, %r6606;
	add.s32 	%r6637, %r6636, %r6606;
	add.s32 	%r6638, %r6637, %r6606;
	add.s32 	%r6639, %r6638, %r6606;
	add.s32 	%r6640, %r6639, %r6606;
	add.s32 	%r6641, %r6640, %r6606;
	add.s32 	%r6642, %r6641, %r6606;
	add.s32 	%r6643, %r6642, %r6606;
	add.s32 	%r6644, %r6643, %r6606;
	add.s32 	%r6645, %r6644, %r6606;
	add.s32 	%r6646, %r6645, %r6606;
	add.s32 	%r6647, %r6646, %r6606;
	add.s32 	%r6648, %r6647, %r6606;
	add.s32 	%r6649, %r6648, %r6606;
	setp.gt.u32 	%p719, %r6649, 63;
	@%p719 bra 	$L__BB1_1153;
	@%p3 bra 	$L__BB1_776;
	ld.param.u32 	%r14158, [_Z12gmem_to_smemILi64ELi64EEvPfiiS0__param_2];
	setp.gt.u32 	%p721, %r3, 15;
	mov.u32 	%r6650, %ntid.y;
	mov.u32 	%r6651, %tid.y;
	add.s32 	%r6652, %r6651, %r6650;
	add.s32 	%r6653, %r6652, %r6650;
	add.s32 	%r6654, %r6653, %r6650;
	add.s32 	%r6655, %r6654, %r6650;
	add.s32 	%r6656, %r6655, %r6650;
	add.s32 	%r6657, %r6656, %r6650;
	add.s32 	%r6658, %r6657, %r6650;
	add.s32 	%r6659, %r6658, %r6650;
	add.s32 	%r6660, %r6659, %r6650;
	add.s32 	%r6661, %r6660, %r6650;
	add.s32 	%r6662, %r6661, %r6650;
	add.s32 	%r6663, %r6662, %r6650;
	add.s32 	%r6664, %r6663, %r6650;
	add.s32 	%r6665, %r6664, %r6650;
	add.s32 	%r6666, %r6665, %r6650;
	add.s32 	%r6667, %r6666, %r6650;
	add.s32 	%r6668, %r6667, %r6650;
	add.s32 	%r6669, %r6668, %r6650;
	add.s32 	%r6670, %r6669, %r6650;
	add.s32 	%r6671, %r6670, %r6650;
	add.s32 	%r6672, %r6671, %r6650;
	add.s32 	%r6673, %r6672, %r6650;
	add.s32 	%r6674, %r6673, %r6650;
	add.s32 	%r6675, %r6674, %r6650;
	add.s32 	%r6676, %r6675, %r6650;
	add.s32 	%r6677, %r6676, %r6650;
	add.s32 	%r6678, %r6677, %r6650;
	add.s32 	%r6679, %r6678, %r6650;
	add.s32 	%r6680, %r6679, %r6650;
	add.s32 	%r6681, %r6680, %r6650;
	add.s32 	%r6682, %r6681, %r6650;
	add.s32 	%r6683, %r6682, %r6650;
	add.s32 	%r6684, %r6683, %r6650;
	add.s32 	%r6685, %r6684, %r6650;
	add.s32 	%r6686, %r6685, %r6650;
	add.s32 	%r6687, %r6686, %r6650;
	add.s32 	%r6688, %r6687, %r6650;
	add.s32 	%r6689, %r6688, %r6650;
	add.s32 	%r6690, %r6689, %r6650;
	add.s32 	%r6691, %r6690, %r6650;
	add.s32 	%r6692, %r6691, %r6650;
	add.s32 	%r6693, %r6692, %r6650;
	mul.lo.s32 	%r6694, %r6693, %r14158;
	cvt.u64.u32 	%rd1652, %r6694;
	add.s64 	%rd1653, %rd2, %rd1652;
	shl.b64 	%rd1654, %rd1653, 2;
	add.s64 	%rd256, %rd3, %rd1654;
	mul.wide.u32 	%rd1655, %r214, 16;
	add.s64 	%rd257, %rd256, %rd1655;
	ld.global.v4.f32 	{%f2703, %f2704, %f2705, %f2706}, [%rd257];
	shl.b32 	%r6695, %r6650, 2;
	add.s32 	%r6696, %r167, %r6695;
	add.s32 	%r6697, %r6696, %r6695;
	add.s32 	%r6698, %r6697, %r6695;
	add.s32 	%r6699, %r6698, %r6695;
	add.s32 	%r6700, %r6699, %r6695;
	add.s32 	%r6701, %r6700, %r6695;
	add.s32 	%r6702, %r6701, %r6695;
	add.s32 	%r6703, %r6702, %r6695;
	add.s32 	%r6704, %r6703, %r6695;
	add.s32 	%r6705, %r6704, %r6695;
	add.s32 	%r6706, %r6705, %r6695;
	st.shared.f32 	[%r6706], %f2703;
	st.shared.f32 	[%r6706+260], %f2704;
	st.shared.f32 	[%r6706+520], %f2705;
	st.shared.f32 	[%r6706+780], %f2706;
	@%p721 bra 	$L__BB1_776;
	setp.gt.u32 	%p722, %r4, 15;
	mul.wide.s32 	%rd1656, %r2, 16;
	add.s64 	%rd258, %rd257, %rd1656;
	ld.global.v4.f32 	{%f2707, %f2708, %f2709, %f2710}, [%rd258];
	mov.u32 	%r6707, %ntid.y;
	shl.b32 	%r6708, %r6707, 2;
	add.s32 	%r6709, %r183, %r6708;
	add.s32 	%r6710, %r6709, %r6708;
	add.s32 	%r6711, %r6710, %r6708;
	add.s32 	%r6712, %r6711, %r6708;
	add.s32 	%r6713, %r6712, %r6708;
	add.s32 	%r6714, %r6713, %r6708;
	add.s32 	%r6715, %r6714, %r6708;
	add.s32 	%r6716, %r6715, %r6708;
	add.s32 	%r6717, %r6716, %r6708;
	st.shared.f32 	[%r6717], %f2707;
	st.shared.f32 	[%r6717+260], %f2708;
	st.shared.f32 	[%r6717+520], %f2709;
	st.shared.f32 	[%r6717+780], %f2710;
	@%p722 bra 	$L__BB1_776;
	setp.gt.u32 	%p723, %r5, 15;
	mul.wide.s32 	%rd1657, %r2, 16;
	add.s64 	%rd259, %rd258, %rd1657;
	ld.global.v4.f32 	{%f2711, %f2712, %f2713, %f2714}, [%rd259];
	mov.u32 	%r6718, %ntid.y;
	shl.b32 	%r6719, %r6718, 2;
	add.s32 	%r6720, %r155, %r6719;
	add.s32 	%r6721, %r6720, %r6719;
	add.s32 	%r6722, %r6721, %r6719;
	add.s32 	%r6723, %r6722, %r6719;
	add.s32 	%r6724, %r6723, %r6719;
	add.s32 	%r6725, %r6724, %r6719;
	add.s32 	%r6726, %r6725, %r6719;
	add.s32 	%r6727, %r6726, %r6719;
	add.s32 	%r6728, %r6727, %r6719;
	add.s32 	%r6729, %r6728, %r6719;
	add.s32 	%r6730, %r6729, %r6719;
	add.s32 	%r6731, %r6730, %r6719;
	st.shared.f32 	[%r6731], %f2711;
	st.shared.f32 	[%r6731+260], %f2712;
	st.shared.f32 	[%r6731+520], %f2713;
	st.shared.f32 	[%r6731+780], %f2714;
	@%p723 bra 	$L__BB1_776;
	setp.gt.u32 	%p724, %r6, 15;
	mul.wide.s32 	%rd1658, %r2, 16;
	add.s64 	%rd260, %rd259, %rd1658;
	ld.global.v4.f32 	{%f2715, %f2716, %f2717, %f2718}, [%rd260];
	mov.u32 	%r6732, %ntid.y;
	shl.b32 	%r6733, %r6732, 2;
	add.s32 	%r6734, %r184, %r6733;
	add.s32 	%r6735, %r6734, %r6733;
	add.s32 	%r6736, %r6735, %r6733;
	add.s32 	%r6737, %r6736, %r6733;
	add.s32 	%r6738, %r6737, %r6733;
	add.s32 	%r6739, %r6738, %r6733;
	add.s32 	%r6740, %r6739, %r6733;
	add.s32 	%r6741, %r6740, %r6733;
	add.s32 	%r6742, %r6741, %r6733;
	st.shared.f32 	[%r6742], %f2715;
	st.shared.f32 	[%r6742+260], %f2716;
	st.shared.f32 	[%r6742+520], %f2717;
	st.shared.f32 	[%r6742+780], %f2718;
	@%p724 bra 	$L__BB1_776;
	setp.gt.u32 	%p725, %r7, 15;
	mul.wide.s32 	%rd1659, %r2, 16;
	add.s64 	%rd261, %rd260, %rd1659;
	ld.global.v4.f32 	{%f2719, %f2720, %f2721, %f2722}, [%rd261];
	mov.u32 	%r6743, %ntid.y;
	shl.b32 	%r6744, %r6743, 2;
	add.s32 	%r6745, %r185, %r6744;
	add.s32 	%r6746, %r6745, %r6744;
	add.s32 	%r6747, %r6746, %r6744;
	add.s32 	%r6748, %r6747, %r6744;
	add.s32 	%r6749, %r6748, %r6744;
	add.s32 	%r6750, %r6749, %r6744;
	add.s32 	%r6751, %r6750, %r6744;
	add.s32 	%r6752, %r6751, %r6744;
	add.s32 	%r6753, %r6752, %r6744;
	st.shared.f32 	[%r6753], %f2719;
	st.shared.f32 	[%r6753+260], %f2720;
	st.shared.f32 	[%r6753+520], %f2721;
	st.shared.f32 	[%r6753+780], %f2722;
	@%p725 bra 	$L__BB1_776;
	setp.gt.u32 	%p726, %r8, 15;
	mul.wide.s32 	%rd1660, %r2, 16;
	add.s64 	%rd1661, %rd261, %rd1660;
	ld.global.v4.f32 	{%f2723, %f2724, %f2725, %f2726}, [%rd1661];
	mov.u32 	%r6754, %ntid.y;
	shl.b32 	%r6755, %r6754, 2;
	add.s32 	%r6756, %r186, %r6755;
	add.s32 	%r6757, %r6756, %r6755;
	add.s32 	%r6758, %r6757, %r6755;
	add.s32 	%r6759, %r6758, %r6755;
	add.s32 	%r6760, %r6759, %r6755;
	add.s32 	%r6761, %r6760, %r6755;
	add.s32 	%r6762, %r6761, %r6755;
	add.s32 	%r6763, %r6762, %r6755;
	add.s32 	%r6764, %r6763, %r6755;
	st.shared.f32 	[%r6764], %f2723;
	st.shared.f32 	[%r6764+260], %f2724;
	st.shared.f32 	[%r6764+520], %f2725;
	st.shared.f32 	[%r6764+780], %f2726;
	@%p726 bra 	$L__BB1_776;
	setp.gt.u32 	%p727, %r9, 15;
	mul.wide.u32 	%rd1662, %r8, 16;
	add.s64 	%rd1663, %rd256, %rd1662;
	ld.global.v4.f32 	{%f2727, %f2728, %f2729, %f2730}, [%rd1663];
	mov.u32 	%r6765, %ntid.y;
	shl.b32 	%r6766, %r6765, 2;
	add.s32 	%r6767, %r180, %r6766;
	add.s32 	%r6768, %r6767, %r6766;
	add.s32 	%r6769, %r6768, %r6766;
	add.s32 	%r6770, %r6769, %r6766;
	add.s32 	%r6771, %r6770, %r6766;
	add.s32 	%r6772, %r6771, %r6766;
	add.s32 	%r6773, %r6772, %r6766;
	add.s32 	%r6774, %r6773, %r6766;
	add.s32 	%r6775, %r6774, %r6766;
	add.s32 	%r6776, %r6775, %r6766;
	st.shared.f32 	[%r6776], %f2727;
	st.shared.f32 	[%r6776+260], %f2728;
	st.shared.f32 	[%r6776+520], %f2729;
	st.shared.f32 	[%r6776+780], %f2730;
	@%p727 bra 	$L__BB1_776;
	setp.gt.u32 	%p728, %r10, 15;
	mul.wide.u32 	%rd1664, %r9, 16;
	add.s64 	%rd1665, %rd256, %rd1664;
	ld.global.v4.f32 	{%f2731, %f2732, %f2733, %f2734}, [%rd1665];
	mov.u32 	%r6777, %ntid.y;
	shl.b32 	%r6778, %r6777, 2;
	add.s32 	%r6779, %r181, %r6778;
	add.s32 	%r6780, %r6779, %r6778;
	add.s32 	%r6781, %r6780, %r6778;
	add.s32 	%r6782, %r6781, %r6778;
	add.s32 	%r6783, %r6782, %r6778;
	add.s32 	%r6784, %r6783, %r6778;
	add.s32 	%r6785, %r6784, %r6778;
	add.s32 	%r6786, %r6785, %r6778;
	add.s32 	%r6787, %r6786, %r6778;
	add.s32 	%r6788, %r6787, %r6778;
	st.shared.f32 	[%r6788], %f2731;
	st.shared.f32 	[%r6788+260], %f2732;
	st.shared.f32 	[%r6788+520], %f2733;
	st.shared.f32 	[%r6788+780], %f2734;
	@%p728 bra 	$L__BB1_776;
	setp.gt.u32 	%p729, %r11, 15;
	mul.wide.u32 	%rd1666, %r10, 16;
	add.s64 	%rd1667, %rd256, %rd1666;
	ld.global.v4.f32 	{%f2735, %f2736, %f2737, %f2738}, [%rd1667];
	mov.u32 	%r6789, %ntid.y;
	shl.b32 	%r6790, %r6789, 2;
	add.s32 	%r6791, %r182, %r6790;
	add.s32 	%r6792, %r6791, %r6790;
	add.s32 	%r6793, %r6792, %r6790;
	add.s32 	%r6794, %r6793, %r6790;
	add.s32 	%r6795, %r6794, %r6790;
	add.s32 	%r6796, %r6795, %r6790;
	add.s32 	%r6797, %r6796, %r6790;
	add.s32 	%r6798, %r6797, %r6790;
	add.s32 	%r6799, %r6798, %r6790;
	add.s32 	%r6800, %r6799, %r6790;
	st.shared.f32 	[%r6800], %f2735;
	st.shared.f32 	[%r6800+260], %f2736;
	st.shared.f32 	[%r6800+520], %f2737;
	st.shared.f32 	[%r6800+780], %f2738;
	@%p729 bra 	$L__BB1_776;
	setp.gt.u32 	%p730, %r12, 15;
	mul.wide.u32 	%rd1668, %r11, 16;
	add.s64 	%rd1669, %rd256, %rd1668;
	ld.global.v4.f32 	{%f2739, %f2740, %f2741, %f2742}, [%rd1669];
	mov.u32 	%r6801, %ntid.y;
	shl.b32 	%r6802, %r6801, 2;
	add.s32 	%r6803, %r175, %r6802;
	add.s32 	%r6804, %r6803, %r6802;
	add.s32 	%r6805, %r6804, %r6802;
	add.s32 	%r6806, %r6805, %r6802;
	add.s32 	%r6807, %r6806, %r6802;
	add.s32 	%r6808, %r6807, %r6802;
	add.s32 	%r6809, %r6808, %r6802;
	add.s32 	%r6810, %r6809, %r6802;
	add.s32 	%r6811, %r6810, %r6802;
	add.s32 	%r6812, %r6811, %r6802;
	add.s32 	%r6813, %r6812, %r6802;
	st.shared.f32 	[%r6813], %f2739;
	st.shared.f32 	[%r6813+260], %f2740;
	st.shared.f32 	[%r6813+520], %f2741;
	st.shared.f32 	[%r6813+780], %f2742;
	@%p730 bra 	$L__BB1_776;
	setp.gt.u32 	%p731, %r13, 15;
	mul.wide.u32 	%rd1670, %r12, 16;
	add.s64 	%rd1671, %rd256, %rd1670;
	ld.global.v4.f32 	{%f2743, %f2744, %f2745, %f2746}, [%rd1671];
	mov.u32 	%r6814, %ntid.y;
	shl.b32 	%r6815, %r6814, 2;
	add.s32 	%r6816, %r176, %r6815;
	add.s32 	%r6817, %r6816, %r6815;
	add.s32 	%r6818, %r6817, %r6815;
	add.s32 	%r6819, %r6818, %r6815;
	add.s32 	%r6820, %r6819, %r6815;
	add.s32 	%r6821, %r6820, %r6815;
	add.s32 	%r6822, %r6821, %r6815;
	add.s32 	%r6823, %r6822, %r6815;
	add.s32 	%r6824, %r6823, %r6815;
	add.s32 	%r6825, %r6824, %r6815;
	add.s32 	%r6826, %r6825, %r6815;
	st.shared.f32 	[%r6826], %f2743;
	st.shared.f32 	[%r6826+260], %f2744;
	st.shared.f32 	[%r6826+520], %f2745;
	st.shared.f32 	[%r6826+780], %f2746;
	@%p731 bra 	$L__BB1_776;
	setp.gt.u32 	%p732, %r14, 15;
	mul.wide.u32 	%rd1672, %r13, 16;
	add.s64 	%rd1673, %rd256, %rd1672;
	ld.global.v4.f32 	{%f2747, %f2748, %f2749, %f2750}, [%rd1673];
	mov.u32 	%r6827, %ntid.y;
	shl.b32 	%r6828, %r6827, 2;
	add.s32 	%r6829, %r177, %r6828;
	add.s32 	%r6830, %r6829, %r6828;
	add.s32 	%r6831, %r6830, %r6828;
	add.s32 	%r6832, %r6831, %r6828;
	add.s32 	%r6833, %r6832, %r6828;
	add.s32 	%r6834, %r6833, %r6828;
	add.s32 	%r6835, %r6834, %r6828;
	add.s32 	%r6836, %r6835, %r6828;
	add.s32 	%r6837, %r6836, %r6828;
	add.s32 	%r6838, %r6837, %r6828;
	add.s32 	%r6839, %r6838, %r6828;
	st.shared.f32 	[%r6839], %f2747;
	st.shared.f32 	[%r6839+260], %f2748;
	st.shared.f32 	[%r6839+520], %f2749;
	st.shared.f32 	[%r6839+780], %f2750;
	@%p732 bra 	$L__BB1_776;
	setp.gt.u32 	%p733, %r15, 15;
	mul.wide.u32 	%rd1674, %r14, 16;
	add.s64 	%rd1675, %rd256, %rd1674;
	ld.global.v4.f32 	{%f2751, %f2752, %f2753, %f2754}, [%rd1675];
	mov.u32 	%r6840, %ntid.y;
	shl.b32 	%r6841, %r6840, 2;
	add.s32 	%r6842, %r178, %r6841;
	add.s32 	%r6843, %r6842, %r6841;
	add.s32 	%r6844, %r6843, %r6841;
	add.s32 	%r6845, %r6844, %r6841;
	add.s32 	%r6846, %r6845, %r6841;
	add.s32 	%r6847, %r6846, %r6841;
	add.s32 	%r6848, %r6847, %r6841;
	add.s32 	%r6849, %r6848, %r6841;
	add.s32 	%r6850, %r6849, %r6841;
	add.s32 	%r6851, %r6850, %r6841;
	add.s32 	%r6852, %r6851, %r6841;
	st.shared.f32 	[%r6852], %f2751;
	st.shared.f32 	[%r6852+260], %f2752;
	st.shared.f32 	[%r6852+520], %f2753;
	st.shared.f32 	[%r6852+780], %f2754;
	@%p733 bra 	$L__BB1_776;
	setp.gt.u32 	%p734, %r16, 15;
	mul.wide.u32 	%rd1676, %r15, 16;
	add.s64 	%rd1677, %rd256, %rd1676;
	ld.global.v4.f32 	{%f2755, %f2756, %f2757, %f2758}, [%rd1677];
	mov.u32 	%r6853, %ntid.y;
	shl.b32 	%r6854, %r6853, 2;
	add.s32 	%r6855, %r165, %r6854;
	add.s32 	%r6856, %r6855, %r6854;
	add.s32 	%r6857, %r6856, %r6854;
	add.s32 	%r6858, %r6857, %r6854;
	add.s32 	%r6859, %r6858, %r6854;
	add.s32 	%r6860, %r6859, %r6854;
	add.s32 	%r6861, %r6860, %r6854;
	add.s32 	%r6862, %r6861, %r6854;
	add.s32 	%r6863, %r6862, %r6854;
	add.s32 	%r6864, %r6863, %r6854;
	add.s32 	%r6865, %r6864, %r6854;
	add.s32 	%r6866, %r6865, %r6854;
	st.shared.f32 	[%r6866], %f2755;
	st.shared.f32 	[%r6866+260], %f2756;
	st.shared.f32 	[%r6866+520], %f2757;
	st.shared.f32 	[%r6866+780], %f2758;
	@%p734 bra 	$L__BB1_776;
	setp.gt.u32 	%p735, %r17, 15;
	mul.wide.u32 	%rd1678, %r16, 16;
	add.s64 	%rd1679, %rd256, %rd1678;
	ld.global.v4.f32 	{%f2759, %f2760, %f2761, %f2762}, [%rd1679];
	mov.u32 	%r6867, %ntid.y;
	shl.b32 	%r6868, %r6867, 2;
	add.s32 	%r6869, %r179, %r6868;
	add.s32 	%r6870, %r6869, %r6868;
	add.s32 	%r6871, %r6870, %r6868;
	add.s32 	%r6872, %r6871, %r6868;
	add.s32 	%r6873, %r6872, %r6868;
	add.s32 	%r6874, %r6873, %r6868;
	add.s32 	%r6875, %r6874, %r6868;
	add.s32 	%r6876, %r6875, %r6868;
	add.s32 	%r6877, %r6876, %r6868;
	add.s32 	%r6878, %r6877, %r6868;
	add.s32 	%r6879, %r6878, %r6868;
	st.shared.f32 	[%r6879], %f2759;
	st.shared.f32 	[%r6879+260], %f2760;
	st.shared.f32 	[%r6879+520], %f2761;
	st.shared.f32 	[%r6879+780], %f2762;
	@%p735 bra 	$L__BB1_776;
	mul.wide.u32 	%rd1680, %r17, 16;
	add.s64 	%rd1681, %rd256, %rd1680;
	ld.global.v4.f32 	{%f2763, %f2764, %f2765, %f2766}, [%rd1681];
	mov.u32 	%r6880, %ntid.y;
	shl.b32 	%r6881, %r6880, 2;
	add.s32 	%r6882, %r166, %r6881;
	add.s32 	%r6883, %r6882, %r6881;
	add.s32 	%r6884, %r6883, %r6881;
	add.s32 	%r6885, %r6884, %r6881;
	add.s32 	%r6886, %r6885, %r6881;
	add.s32 	%r6887, %r6886, %r6881;
	add.s32 	%r6888, %r6887, %r6881;
	add.s32 	%r6889, %r6888, %r6881;
	add.s32 	%r6890, %r6889, %r6881;
	add.s32 	%r6891, %r6890, %r6881;
	add.s32 	%r6892, %r6891, %r6881;
	add.s32 	%r6893, %r6892, %r6881;
	st.shared.f32 	[%r6893], %f2763;
	st.shared.f32 	[%r6893+260], %f2764;
	st.shared.f32 	[%r6893+520], %f2765;
	st.shared.f32 	[%r6893+780], %f2766;
$L__BB1_776:
	mov.u32 	%r6894, %ntid.y;
	mov.u32 	%r6895, %tid.y;
	add.s32 	%r6896, %r6895, %r6894;
	add.s32 	%r6897, %r6896, %r6894;
	add.s32 	%r6898, %r6897, %r6894;
	add.s32 	%r6899, %r6898, %r6894;
	add.s32 	%r6900, %r6899, %r6894;
	add.s32 	%r6901, %r6900, %r6894;
	add.s32 	%r6902, %r6901, %r6894;
	add.s32 	%r6903, %r6902, %r6894;
	add.s32 	%r6904, %r6903, %r6894;
	add.s32 	%r6905, %r6904, %r6894;
	add.s32 	%r6906, %r6905, %r6894;
	add.s32 	%r6907, %r6906, %r6894;
	add.s32 	%r6908, %r6907, %r6894;
	add.s32 	%r6909, %r6908, %r6894;
	add.s32 	%r6910, %r6909, %r6894;
	add.s32 	%r6911, %r6910, %r6894;
	add.s32 	%r6912, %r6911, %r6894;
	add.s32 	%r6913, %r6912, %r6894;
	add.s32 	%r6914, %r6913, %r6894;
	add.s32 	%r6915, %r6914, %r6894;
	add.s32 	%r6916, %r6915, %r6894;
	add.s32 	%r6917, %r6916, %r6894;
	add.s32 	%r6918, %r6917, %r6894;
	add.s32 	%r6919, %r6918, %r6894;
	add.s32 	%r6920, %r6919, %r6894;
	add.s32 	%r6921, %r6920, %r6894;
	add.s32 	%r6922, %r6921, %r6894;
	add.s32 	%r6923, %r6922, %r6894;
	add.s32 	%r6924, %r6923, %r6894;
	add.s32 	%r6925, %r6924, %r6894;
	add.s32 	%r6926, %r6925, %r6894;
	add.s32 	%r6927, %r6926, %r6894;
	add.s32 	%r6928, %r6927, %r6894;
	add.s32 	%r6929, %r6928, %r6894;
	add.s32 	%r6930, %r6929, %r6894;
	add.s32 	%r6931, %r6930, %r6894;
	add.s32 	%r6932, %r6931, %r6894;
	add.s32 	%r6933, %r6932, %r6894;
	add.s32 	%r6934, %r6933, %r6894;
	add.s32 	%r6935, %r6934, %r6894;
	add.s32 	%r6936, %r6935, %r6894;
	add.s32 	%r6937, %r6936, %r6894;
	add.s32 	%r6938, %r6937, %r6894;
	setp.gt.u32 	%p736, %r6938, 63;
	@%p736 bra 	$L__BB1_1153;
	@%p3 bra 	$L__BB1_794;
	ld.param.u32 	%r14159, [_Z12gmem_to_smemILi64ELi64EEvPfiiS0__param_2];
	setp.gt.u32 	%p738, %r3, 15;
	mov.u32 	%r6939, %ntid.y;
	mov.u32 	%r6940, %tid.y;
	add.s32 	%r6941, %r6940, %r6939;
	add.s32 	%r6942, %r6941, %r6939;
	add.s32 	%r6943, %r6942, %r6939;
	add.s32 	%r6944, %r6943, %r6939;
	add.s32 	%r6945, %r6944, %r6939;
	add.s32 	%r6946, %r6945, %r6939;
	add.s32 	%r6947, %r6946, %r6939;
	add.s32 	%r6948, %r6947, %r6939;
	add.s32 	%r6949, %r6948, %r6939;
	add.s32 	%r6950, %r6949, %r6939;
	add.s32 	%r6951, %r6950, %r6939;
	add.s32 	%r6952, %r6951, %r6939;
	add.s32 	%r6953, %r6952, %r6939;
	add.s32 	%r6954, %r6953, %r6939;
	add.s32 	%r6955, %r6954, %r6939;
	add.s32 	%r6956, %r6955, %r6939;
	add.s32 	%r6957, %r6956, %r6939;
	add.s32 	%r6958, %r6957, %r6939;
	add.s32 	%r6959, %r6958, %r6939;
	add.s32 	%r6960, %r6959, %r6939;
	add.s32 	%r6961, %r6960, %r6939;
	add.s32 	%r6962, %r6961, %r6939;
	add.s32 	%r6963, %r6962, %r6939;
	add.s32 	%r6964, %r6963, %r6939;
	add.s32 	%r6965, %r6964, %r6939;
	add.s32 	%r6966, %r6965, %r6939;
	add.s32 	%r6967, %r6966, %r6939;
	add.s32 	%r6968, %r6967, %r6939;
	add.s32 	%r6969, %r6968, %r6939;
	add.s32 	%r6970, %r6969, %r6939;
	add.s32 	%r6971, %r6970, %r6939;
	add.s32 	%r6972, %r6971, %r6939;
	add.s32 	%r6973, %r6972, %r6939;
	add.s32 	%r6974, %r6973, %r6939;
	add.s32 	%r6975, %r6974, %r6939;
	add.s32 	%r6976, %r6975, %r6939;
	add.s32 	%r6977, %r6976, %r6939;
	add.s32 	%r6978, %r6977, %r6939;
	add.s32 	%r6979, %r6978, %r6939;
	add.s32 	%r6980, %r6979, %r6939;
	add.s32 	%r6981, %r6980, %r6939;
	add.s32 	%r6982, %r6981, %r6939;
	add.s32 	%r6983, %r6982, %r6939;
	mul.lo.s32 	%r6984, %r6983, %r14159;
	cvt.u64.u32 	%rd1682, %r6984;
	add.s64 	%rd1683, %rd2, %rd1682;
	shl.b64 	%rd1684, %rd1683, 2;
	add.s64 	%rd262, %rd3, %rd1684;
	mul.wide.u32 	%rd1685, %r214, 16;
	add.s64 	%rd263, %rd262, %rd1685;
	ld.global.v4.f32 	{%f2767, %f2768, %f2769, %f2770}, [%rd263];
	shl.b32 	%r6985, %r6939, 2;
	add.s32 	%r6986, %r167, %r6985;
	add.s32 	%r6987, %r6986, %r6985;
	add.s32 	%r6988, %r6987, %r6985;
	add.s32 	%r6989, %r6988, %r6985;
	add.s32 	%r6990, %r6989, %r6985;
	add.s32 	%r6991, %r6990, %r6985;
	add.s32 	%r6992, %r6991, %r6985;
	add.s32 	%r6993, %r6992, %r6985;
	add.s32 	%r6994, %r6993, %r6985;
	add.s32 	%r6995, %r6994, %r6985;
	add.s32 	%r6996, %r6995, %r6985;
	add.s32 	%r6997, %r6996, %r6985;
	st.shared.f32 	[%r6997], %f2767;
	st.shared.f32 	[%r6997+260], %f2768;
	st.shared.f32 	[%r6997+520], %f2769;
	st.shared.f32 	[%r6997+780], %f2770;
	@%p738 bra 	$L__BB1_794;
	setp.gt.u32 	%p739, %r4, 15;
	mul.wide.s32 	%rd1686, %r2, 16;
	add.s64 	%rd264, %rd263, %rd1686;
	ld.global.v4.f32 	{%f2771, %f2772, %f2773, %f2774}, [%rd264];
	mov.u32 	%r6998, %ntid.y;
	shl.b32 	%r6999, %r6998, 2;
	add.s32 	%r7000, %r183, %r6999;
	add.s32 	%r7001, %r7000, %r6999;
	add.s32 	%r7002, %r7001, %r6999;
	add.s32 	%r7003, %r7002, %r6999;
	add.s32 	%r7004, %r7003, %r6999;
	add.s32 	%r7005, %r7004, %r6999;
	add.s32 	%r7006, %r7005, %r6999;
	add.s32 	%r7007, %r7006, %r6999;
	add.s32 	%r7008, %r7007, %r6999;
	add.s32 	%r7009, %r7008, %r6999;
	st.shared.f32 	[%r7009], %f2771;
	st.shared.f32 	[%r7009+260], %f2772;
	st.shared.f32 	[%r7009+520], %f2773;
	st.shared.f32 	[%r7009+780], %f2774;
	@%p739 bra 	$L__BB1_794;
	setp.gt.u32 	%p740, %r5, 15;
	mul.wide.s32 	%rd1687, %r2, 16;
	add.s64 	%rd265, %rd264, %rd1687;
	ld.global.v4.f32 	{%f2775, %f2776, %f2777, %f2778}, [%rd265];
	mov.u32 	%r7010, %ntid.y;
	shl.b32 	%r7011, %r7010, 2;
	add.s32 	%r7012, %r155, %r7011;
	add.s32 	%r7013, %r7012, %r7011;
	add.s32 	%r7014, %r7013, %r7011;
	add.s32 	%r7015, %r7014, %r7011;
	add.s32 	%r7016, %r7015, %r7011;
	add.s32 	%r7017, %r7016, %r7011;
	add.s32 	%r7018, %r7017, %r7011;
	add.s32 	%r7019, %r7018, %r7011;
	add.s32 	%r7020, %r7019, %r7011;
	add.s32 	%r7021, %r7020, %r7011;
	add.s32 	%r7022, %r7021, %r7011;
	add.s32 	%r7023, %r7022, %r7011;
	add.s32 	%r7024, %r7023, %r7011;
	st.shared.f32 	[%r7024], %f2775;
	st.shared.f32 	[%r7024+260], %f2776;
	st.shared.f32 	[%r7024+520], %f2777;
	st.shared.f32 	[%r7024+780], %f2778;
	@%p740 bra 	$L__BB1_794;
	setp.gt.u32 	%p741, %r6, 15;
	mul.wide.s32 	%rd1688, %r2, 16;
	add.s64 	%rd266, %rd265, %rd1688;
	ld.global.v4.f32 	{%f2779, %f2780, %f2781, %f2782}, [%rd266];
	mov.u32 	%r7025, %ntid.y;
	shl.b32 	%r7026, %r7025, 2;
	add.s32 	%r7027, %r184, %r7026;
	add.s32 	%r7028, %r7027, %r7026;
	add.s32 	%r7029, %r7028, %r7026;
	add.s32 	%r7030, %r7029, %r7026;
	add.s32 	%r7031, %r7030, %r7026;
	add.s32 	%r7032, %r7031, %r7026;
	add.s32 	%r7033, %r7032, %r7026;
	add.s32 	%r7034, %r7033, %r7026;
	add.s32 	%r7035, %r7034, %r7026;
	add.s32 	%r7036, %r7035, %r7026;
	st.shared.f32 	[%r7036], %f2779;
	st.shared.f32 	[%r7036+260], %f2780;
	st.shared.f32 	[%r7036+520], %f2781;
	st.shared.f32 	[%r7036+780], %f2782;
	@%p741 bra 	$L__BB1_794;
	setp.gt.u32 	%p742, %r7, 15;
	mul.wide.s32 	%rd1689, %r2, 16;
	add.s64 	%rd267, %rd266, %rd1689;
	ld.global.v4.f32 	{%f2783, %f2784, %f2785, %f2786}, [%rd267];
	mov.u32 	%r7037, %ntid.y;
	shl.b32 	%r7038, %r7037, 2;
	add.s32 	%r7039, %r185, %r7038;
	add.s32 	%r7040, %r7039, %r7038;
	add.s32 	%r7041, %r7040, %r7038;
	add.s32 	%r7042, %r7041, %r7038;
	add.s32 	%r7043, %r7042, %r7038;
	add.s32 	%r7044, %r7043, %r7038;
	add.s32 	%r7045, %r7044, %r7038;
	add.s32 	%r7046, %r7045, %r7038;
	add.s32 	%r7047, %r7046, %r7038;
	add.s32 	%r7048, %r7047, %r7038;
	st.shared.f32 	[%r7048], %f2783;
	st.shared.f32 	[%r7048+260], %f2784;
	st.shared.f32 	[%r7048+520], %f2785;
	st.shared.f32 	[%r7048+780], %f2786;
	@%p742 bra 	$L__BB1_794;
	setp.gt.u32 	%p743, %r8, 15;
	mul.wide.s32 	%rd1690, %r2, 16;
	add.s64 	%rd1691, %rd267, %rd1690;
	ld.global.v4.f32 	{%f2787, %f2788, %f2789, %f2790}, [%rd1691];
	mov.u32 	%r7049, %ntid.y;
	shl.b32 	%r7050, %r7049, 2;
	add.s32 	%r7051, %r186, %r7050;
	add.s32 	%r7052, %r7051, %r7050;
	add.s32 	%r7053, %r7052, %r7050;
	add.s32 	%r7054, %r7053, %r7050;
	add.s32 	%r7055, %r7054, %r7050;
	add.s32 	%r7056, %r7055, %r7050;
	add.s32 	%r7057, %r7056, %r7050;
	add.s32 	%r7058, %r7057, %r7050;
	add.s32 	%r7059, %r7058, %r7050;
	add.s32 	%r7060, %r7059, %r7050;
	st.shared.f32 	[%r7060], %f2787;
	st.shared.f32 	[%r7060+260], %f2788;
	st.shared.f32 	[%r7060+520], %f2789;
	st.shared.f32 	[%r7060+780], %f2790;
	@%p743 bra 	$L__BB1_794;
	setp.gt.u32 	%p744, %r9, 15;
	mul.wide.u32 	%rd1692, %r8, 16;
	add.s64 	%rd1693, %rd262, %rd1692;
	ld.global.v4.f32 	{%f2791, %f2792, %f2793, %f2794}, [%rd1693];
	mov.u32 	%r7061, %ntid.y;
	shl.b32 	%r7062, %r7061, 2;
	add.s32 	%r7063, %r180, %r7062;
	add.s32 	%r7064, %r7063, %r7062;
	add.s32 	%r7065, %r7064, %r7062;
	add.s32 	%r7066, %r7065, %r7062;
	add.s32 	%r7067, %r7066, %r7062;
	add.s32 	%r7068, %r7067, %r7062;
	add.s32 	%r7069, %r7068, %r7062;
	add.s32 	%r7070, %r7069, %r7062;
	add.s32 	%r7071, %r7070, %r7062;
	add.s32 	%r7072, %r7071, %r7062;
	add.s32 	%r7073, %r7072, %r7062;
	st.shared.f32 	[%r7073], %f2791;
	st.shared.f32 	[%r7073+260], %f2792;
	st.shared.f32 	[%r7073+520], %f2793;
	st.shared.f32 	[%r7073+780], %f2794;
	@%p744 bra 	$L__BB1_794;
	setp.gt.u32 	%p745, %r10, 15;
	mul.wide.u32 	%rd1694, %r9, 16;
	add.s64 	%rd1695, %rd262, %rd1694;
	ld.global.v4.f32 	{%f2795, %f2796, %f2797, %f2798}, [%rd1695];
	mov.u32 	%r7074, %ntid.y;
	shl.b32 	%r7075, %r7074, 2;
	add.s32 	%r7076, %r181, %r7075;
	add.s32 	%r7077, %r7076, %r7075;
	add.s32 	%r7078, %r7077, %r7075;
	add.s32 	%r7079, %r7078, %r7075;
	add.s32 	%r7080, %r7079, %r7075;
	add.s32 	%r7081, %r7080, %r7075;
	add.s32 	%r7082, %r7081, %r7075;
	add.s32 	%r7083, %r7082, %r7075;
	add.s32 	%r7084, %r7083, %r7075;
	add.s32 	%r7085, %r7084, %r7075;
	add.s32 	%r7086, %r7085, %r7075;
	st.shared.f32 	[%r7086], %f2795;
	st.shared.f32 	[%r7086+260], %f2796;
	st.shared.f32 	[%r7086+520], %f2797;
	st.shared.f32 	[%r7086+780], %f2798;
	@%p745 bra 	$L__BB1_794;
	setp.gt.u32 	%p746, %r11, 15;
	mul.wide.u32 	%rd1696, %r10, 16;
	add.s64 	%rd1697, %rd262, %rd1696;
	ld.global.v4.f32 	{%f2799, %f2800, %f2801, %f2802}, [%rd1697];
	mov.u32 	%r7087, %ntid.y;
	shl.b32 	%r7088, %r7087, 2;
	add.s32 	%r7089, %r182, %r7088;
	add.s32 	%r7090, %r7089, %r7088;
	add.s32 	%r7091, %r7090, %r7088;
	add.s32 	%r7092, %r7091, %r7088;
	add.s32 	%r7093, %r7092, %r7088;
	add.s32 	%r7094, %r7093, %r7088;
	add.s32 	%r7095, %r7094, %r7088;
	add.s32 	%r7096, %r7095, %r7088;
	add.s32 	%r7097, %r7096, %r7088;
	add.s32 	%r7098, %r7097, %r7088;
	add.s32 	%r7099, %r7098, %r7088;
	st.shared.f32 	[%r7099], %f2799;
	st.shared.f32 	[%r7099+260], %f2800;
	st.shared.f32 	[%r7099+520], %f2801;
	st.shared.f32 	[%r7099+780], %f2802;
	@%p746 bra 	$L__BB1_794;
	setp.gt.u32 	%p747, %r12, 15;
	mul.wide.u32 	%rd1698, %r11, 16;
	add.s64 	%rd1699, %rd262, %rd1698;
	ld.global.v4.f32 	{%f2803, %f2804, %f2805, %f2806}, [%rd1699];
	mov.u32 	%r7100, %ntid.y;
	shl.b32 	%r7101, %r7100, 2;
	add.s32 	%r7102, %r175, %r7101;
	add.s32 	%r7103, %r7102, %r7101;
	add.s32 	%r7104, %r7103, %r7101;
	add.s32 	%r7105, %r7104, %r7101;
	add.s32 	%r7106, %r7105, %r7101;
	add.s32 	%r7107, %r7106, %r7101;
	add.s32 	%r7108, %r7107, %r7101;
	add.s32 	%r7109, %r7108, %r7101;
	add.s32 	%r7110, %r7109, %r7101;
	add.s32 	%r7111, %r7110, %r7101;
	add.s32 	%r7112, %r7111, %r7101;
	add.s32 	%r7113, %r7112, %r7101;
	st.shared.f32 	[%r7113], %f2803;
	st.shared.f32 	[%r7113+260], %f2804;
	st.shared.f32 	[%r7113+520], %f2805;
	st.shared.f32 	[%r7113+780], %f2806;
	@%p747 bra 	$L__BB1_794;
	setp.gt.u32 	%p748, %r13, 15;
	mul.wide.u32 	%rd1700, %r12, 16;
	add.s64 	%rd1701, %rd262, %rd1700;
	ld.global.v4.f32 	{%f2807, %f2808, %f2809, %f2810}, [%rd1701];
	mov.u32 	%r7114, %ntid.y;
	shl.b32 	%r7115, %r7114, 2;
	add.s32 	%r7116, %r176, %r7115;
	add.s32 	%r7117, %r7116, %r7115;
	add.s32 	%r7118, %r7117, %r7115;
	add.s32 	%r7119, %r7118, %r7115;
	add.s32 	%r7120, %r7119, %r7115;
	add.s32 	%r7121, %r7120, %r7115;
	add.s32 	%r7122, %r7121, %r7115;
	add.s32 	%r7123, %r7122, %r7115;
	add.s32 	%r7124, %r7123, %r7115;
	add.s32 	%r7125, %r7124, %r7115;
	add.s32 	%r7126, %r7125, %r7115;
	add.s32 	%r7127, %r7126, %r7115;
	st.shared.f32 	[%r7127], %f2807;
	st.shared.f32 	[%r7127+260], %f2808;
	st.shared.f32 	[%r7127+520], %f2809;
	st.shared.f32 	[%r7127+780], %f2810;
	@%p748 bra 	$L__BB1_794;
	setp.gt.u32 	%p749, %r14, 15;
	mul.wide.u32 	%rd1702, %r13, 16;
	add.s64 	%rd1703, %rd262, %rd1702;
	ld.global.v4.f32 	{%f2811, %f2812, %f2813, %f2814}, [%rd1703];
	mov.u32 	%r7128, %ntid.y;
	shl.b32 	%r7129, %r7128, 2;
	add.s32 	%r7130, %r177, %r7129;
	add.s32 	%r7131, %r7130, %r7129;
	add.s32 	%r7132, %r7131, %r7129;
	add.s32 	%r7133, %r7132, %r7129;
	add.s32 	%r7134, %r7133, %r7129;
	add.s32 	%r7135, %r7134, %r7129;
	add.s32 	%r7136, %r7135, %r7129;
	add.s32 	%r7137, %r7136, %r7129;
	add.s32 	%r7138, %r7137, %r7129;
	add.s32 	%r7139, %r7138, %r7129;
	add.s32 	%r7140, %r7139, %r7129;
	add.s32 	%r7141, %r7140, %r7129;
	st.shared.f32 	[%r7141], %f2811;
	st.shared.f32 	[%r7141+260], %f2812;
	st.shared.f32 	[%r7141+520], %f2813;
	st.shared.f32 	[%r7141+780], %f2814;
	@%p749 bra 	$L__BB1_794;
	setp.gt.u32 	%p750, %r15, 15;
	mul.wide.u32 	%rd1704, %r14, 16;
	add.s64 	%rd1705, %rd262, %rd1704;
	ld.global.v4.f32 	{%f2815, %f2816, %f2817, %f2818}, [%rd1705];
	mov.u32 	%r7142, %ntid.y;
	shl.b32 	%r7143, %r7142, 2;
	add.s32 	%r7144, %r178, %r7143;
	add.s32 	%r7145, %r7144, %r7143;
	add.s32 	%r7146, %r7145, %r7143;
	add.s32 	%r7147, %r7146, %r7143;
	add.s32 	%r7148, %r7147, %r7143;
	add.s32 	%r7149, %r7148, %r7143;
	add.s32 	%r7150, %r7149, %r7143;
	add.s32 	%r7151, %r7150, %r7143;
	add.s32 	%r7152, %r7151, %r7143;
	add.s32 	%r7153, %r7152, %r7143;
	add.s32 	%r7154, %r7153, %r7143;
	add.s32 	%r7155, %r7154, %r7143;
	st.shared.f32 	[%r7155], %f2815;
	st.shared.f32 	[%r7155+260], %f2816;
	st.shared.f32 	[%r7155+520], %f2817;
	st.shared.f32 	[%r7155+780], %f2818;
	@%p750 bra 	$L__BB1_794;
	setp.gt.u32 	%p751, %r16, 15;
	mul.wide.u32 	%rd1706, %r15, 16;
	add.s64 	%rd1707, %rd262, %rd1706;
	ld.global.v4.f32 	{%f2819, %f2820, %f2821, %f2822}, [%rd1707];
	mov.u32 	%r7156, %ntid.y;
	shl.b32 	%r7157, %r7156, 2;
	add.s32 	%r7158, %r165, %r7157;
	add.s32 	%r7159, %r7158, %r7157;
	add.s32 	%r7160, %r7159, %r7157;
	add.s32 	%r7161, %r7160, %r7157;
	add.s32 	%r7162, %r7161, %r7157;
	add.s32 	%r7163, %r7162, %r7157;
	add.s32 	%r7164, %r7163, %r7157;
	add.s32 	%r7165, %r7164, %r7157;
	add.s32 	%r7166, %r7165, %r7157;
	add.s32 	%r7167, %r7166, %r7157;
	add.s32 	%r7168, %r7167, %r7157;
	add.s32 	%r7169, %r7168, %r7157;
	add.s32 	%r7170, %r7169, %r7157;
	st.shared.f32 	[%r7170], %f2819;
	st.shared.f32 	[%r7170+260], %f2820;
	st.shared.f32 	[%r7170+520], %f2821;
	st.shared.f32 	[%r7170+780], %f2822;
	@%p751 bra 	$L__BB1_794;
	setp.gt.u32 	%p752, %r17, 15;
	mul.wide.u32 	%rd1708, %r16, 16;
	add.s64 	%rd1709, %rd262, %rd1708;
	ld.global.v4.f32 	{%f2823, %f2824, %f2825, %f2826}, [%rd1709];
	mov.u32 	%r7171, %ntid.y;
	shl.b32 	%r7172, %r7171, 2;
	add.s32 	%r7173, %r179, %r7172;
	add.s32 	%r7174, %r7173, %r7172;
	add.s32 	%r7175, %r7174, %r7172;
	add.s32 	%r7176, %r7175, %r7172;
	add.s32 	%r7177, %r7176, %r7172;
	add.s32 	%r7178, %r7177, %r7172;
	add.s32 	%r7179, %r7178, %r7172;
	add.s32 	%r7180, %r7179, %r7172;
	add.s32 	%r7181, %r7180, %r7172;
	add.s32 	%r7182, %r7181, %r7172;
	add.s32 	%r7183, %r7182, %r7172;
	add.s32 	%r7184, %r7183, %r7172;
	st.shared.f32 	[%r7184], %f2823;
	st.shared.f32 	[%r7184+260], %f2824;
	st.shared.f32 	[%r7184+520], %f2825;
	st.shared.f32 	[%r7184+780], %f2826;
	@%p752 bra 	$L__BB1_794;
	mul.wide.u32 	%rd1710, %r17, 16;
	add.s64 	%rd1711, %rd262, %rd1710;
	ld.global.v4.f32 	{%f2827, %f2828, %f2829, %f2830}, [%rd1711];
	mov.u32 	%r7185, %ntid.y;
	shl.b32 	%r7186, %r7185, 2;
	add.s32 	%r7187, %r166, %r7186;
	add.s32 	%r7188, %r7187, %r7186;
	add.s32 	%r7189, %r7188, %r7186;
	add.s32 	%r7190, %r7189, %r7186;
	add.s32 	%r7191, %r7190, %r7186;
	add.s32 	%r7192, %r7191, %r7186;
	add.s32 	%r7193, %r7192, %r7186;
	add.s32 	%r7194, %r7193, %r7186;
	add.s32 	%r7195, %r7194, %r7186;
	add.s32 	%r7196, %r7195, %r7186;
	add.s32 	%r7197, %r7196, %r7186;
	add.s32 	%r7198, %r7197, %r7186;
	add.s32 	%r7199, %r7198, %r7186;
	st.shared.f32 	[%r7199], %f2827;
	st.shared.f32 	[%r7199+260], %f2828;
	st.shared.f32 	[%r7199+520], %f2829;
	st.shared.f32 	[%r7199+780], %f2830;
$L__BB1_794:
	mov.u32 	%r7200, %ntid.y;
	mov.u32 	%r7201, %tid.y;
	add.s32 	%r7202, %r7201, %r7200;
	add.s32 	%r7203, %r7202, %r7200;
	add.s32 	%r7204, %r7203, %r7200;
	add.s32 	%r7205, %r7204, %r7200;
	add.s32 	%r7206, %r7205, %r7200;
	add.s32 	%r7207, %r7206, %r7200;
	add.s32 	%r7208, %r7207, %r7200;
	add.s32 	%r7209, %r7208, %r7200;
	add.s32 	%r7210, %r7209, %r7200;
	add.s32 	%r7211, %r7210, %r7200;
	add.s32 	%r7212, %r7211, %r7200;
	add.s32 	%r7213, %r7212, %r7200;
	add.s32 	%r7214, %r7213, %r7200;
	add.s32 	%r7215, %r7214, %r7200;
	add.s32 	%r7216, %r7215, %r7200;
	add.s32 	%r7217, %r7216, %r7200;
	add.s32 	%r7218, %r7217, %r7200;
	add.s32 	%r7219, %r7218, %r7200;
	add.s32 	%r7220, %r7219, %r7200;
	add.s32 	%r7221, %r7220, %r7200;
	add.s32 	%r7222, %r7221, %r7200;
	add.s32 	%r7223, %r7222, %r7200;
	add.s32 	%r7224, %r7223, %r7200;
	add.s32 	%r7225, %r7224, %r7200;
	add.s32 	%r7226, %r7225, %r7200;
	add.s32 	%r7227, %r7226, %r7200;
	add.s32 	%r7228, %r7227, %r7200;
	add.s32 	%r7229, %r7228, %r7200;
	add.s32 	%r7230, %r7229, %r7200;
	add.s32 	%r7231, %r7230, %r7200;
	add.s32 	%r7232, %r7231, %r7200;
	add.s32 	%r7233, %r7232, %r7200;
	add.s32 	%r7234, %r7233, %r7200;
	add.s32 	%r7235, %r7234, %r7200;
	add.s32 	%r7236, %r7235, %r7200;
	add.s32 	%r7237, %r7236, %r7200;
	add.s32 	%r7238, %r7237, %r7200;
	add.s32 	%r7239, %r7238, %r7200;
	add.s32 	%r7240, %r7239, %r7200;
	add.s32 	%r7241, %r7240, %r7200;
	add.s32 	%r7242, %r7241, %r7200;
	add.s32 	%r7243, %r7242, %r7200;
	add.s32 	%r7244, %r7243, %r7200;
	add.s32 	%r7245, %r7244, %r7200;
	setp.gt.u32 	%p753, %r7245, 63;
	@%p753 bra 	$L__BB1_1153;
	@%p3 bra 	$L__BB1_812;
	ld.param.u32 	%r14160, [_Z12gmem_to_smemILi64ELi64EEvPfiiS0__param_2];
	setp.gt.u32 	%p755, %r3, 15;
	mov.u32 	%r7246, %ntid.y;
	mov.u32 	%r7247, %tid.y;
	add.s32 	%r7248, %r7247, %r7246;
	add.s32 	%r7249, %r7248, %r7246;
	add.s32 	%r7250, %r7249, %r7246;
	add.s32 	%r7251, %r7250, %r7246;
	add.s32 	%r7252, %r7251, %r7246;
	add.s32 	%r7253, %r7252, %r7246;
	add.s32 	%r7254, %r7253, %r7246;
	add.s32 	%r7255, %r7254, %r7246;
	add.s32 	%r7256, %r7255, %r7246;
	add.s32 	%r7257, %r7256, %r7246;
	add.s32 	%r7258, %r7257, %r7246;
	add.s32 	%r7259, %r7258, %r7246;
	add.s32 	%r7260, %r7259, %r7246;
	add.s32 	%r7261, %r7260, %r7246;
	add.s32 	%r7262, %r7261, %r7246;
	add.s32 	%r7263, %r7262, %r7246;
	add.s32 	%r7264, %r7263, %r7246;
	add.s32 	%r7265, %r7264, %r7246;
	add.s32 	%r7266, %r7265, %r7246;
	add.s32 	%r7267, %r7266, %r7246;
	add.s32 	%r7268, %r7267, %r7246;
	add.s32 	%r7269, %r7268, %r7246;
	add.s32 	%r7270, %r7269, %r7246;
	add.s32 	%r7271, %r7270, %r7246;
	add.s32 	%r7272, %r7271, %r7246;
	add.s32 	%r7273, %r7272, %r7246;
	add.s32 	%r7274, %r7273, %r7246;
	add.s32 	%r7275, %r7274, %r7246;
	add.s32 	%r7276, %r7275, %r7246;
	add.s32 	%r7277, %r7276, %r7246;
	add.s32 	%r7278, %r7277, %r7246;
	add.s32 	%r7279, %r7278, %r7246;
	add.s32 	%r7280, %r7279, %r7246;
	add.s32 	%r7281, %r7280, %r7246;
	add.s32 	%r7282, %r7281, %r7246;
	add.s32 	%r7283, %r7282, %r7246;
	add.s32 	%r7284, %r7283, %r7246;
	add.s32 	%r7285, %r7284, %r7246;
	add.s32 	%r7286, %r7285, %r7246;
	add.s32 	%r7287, %r7286, %r7246;
	add.s32 	%r7288, %r7287, %r7246;
	add.s32 	%r7289, %r7288, %r7246;
	add.s32 	%r7290, %r7289, %r7246;
	add.s32 	%r7291, %r7290, %r7246;
	mul.lo.s32 	%r7292, %r7291, %r14160;
	cvt.u64.u32 	%rd1712, %r7292;
	add.s64 	%rd1713, %rd2, %rd1712;
	shl.b64 	%rd1714, %rd1713, 2;
	add.s64 	%rd268, %rd3, %rd1714;
	mul.wide.u32 	%rd1715, %r214, 16;
	add.s64 	%rd269, %rd268, %rd1715;
	ld.global.v4.f32 	{%f2831, %f2832, %f2833, %f2834}, [%rd269];
	shl.b32 	%r7293, %r7246, 2;
	add.s32 	%r7294, %r167, %r7293;
	add.s32 	%r7295, %r7294, %r7293;
	add.s32 	%r7296, %r7295, %r7293;
	add.s32 	%r7297, %r7296, %r7293;
	add.s32 	%r7298, %r7297, %r7293;
	add.s32 	%r7299, %r7298, %r7293;
	add.s32 	%r7300, %r7299, %r7293;
	add.s32 	%r7301, %r7300, %r7293;
	add.s32 	%r7302, %r7301, %r7293;
	add.s32 	%r7303, %r7302, %r7293;
	add.s32 	%r7304, %r7303, %r7293;
	add.s32 	%r7305, %r7304, %r7293;
	add.s32 	%r7306, %r7305, %r7293;
	st.shared.f32 	[%r7306], %f2831;
	st.shared.f32 	[%r7306+260], %f2832;
	st.shared.f32 	[%r7306+520], %f2833;
	st.shared.f32 	[%r7306+780], %f2834;
	@%p755 bra 	$L__BB1_812;
	setp.gt.u32 	%p756, %r4, 15;
	mul.wide.s32 	%rd1716, %r2, 16;
	add.s64 	%rd270, %rd269, %rd1716;
	ld.global.v4.f32 	{%f2835, %f2836, %f2837, %f2838}, [%rd270];
	mov.u32 	%r7307, %ntid.y;
	shl.b32 	%r7308, %r7307, 2;
	add.s32 	%r7309, %r183, %r7308;
	add.s32 	%r7310, %r7309, %r7308;
	add.s32 	%r7311, %r7310, %r7308;
	add.s32 	%r7312, %r7311, %r7308;
	add.s32 	%r7313, %r7312, %r7308;
	add.s32 	%r7314, %r7313, %r7308;
	add.s32 	%r7315, %r7314, %r7308;
	add.s32 	%r7316, %r7315, %r7308;
	add.s32 	%r7317, %r7316, %r7308;
	add.s32 	%r7318, %r7317, %r7308;
	add.s32 	%r7319, %r7318, %r7308;
	st.shared.f32 	[%r7319], %f2835;
	st.shared.f32 	[%r7319+260], %f2836;
	st.shared.f32 	[%r7319+520], %f2837;
	st.shared.f32 	[%r7319+780], %f2838;
	@%p756 bra 	$L__BB1_812;
	setp.gt.u32 	%p757, %r5, 15;
	mul.wide.s32 	%rd1717, %r2, 16;
	add.s64 	%rd271, %rd270, %rd1717;
	ld.global.v4.f32 	{%f2839, %f2840, %f2841, %f2842}, [%rd271];
	mov.u32 	%r7320, %ntid.y;
	shl.b32 	%r7321, %r7320, 2;
	add.s32 	%r7322, %r155, %r7321;
	add.s32 	%r7323, %r7322, %r7321;
	add.s32 	%r7324, %r7323, %r7321;
	add.s32 	%r7325, %r7324, %r7321;
	add.s32 	%r7326, %r7325, %r7321;
	add.s32 	%r7327, %r7326, %r7321;
	add.s32 	%r7328, %r7327, %r7321;
	add.s32 	%r7329, %r7328, %r7321;
	add.s32 	%r7330, %r7329, %r7321;
	add.s32 	%r7331, %r7330, %r7321;
	add.s32 	%r7332, %r7331, %r7321;
	add.s32 	%r7333, %r7332, %r7321;
	add.s32 	%r7334, %r7333, %r7321;
	add.s32 	%r7335, %r7334, %r7321;
	st.shared.f32 	[%r7335], %f2839;
	st.shared.f32 	[%r7335+260], %f2840;
	st.shared.f32 	[%r7335+520], %f2841;
	st.shared.f32 	[%r7335+780], %f2842;
	@%p757 bra 	$L__BB1_812;
	setp.gt.u32 	%p758, %r6, 15;
	mul.wide.s32 	%rd1718, %r2, 16;
	add.s64 	%rd272, %rd271, %rd1718;
	ld.global.v4.f32 	{%f2843, %f2844, %f2845, %f2846}, [%rd272];
	mov.u32 	%r7336, %ntid.y;
	shl.b32 	%r7337, %r7336, 2;
	add.s32 	%r7338, %r184, %r7337;
	add.s32 	%r7339, %r7338, %r7337;
	add.s32 	%r7340, %r7339, %r7337;
	add.s32 	%r7341, %r7340, %r7337;
	add.s32 	%r7342, %r7341, %r7337;
	add.s32 	%r7343, %r7342, %r7337;
	add.s32 	%r7344, %r7343, %r7337;
	add.s32 	%r7345, %r7344, %r7337;
	add.s32 	%r7346, %r7345, %r7337;
	add.s32 	%r7347, %r7346, %r7337;
	add.s32 	%r7348, %r7347, %r7337;
	st.shared.f32 	[%r7348], %f2843;
	st.shared.f32 	[%r7348+260], %f2844;
	st.shared.f32 	[%r7348+520], %f2845;
	st.shared.f32 	[%r7348+780], %f2846;
	@%p758 bra 	$L__BB1_812;
	setp.gt.u32 	%p759, %r7, 15;
	mul.wide.s32 	%rd1719, %r2, 16;
	add.s64 	%rd273, %rd272, %rd1719;
	ld.global.v4.f32 	{%f2847, %f2848, %f2849, %f2850}, [%rd273];
	mov.u32 	%r7349, %ntid.y;
	shl.b32 	%r7350, %r7349, 2;
	add.s32 	%r7351, %r185, %r7350;
	add.s32 	%r7352, %r7351, %r7350;
	add.s32 	%r7353, %r7352, %r7350;
	add.s32 	%r7354, %r7353, %r7350;
	add.s32 	%r7355, %r7354, %r7350;
	add.s32 	%r7356, %r7355, %r7350;
	add.s32 	%r7357, %r7356, %r7350;
	add.s32 	%r7358, %r7357, %r7350;
	add.s32 	%r7359, %r7358, %r7350;
	add.s32 	%r7360, %r7359, %r7350;
	add.s32 	%r7361, %r7360, %r7350;
	st.shared.f32 	[%r7361], %f2847;
	st.shared.f32 	[%r7361+260], %f2848;
	st.shared.f32 	[%r7361+520], %f2849;
	st.shared.f32 	[%r7361+780], %f2850;
	@%p759 bra 	$L__BB1_812;
	setp.gt.u32 	%p760, %r8, 15;
	mul.wide.s32 	%rd1720, %r2, 16;
	add.s64 	%rd1721, %rd273, %rd1720;
	ld.global.v4.f32 	{%f2851, %f2852, %f2853, %f2854}, [%rd1721];
	mov.u32 	%r7362, %ntid.y;
	shl.b32 	%r7363, %r7362, 2;
	add.s32 	%r7364, %r186, %r7363;
	add.s32 	%r7365, %r7364, %r7363;
	add.s32 	%r7366, %r7365, %r7363;
	add.s32 	%r7367, %r7366, %r7363;
	add.s32 	%r7368, %r7367, %r7363;
	add.s32 	%r7369, %r7368, %r7363;
	add.s32 	%r7370, %r7369, %r7363;
	add.s32 	%r7371, %r7370, %r7363;
	add.s32 	%r7372, %r7371, %r7363;
	add.s32 	%r7373, %r7372, %r7363;
	add.s32 	%r7374, %r7373, %r7363;
	st.shared.f32 	[%r7374], %f2851;
	st.shared.f32 	[%r7374+260], %f2852;
	st.shared.f32 	[%r7374+520], %f2853;
	st.shared.f32 	[%r7374+780], %f2854;
	@%p760 bra 	$L__BB1_812;
	setp.gt.u32 	%p761, %r9, 15;
	mul.wide.u32 	%rd1722, %r8, 16;
	add.s64 	%rd1723, %rd268, %rd1722;
	ld.global.v4.f32 	{%f2855, %f2856, %f2857, %f2858}, [%rd1723];
	mov.u32 	%r7375, %ntid.y;
	shl.b32 	%r7376, %r7375, 2;
	add.s32 	%r7377, %r180, %r7376;
	add.s32 	%r7378, %r7377, %r7376;
	add.s32 	%r7379, %r7378, %r7376;
	add.s32 	%r7380, %r7379, %r7376;
	add.s32 	%r7381, %r7380, %r7376;
	add.s32 	%r7382, %r7381, %r7376;
	add.s32 	%r7383, %r7382, %r7376;
	add.s32 	%r7384, %r7383, %r7376;
	add.s32 	%r7385, %r7384, %r7376;
	add.s32 	%r7386, %r7385, %r7376;
	add.s32 	%r7387, %r7386, %r7376;
	add.s32 	%r7388, %r7387, %r7376;
	st.shared.f32 	[%r7388], %f2855;
	st.shared.f32 	[%r7388+260], %f2856;
	st.shared.f32 	[%r7388+520], %f2857;
	st.shared.f32 	[%r7388+780], %f2858;
	@%p761 bra 	$L__BB1_812;
	setp.gt.u32 	%p762, %r10, 15;
	mul.wide.u32 	%rd1724, %r9, 16;
	add.s64 	%rd1725, %rd268, %rd1724;
	ld.global.v4.f32 	{%f2859, %f2860, %f2861, %f2862}, [%rd1725];
	mov.u32 	%r7389, %ntid.y;
	shl.b32 	%r7390, %r7389, 2;
	add.s32 	%r7391, %r181, %r7390;
	add.s32 	%r7392, %r7391, %r7390;
	add.s32 	%r7393, %r7392, %r7390;
	add.s32 	%r7394, %r7393, %r7390;
	add.s32 	%r7395, %r7394, %r7390;
	add.s32 	%r7396, %r7395, %r7390;
	add.s32 	%r7397, %r7396, %r7390;
	add.s32 	%r7398, %r7397, %r7390;
	add.s32 	%r7399, %r7398, %r7390;
	add.s32 	%r7400, %r7399, %r7390;
	add.s32 	%r7401, %r7400, %r7390;
	add.s32 	%r7402, %r7401, %r7390;
	st.shared.f32 	[%r7402], %f2859;
	st.shared.f32 	[%r7402+260], %f2860;
	st.shared.f32 	[%r7402+520], %f2861;
	st.shared.f32 	[%r7402+780], %f2862;
	@%p762 bra 	$L__BB1_812;
	setp.gt.u32 	%p763, %r11, 15;
	mul.wide.u32 	%rd1726, %r10, 16;
	add.s64 	%rd1727, %rd268, %rd1726;
	ld.global.v4.f32 	{%f2863, %f2864, %f2865, %f2866}, [%rd1727];
	mov.u32 	%r7403, %ntid.y;
	shl.b32 	%r7404, %r7403, 2;
	add.s32 	%r7405, %r182, %r7404;
	add.s32 	%r7406, %r7405, %r7404;
	add.s32 	%r7407, %r7406, %r7404;
	add.s32 	%r7408, %r7407, %r7404;
	add.s32 	%r7409, %r7408, %r7404;
	add.s32 	%r7410, %r7409, %r7404;
	add.s32 	%r7411, %r7410, %r7404;
	add.s32 	%r7412, %r7411, %r7404;
	add.s32 	%r7413, %r7412, %r7404;
	add.s32 	%r7414, %r7413, %r7404;
	add.s32 	%r7415, %r7414, %r7404;
	add.s32 	%r7416, %r7415, %r7404;
	st.shared.f32 	[%r7416], %f2863;
	st.shared.f32 	[%r7416+260], %f2864;
	st.shared.f32 	[%r7416+520], %f2865;
	st.shared.f32 	[%r7416+780], %f2866;
	@%p763 bra 	$L__BB1_812;
	setp.gt.u32 	%p764, %r12, 15;
	mul.wide.u32 	%rd1728, %r11, 16;
	add.s64 	%rd1729, %rd268, %rd1728;
	ld.global.v4.f32 	{%f2867, %f2868, %f2869, %f2870}, [%rd1729];
	mov.u32 	%r7417, %ntid.y;
	shl.b32 	%r7418, %r7417, 2;
	add.s32 	%r7419, %r175, %r7418;
	add.s32 	%r7420, %r7419, %r7418;
	add.s32 	%r7421, %r7420, %r7418;
	add.s32 	%r7422, %r7421, %r7418;
	add.s32 	%r7423, %r7422, %r7418;
	add.s32 	%r7424, %r7423, %r7418;
	add.s32 	%r7425, %r7424, %r7418;
	add.s32 	%r7426, %r7425, %r7418;
	add.s32 	%r7427, %r7426, %r7418;
	add.s32 	%r7428, %r7427, %r7418;
	add.s32 	%r7429, %r7428, %r7418;
	add.s32 	%r7430, %r7429, %r7418;
	add.s32 	%r7431, %r7430, %r7418;
	st.shared.f32 	[%r7431], %f2867;
	st.shared.f32 	[%r7431+260], %f2868;
	st.shared.f32 	[%r7431+520], %f2869;
	st.shared.f32 	[%r7431+780], %f2870;
	@%p764 bra 	$L__BB1_812;
	setp.gt.u32 	%p765, %r13, 15;
	mul.wide.u32 	%rd1730, %r12, 16;
	add.s64 	%rd1731, %rd268, %rd1730;
	ld.global.v4.f32 	{%f2871, %f2872, %f2873, %f2874}, [%rd1731];
	mov.u32 	%r7432, %ntid.y;
	shl.b32 	%r7433, %r7432, 2;
	add.s32 	%r7434, %r176, %r7433;
	add.s32 	%r7435, %r7434, %r7433;
	add.s32 	%r7436, %r7435, %r7433;
	add.s32 	%r7437, %r7436, %r7433;
	add.s32 	%r7438, %r7437, %r7433;
	add.s32 	%r7439, %r7438, %r7433;
	add.s32 	%r7440, %r7439, %r7433;
	add.s32 	%r7441, %r7440, %r7433;
	add.s32 	%r7442, %r7441, %r7433;
	add.s32 	%r7443, %r7442, %r7433;
	add.s32 	%r7444, %r7443, %r7433;
	add.s32 	%r7445, %r7444, %r7433;
	add.s32 	%r7446, %r7445, %r7433;
	st.shared.f32 	[%r7446], %f2871;
	st.shared.f32 	[%r7446+260], %f2872;
	st.shared.f32 	[%r7446+520], %f2873;
	st.shared.f32 	[%r7446+780], %f2874;
	@%p765 bra 	$L__BB1_812;
	setp.gt.u32 	%p766, %r14, 15;
	mul.wide.u32 	%rd1732, %r13, 16;
	add.s64 	%rd1733, %rd268, %rd1732;
	ld.global.v4.f32 	{%f2875, %f2876, %f2877, %f2878}, [%rd1733];
	mov.u32 	%r7447, %ntid.y;
	shl.b32 	%r7448, %r7447, 2;
	add.s32 	%r7449, %r177, %r7448;
	add.s32 	%r7450, %r7449, %r7448;
	add.s32 	%r7451, %r7450, %r7448;
	add.s32 	%r7452, %r7451, %r7448;
	add.s32 	%r7453, %r7452, %r7448;
	add.s32 	%r7454, %r7453, %r7448;
	add.s32 	%r7455, %r7454, %r7448;
	add.s32 	%r7456, %r7455, %r7448;
	add.s32 	%r7457, %r7456, %r7448;
	add.s32 	%r7458, %r7457, %r7448;
	add.s32 	%r7459, %r7458, %r7448;
	add.s32 	%r7460, %r7459, %r7448;
	add.s32 	%r7461, %r7460, %r7448;
	st.shared.f32 	[%r7461], %f2875;
	st.shared.f32 	[%r7461+260], %f2876;
	st.shared.f32 	[%r7461+520], %f2877;
	st.shared.f32 	[%r7461+780], %f2878;
	@%p766 bra 	$L__BB1_812;
	setp.gt.u32 	%p767, %r15, 15;
	mul.wide.u32 	%rd1734, %r14, 16;
	add.s64 	%rd1735, %rd268, %rd1734;
	ld.global.v4.f32 	{%f2879, %f2880, %f2881, %f2882}, [%rd1735];
	mov.u32 	%r7462, %ntid.y;
	shl.b32 	%r7463, %r7462, 2;
	add.s32 	%r7464, %r178, %r7463;
	add.s32 	%r7465, %r7464, %r7463;
	add.s32 	%r7466, %r7465, %r7463;
	add.s32 	%r7467, %r7466, %r7463;
	add.s32 	%r7468, %r7467, %r7463;
	add.s32 	%r7469, %r7468, %r7463;
	add.s32 	%r7470, %r7469, %r7463;
	add.s32 	%r7471, %r7470, %r7463;
	add.s32 	%r7472, %r7471, %r7463;
	add.s32 	%r7473, %r7472, %r7463;
	add.s32 	%r7474, %r7473, %r7463;
	add.s32 	%r7475, %r7474, %r7463;
	add.s32 	%r7476, %r7475, %r7463;
	st.shared.f32 	[%r7476], %f2879;
	st.shared.f32 	[%r7476+260], %f2880;
	st.shared.f32 	[%r7476+520], %f2881;
	st.shared.f32 	[%r7476+780], %f2882;
	@%p767 bra 	$L__BB1_812;
	setp.gt.u32 	%p768, %r16, 15;
	mul.wide.u32 	%rd1736, %r15, 16;
	add.s64 	%rd1737, %rd268, %rd1736;
	ld.global.v4.f32 	{%f2883, %f2884, %f2885, %f2886}, [%rd1737];
	mov.u32 	%r7477, %ntid.y;
	shl.b32 	%r7478, %r7477, 2;
	add.s32 	%r7479, %r165, %r7478;
	add.s32 	%r7480, %r7479, %r7478;
	add.s32 	%r7481, %r7480, %r7478;
	add.s32 	%r7482, %r7481, %r7478;
	add.s32 	%r7483, %r7482, %r7478;
	add.s32 	%r7484, %r7483, %r7478;
	add.s32 	%r7485, %r7484, %r7478;
	add.s32 	%r7486, %r7485, %r7478;
	add.s32 	%r7487, %r7486, %r7478;
	add.s32 	%r7488, %r7487, %r7478;
	add.s32 	%r7489, %r7488, %r7478;
	add.s32 	%r7490, %r7489, %r7478;
	add.s32 	%r7491, %r7490, %r7478;
	add.s32 	%r7492, %r7491, %r7478;
	st.shared.f32 	[%r7492], %f2883;
	st.shared.f32 	[%r7492+260], %f2884;
	st.shared.f32 	[%r7492+520], %f2885;
	st.shared.f32 	[%r7492+780], %f2886;
	@%p768 bra 	$L__BB1_812;
	setp.gt.u32 	%p769, %r17, 15;
	mul.wide.u32 	%rd1738, %r16, 16;
	add.s64 	%rd1739, %rd268, %rd1738;
	ld.global.v4.f32 	{%f2887, %f2888, %f2889, %f2890}, [%rd1739];
	mov.u32 	%r7493, %ntid.y;
	shl.b32 	%r7494, %r7493, 2;
	add.s32 	%r7495, %r179, %r7494;
	add.s32 	%r7496, %r7495, %r7494;
	add.s32 	%r7497, %r7496, %r7494;
	add.s32 	%r7498, %r7497, %r7494;
	add.s32 	%r7499, %r7498, %r7494;
	add.s32 	%r7500, %r7499, %r7494;
	add.s32 	%r7501, %r7500, %r7494;
	add.s32 	%r7502, %r7501, %r7494;
	add.s32 	%r7503, %r7502, %r7494;
	add.s32 	%r7504, %r7503, %r7494;
	add.s32 	%r7505, %r7504, %r7494;
	add.s32 	%r7506, %r7505, %r7494;
	add.s32 	%r7507, %r7506, %r7494;
	st.shared.f32 	[%r7507], %f2887;
	st.shared.f32 	[%r7507+260], %f2888;
	st.shared.f32 	[%r7507+520], %f2889;
	st.shared.f32 	[%r7507+780], %f2890;
	@%p769 bra 	$L__BB1_812;
	mul.wide.u32 	%rd1740, %r17, 16;
	add.s64 	%rd1741, %rd268, %rd1740;
	ld.global.v4.f32 	{%f2891, %f2892, %f2893, %f2894}, [%rd1741];
	mov.u32 	%r7508, %ntid.y;
	shl.b32 	%r7509, %r7508, 2;
	add.s32 	%r7510, %r166, %r7509;
	add.s32 	%r7511, %r7510, %r7509;
	add.s32 	%r7512, %r7511, %r7509;
	add.s32 	%r7513, %r7512, %r7509;
	add.s32 	%r7514, %r7513, %r7509;
	add.s32 	%r7515, %r7514, %r7509;
	add.s32 	%r7516, %r7515, %r7509;
	add.s32 	%r7517, %r7516, %r7509;
	add.s32 	%r7518, %r7517, %r7509;
	add.s32 	%r7519, %r7518, %r7509;
	add.s32 	%r7520, %r7519, %r7509;
	add.s32 	%r7521, %r7520, %r7509;
	add.s32 	%r7522, %r7521, %r7509;
	add.s32 	%r7523, %r7522, %r7509;
	st.shared.f32 	[%r7523], %f2891;
	st.shared.f32 	[%r7523+260], %f2892;
	st.shared.f32 	[%r7523+520], %f2893;
	st.shared.f32 	[%r7523+780], %f2894;
$L__BB1_812:
	mov.u32 	%r7524, %ntid.y;
	mov.u32 	%r7525, %tid.y;
	add.s32 	%r7526, %r7525, %r7524;
	add.s32 	%r7527, %r7526, %r7524;
	add.s32 	%r7528, %r7527, %r7524;
	add.s32 	%r7529, %r7528, %r7524;
	add.s32 	%r7530, %r7529, %r7524;
	add.s32 	%r7531, %r7530, %r7524;
	add.s32 	%r7532, %r7531, %r7524;
	add.s32 	%r7533, %r7532, %r7524;
	add.s32 	%r7534, %r7533, %r7524;
	add.s32 	%r7535, %r7534, %r7524;
	add.s32 	%r7536, %r7535, %r7524;
	add.s32 	%r7537, %r7536, %r7524;
	add.s32 	%r7538, %r7537, %r7524;
	add.s32 	%r7539, %r7538, %r7524;
	add.s32 	%r7540, %r7539, %r7524;
	add.s32 	%r7541, %r7540, %r7524;
	add.s32 	%r7542, %r7541, %r7524;
	add.s32 	%r7543, %r7542, %r7524;
	add.s32 	%r7544, %r7543, %r7524;
	add.s32 	%r7545, %r7544, %r7524;
	add.s32 	%r7546, %r7545, %r7524;
	add.s32 	%r7547, %r7546, %r7524;
	add.s32 	%r7548, %r7547, %r7524;
	add.s32 	%r7549, %r7548, %r7524;
	add.s32 	%r7550, %r7549, %r7524;
	add.s32 	%r7551, %r7550, %r7524;
	add.s32 	%r7552, %r7551, %r7524;
	add.s32 	%r7553, %r7552, %r7524;
	add.s32 	%r7554, %r7553, %r7524;
	add.s32 	%r7555, %r7554, %r7524;
	add.s32 	%r7556, %r7555, %r7524;
	add.s32 	%r7557, %r7556, %r7524;
	add.s32 	%r7558, %r7557, %r7524;
	add.s32 	%r7559, %r7558, %r7524;
	add.s32 	%r7560, %r7559, %r7524;
	add.s32 	%r7561, %r7560, %r7524;
	add.s32 	%r7562, %r7561, %r7524;
	add.s32 	%r7563, %r7562, %r7524;
	add.s32 	%r7564, %r7563, %r7524;
	add.s32 	%r7565, %r7564, %r7524;
	add.s32 	%r7566, %r7565, %r7524;
	add.s32 	%r7567, %r7566, %r7524;
	add.s32 	%r7568, %r7567, %r7524;
	add.s32 	%r7569, %r7568, %r7524;
	add.s32 	%r7570, %r7569, %r7524;
	setp.gt.u32 	%p770, %r7570, 63;
	@%p770 bra 	$L__BB1_1153;
	@%p3 bra 	$L__BB1_830;
	ld.param.u32 	%r14161, [_Z12gmem_to_smemILi64ELi64EEvPfiiS0__param_2];
	setp.gt.u32 	%p772, %r3, 15;
	mov.u32 	%r7571, %ntid.y;
	mov.u32 	%r7572, %tid.y;
	add.s32 	%r7573, %r7572, %r7571;
	add.s32 	%r7574, %r7573, %r7571;
	add.s32 	%r7575, %r7574, %r7571;
	add.s32 	%r7576, %r7575, %r7571;
	add.s32 	%r7577, %r7576, %r7571;
	add.s32 	%r7578, %r7577, %r7571;
	add.s32 	%r7579, %r7578, %r7571;
	add.s32 	%r7580, %r7579, %r7571;
	add.s32 	%r7581, %r7580, %r7571;
	add.s32 	%r7582, %r7581, %r7571;
	add.s32 	%r7583, %r7582, %r7571;
	add.s32 	%r7584, %r7583, %r7571;
	add.s32 	%r7585, %r7584, %r7571;
	add.s32 	%r7586, %r7585, %r7571;
	add.s32 	%r7587, %r7586, %r7571;
	add.s32 	%r7588, %r7587, %r7571;
	add.s32 	%r7589, %r7588, %r7571;
	add.s32 	%r7590, %r7589, %r7571;
	add.s32 	%r7591, %r7590, %r7571;
	add.s32 	%r7592, %r7591, %r7571;
	add.s32 	%r7593, %r7592, %r7571;
	add.s32 	%r7594, %r7593, %r7571;
	add.s32 	%r7595, %r7594, %r7571;
	add.s32 	%r7596, %r7595, %r7571;
	add.s32 	%r7597, %r7596, %r7571;
	add.s32 	%r7598, %r7597, %r7571;
	add.s32 	%r7599, %r7598, %r7571;
	add.s32 	%r7600, %r7599, %r7571;
	add.s32 	%r7601, %r7600, %r7571;
	add.s32 	%r7602, %r7601, %r7571;
	add.s32 	%r7603, %r7602, %r7571;
	add.s32 	%r7604, %r7603, %r7571;
	add.s32 	%r7605, %r7604, %r7571;
	add.s32 	%r7606, %r7605, %r7571;
	add.s32 	%r7607, %r7606, %r7571;
	add.s32 	%r7608, %r7607, %r7571;
	add.s32 	%r7609, %r7608, %r7571;
	add.s32 	%r7610, %r7609, %r7571;
	add.s32 	%r7611, %r7610, %r7571;
	add.s32 	%r7612, %r7611, %r7571;
	add.s32 	%r7613, %r7612, %r7571;
	add.s32 	%r7614, %r7613, %r7571;
	add.s32 	%r7615, %r7614, %r7571;
	add.s32 	%r7616, %r7615, %r7571;
	add.s32 	%r7617, %r7616, %r7571;
	mul.lo.s32 	%r7618, %r7617, %r14161;
	cvt.u64.u32 	%rd1742, %r7618;
	add.s64 	%rd1743, %rd2, %rd1742;
	shl.b64 	%rd1744, %rd1743, 2;
	add.s64 	%rd274, %rd3, %rd1744;
	mul.wide.u32 	%rd1745, %r214, 16;
	add.s64 	%rd275, %rd274, %rd1745;
	ld.global.v4.f32 	{%f2895, %f2896, %f2897, %f2898}, [%rd275];
	shl.b32 	%r7619, %r7571, 2;
	add.s32 	%r7620, %r167, %r7619;
	add.s32 	%r7621, %r7620, %r7619;
	add.s32 	%r7622, %r7621, %r7619;
	add.s32 	%r7623, %r7622, %r7619;
	add.s32 	%r7624, %r7623, %r7619;
	add.s32 	%r7625, %r7624, %r7619;
	add.s32 	%r7626, %r7625, %r7619;
	add.s32 	%r7627, %r7626, %r7619;
	add.s32 	%r7628, %r7627, %r7619;
	add.s32 	%r7629, %r7628, %r7619;
	add.s32 	%r7630, %r7629, %r7619;
	add.s32 	%r7631, %r7630, %r7619;
	add.s32 	%r7632, %r7631, %r7619;
	add.s32 	%r7633, %r7632, %r7619;
	st.shared.f32 	[%r7633], %f2895;
	st.shared.f32 	[%r7633+260], %f2896;
	st.shared.f32 	[%r7633+520], %f2897;
	st.shared.f32 	[%r7633+780], %f2898;
	@%p772 bra 	$L__BB1_830;
	setp.gt.u32 	%p773, %r4, 15;
	mul.wide.s32 	%rd1746, %r2, 16;
	add.s64 	%rd276, %rd275, %rd1746;
	ld.global.v4.f32 	{%f2899, %f2900, %f2901, %f2902}, [%rd276];
	mov.u32 	%r7634, %ntid.y;
	shl.b32 	%r7635, %r7634, 2;
	add.s32 	%r7636, %r183, %r7635;
	add.s32 	%r7637, %r7636, %r7635;
	add.s32 	%r7638, %r7637, %r7635;
	add.s32 	%r7639, %r7638, %r7635;
	add.s32 	%r7640, %r7639, %r7635;
	add.s32 	%r7641, %r7640, %r7635;
	add.s32 	%r7642, %r7641, %r7635;
	add.s32 	%r7643, %r7642, %r7635;
	add.s32 	%r7644, %r7643, %r7635;
	add.s32 	%r7645, %r7644, %r7635;
	add.s32 	%r7646, %r7645, %r7635;
	add.s32 	%r7647, %r7646, %r7635;
	st.shared.f32 	[%r7647], %f2899;
	st.shared.f32 	[%r7647+260], %f2900;
	st.shared.f32 	[%r7647+520], %f2901;
	st.shared.f32 	[%r7647+780], %f2902;
	@%p773 bra 	$L__BB1_830;
	setp.gt.u32 	%p774, %r5, 15;
	mul.wide.s32 	%rd1747, %r2, 16;
	add.s64 	%rd277, %rd276, %rd1747;
	ld.global.v4.f32 	{%f2903, %f2904, %f2905, %f2906}, [%rd277];
	mov.u32 	%r7648, %ntid.y;
	shl.b32 	%r7649, %r7648, 2;
	add.s32 	%r7650, %r155, %r7649;
	add.s32 	%r7651, %r7650, %r7649;
	add.s32 	%r7652, %r7651, %r7649;
	add.s32 	%r7653, %r7652, %r7649;
	add.s32 	%r7654, %r7653, %r7649;
	add.s32 	%r7655, %r7654, %r7649;
	add.s32 	%r7656, %r7655, %r7649;
	add.s32 	%r7657, %r7656, %r7649;
	add.s32 	%r7658, %r7657, %r7649;
	add.s32 	%r7659, %r7658, %r7649;
	add.s32 	%r7660, %r7659, %r7649;
	add.s32 	%r7661, %r7660, %r7649;
	add.s32 	%r7662, %r7661, %r7649;
	add.s32 	%r7663, %r7662, %r7649;
	add.s32 	%r7664, %r7663, %r7649;
	st.shared.f32 	[%r7664], %f2903;
	st.shared.f32 	[%r7664+260], %f2904;
	st.shared.f32 	[%r7664+520], %f2905;
	st.shared.f32 	[%r7664+780], %f2906;
	@%p774 bra 	$L__BB1_830;
	setp.gt.u32 	%p775, %r6, 15;
	mul.wide.s32 	%rd1748, %r2, 16;
	add.s64 	%rd278, %rd277, %rd1748;
	ld.global.v4.f32 	{%f2907, %f2908, %f2909, %f2910}, [%rd278];
	mov.u32 	%r7665, %ntid.y;
	shl.b32 	%r7666, %r7665, 2;
	add.s32 	%r7667, %r184, %r7666;
	add.s32 	%r7668, %r7667, %r7666;
	add.s32 	%r7669, %r7668, %r7666;
	add.s32 	%r7670, %r7669, %r7666;
	add.s32 	%r7671, %r7670, %r7666;
	add.s32 	%r7672, %r7671, %r7666;
	add.s32 	%r7673, %r7672, %r7666;
	add.s32 	%r7674, %r7673, %r7666;
	add.s32 	%r7675, %r7674, %r7666;
	add.s32 	%r7676, %r7675, %r7666;
	add.s32 	%r7677, %r7676, %r7666;
	add.s32 	%r7678, %r7677, %r7666;
	st.shared.f32 	[%r7678], %f2907;
	st.shared.f32 	[%r7678+260], %f2908;
	st.shared.f32 	[%r7678+520], %f2909;
	st.shared.f32 	[%r7678+780], %f2910;
	@%p775 bra 	$L__BB1_830;
	setp.gt.u32 	%p776, %r7, 15;
	mul.wide.s32 	%rd1749, %r2, 16;
	add.s64 	%rd279, %rd278, %rd1749;
	ld.global.v4.f32 	{%f2911, %f2912, %f2913, %f2914}, [%rd279];
	mov.u32 	%r7679, %ntid.y;
	shl.b32 	%r7680, %r7679, 2;
	add.s32 	%r7681, %r185, %r7680;
	add.s32 	%r7682, %r7681, %r7680;
	add.s32 	%r7683, %r7682, %r7680;
	add.s32 	%r7684, %r7683, %r7680;
	add.s32 	%r7685, %r7684, %r7680;
	add.s32 	%r7686, %r7685, %r7680;
	add.s32 	%r7687, %r7686, %r7680;
	add.s32 	%r7688, %r7687, %r7680;
	add.s32 	%r7689, %r7688, %r7680;
	add.s32 	%r7690, %r7689, %r7680;
	add.s32 	%r7691, %r7690, %r7680;
	add.s32 	%r7692, %r7691, %r7680;
	st.shared.f32 	[%r7692], %f2911;
	st.shared.f32 	[%r7692+260], %f2912;
	st.shared.f32 	[%r7692+520], %f2913;
	st.shared.f32 	[%r7692+780], %f2914;
	@%p776 bra 	$L__BB1_830;
	setp.gt.u32 	%p777, %r8, 15;
	mul.wide.s32 	%rd1750, %r2, 16;
	add.s64 	%rd1751, %rd279, %rd1750;
	ld.global.v4.f32 	{%f2915, %f2916, %f2917, %f2918}, [%rd1751];
	mov.u32 	%r7693, %ntid.y;
	shl.b32 	%r7694, %r7693, 2;
	add.s32 	%r7695, %r186, %r7694;
	add.s32 	%r7696, %r7695, %r7694;
	add.s32 	%r7697, %r7696, %r7694;
	add.s32 	%r7698, %r7697, %r7694;
	add.s32 	%r7699, %r7698, %r7694;
	add.s32 	%r7700, %r7699, %r7694;
	add.s32 	%r7701, %r7700, %r7694;
	add.s32 	%r7702, %r7701, %r7694;
	add.s32 	%r7703, %r7702, %r7694;
	add.s32 	%r7704, %r7703, %r7694;
	add.s32 	%r7705, %r7704, %r7694;
	add.s32 	%r7706, %r7705, %r7694;
	st.shared.f32 	[%r7706], %f2915;
	st.shared.f32 	[%r7706+260], %f2916;
	st.shared.f32 	[%r7706+520], %f2917;
	st.shared.f32 	[%r7706+780], %f2918;
	@%p777 bra 	$L__BB1_830;
	setp.gt.u32 	%p778, %r9, 15;
	mul.wide.u32 	%rd1752, %r8, 16;
	add.s64 	%rd1753, %rd274, %rd1752;
	ld.global.v4.f32 	{%f2919, %f2920, %f2921, %f2922}, [%rd1753];
	mov.u32 	%r7707, %ntid.y;
	shl.b32 	%r7708, %r7707, 2;
	add.s32 	%r7709, %r180, %r7708;
	add.s32 	%r7710, %r7709, %r7708;
	add.s32 	%r7711, %r7710, %r7708;
	add.s32 	%r7712, %r7711, %r7708;
	add.s32 	%r7713, %r7712, %r7708;
	add.s32 	%r7714, %r7713, %r7708;
	add.s32 	%r7715, %r7714, %r7708;
	add.s32 	%r7716, %r7715, %r7708;
	add.s32 	%r7717, %r7716, %r7708;
	add.s32 	%r7718, %r7717, %r7708;
	add.s32 	%r7719, %r7718, %r7708;
	add.s32 	%r7720, %r7719, %r7708;
	add.s32 	%r7721, %r7720, %r7708;
	st.shared.f32 	[%r7721], %f2919;
	st.shared.f32 	[%r7721+260], %f2920;
	st.shared.f32 	[%r7721+520], %f2921;
	st.shared.f32 	[%r7721+780], %f2922;
	@%p778 bra 	$L__BB1_830;
	setp.gt.u32 	%p779, %r10, 15;
	mul.wide.u32 	%rd1754, %r9, 16;
	add.s64 	%rd1755, %rd274, %rd1754;
	ld.global.v4.f32 	{%f2923, %f2924, %f2925, %f2926}, [%rd1755];
	mov.u32 	%r7722, %ntid.y;
	shl.b32 	%r7723, %r7722, 2;
	add.s32 	%r7724, %r181, %r7723;
	add.s32 	%r7725, %r7724, %r7723;
	add.s32 	%r7726, %r7725, %r7723;
	add.s32 	%r7727, %r7726, %r7723;
	add.s32 	%r7728, %r7727, %r7723;
	add.s32 	%r7729, %r7728, %r7723;
	add.s32 	%r7730, %r7729, %r7723;
	add.s32 	%r7731, %r7730, %r7723;
	add.s32 	%r7732, %r7731, %r7723;
	add.s32 	%r7733, %r7732, %r7723;
	add.s32 	%r7734, %r7733, %r7723;
	add.s32 	%r7735, %r7734, %r7723;
	add.s32 	%r7736, %r7735, %r7723;
	st.shared.f32 	[%r7736], %f2923;
	st.shared.f32 	[%r7736+260], %f2924;
	st.shared.f32 	[%r7736+520], %f2925;
	st.shared.f32 	[%r7736+780], %f2926;
	@%p779 bra 	$L__BB1_830;
	setp.gt.u32 	%p780, %r11, 15;
	mul.wide.u32 	%rd1756, %r10, 16;
	add.s64 	%rd1757, %rd274, %rd1756;
	ld.global.v4.f32 	{%f2927, %f2928, %f2929, %f2930}, [%rd1757];
	mov.u32 	%r7737, %ntid.y;
	shl.b32 	%r7738, %r7737, 2;
	add.s32 	%r7739, %r182, %r7738;
	add.s32 	%r7740, %r7739, %r7738;
	add.s32 	%r7741, %r7740, %r7738;
	add.s32 	%r7742, %r7741, %r7738;
	add.s32 	%r7743, %r7742, %r7738;
	add.s32 	%r7744, %r7743, %r7738;
	add.s32 	%r7745, %r7744, %r7738;
	add.s32 	%r7746, %r7745, %r7738;
	add.s32 	%r7747, %r7746, %r7738;
	add.s32 	%r7748, %r7747, %r7738;
	add.s32 	%r7749, %r7748, %r7738;
	add.s32 	%r7750, %r7749, %r7738;
	add.s32 	%r7751, %r7750, %r7738;
	st.shared.f32 	[%r7751], %f2927;
	st.shared.f32 	[%r7751+260], %f2928;
	st.shared.f32 	[%r7751+520], %f2929;
	st.shared.f32 	[%r7751+780], %f2930;
	@%p780 bra 	$L__BB1_830;
	setp.gt.u32 	%p781, %r12, 15;
	mul.wide.u32 	%rd1758, %r11, 16;
	add.s64 	%rd1759, %rd274, %rd1758;
	ld.global.v4.f32 	{%f2931, %f2932, %f2933, %f2934}, [%rd1759];
	mov.u32 	%r7752, %ntid.y;
	shl.b32 	%r7753, %r7752, 2;
	add.s32 	%r7754, %r175, %r7753;
	add.s32 	%r7755, %r7754, %r7753;
	add.s32 	%r7756, %r7755, %r7753;
	add.s32 	%r7757, %r7756, %r7753;
	add.s32 	%r7758, %r7757, %r7753;
	add.s32 	%r7759, %r7758, %r7753;
	add.s32 	%r7760, %r7759, %r7753;
	add.s32 	%r7761, %r7760, %r7753;
	add.s32 	%r7762, %r7761, %r7753;
	add.s32 	%r7763, %r7762, %r7753;
	add.s32 	%r7764, %r7763, %r7753;
	add.s32 	%r7765, %r7764, %r7753;
	add.s32 	%r7766, %r7765, %r7753;
	add.s32 	%r7767, %r7766, %r7753;
	st.shared.f32 	[%r7767], %f2931;
	st.shared.f32 	[%r7767+260], %f2932;
	st.shared.f32 	[%r7767+520], %f2933;
	st.shared.f32 	[%r7767+780], %f2934;
	@%p781 bra 	$L__BB1_830;
	setp.gt.u32 	%p782, %r13, 15;
	mul.wide.u32 	%rd1760, %r12, 16;
	add.s64 	%rd1761, %rd274, %rd1760;
	ld.global.v4.f32 	{%f2935, %f2936, %f2937, %f2938}, [%rd1761];
	mov.u32 	%r7768, %ntid.y;
	shl.b32 	%r7769, %r7768, 2;
	add.s32 	%r7770, %r176, %r7769;
	add.s32 	%r7771, %r7770, %r7769;
	add.s32 	%r7772, %r7771, %r7769;
	add.s32 	%r7773, %r7772, %r7769;
	add.s32 	%r7774, %r7773, %r7769;
	add.s32 	%r7775, %r7774, %r7769;
	add.s32 	%r7776, %r7775, %r7769;
	add.s32 	%r7777, %r7776, %r7769;
	add.s32 	%r7778, %r7777, %r7769;
	add.s32 	%r7779, %r7778, %r7769;
	add.s32 	%r7780, %r7779, %r7769;
	add.s32 	%r7781, %r7780, %r7769;
	add.s32 	%r7782, %r7781, %r7769;
	add.s32 	%r7783, %r7782, %r7769;
	st.shared.f32 	[%r7783], %f2935;
	st.shared.f32 	[%r7783+260], %f2936;
	st.shared.f32 	[%r7783+520], %f2937;
	st.shared.f32 	[%r7783+780], %f2938;
	@%p782 bra 	$L__BB1_830;
	setp.gt.u32 	%p783, %r14, 15;
	mul.wide.u32 	%rd1762, %r13, 16;
	add.s64 	%rd1763, %rd274, %rd1762;
	ld.global.v4.f32 	{%f2939, %f2940, %f2941, %f2942}, [%rd1763];
	mov.u32 	%r7784, %ntid.y;
	shl.b32 	%r7785, %r7784, 2;
	add.s32 	%r7786, %r177, %r7785;
	add.s32 	%r7787, %r7786, %r7785;
	add.s32 	%r7788, %r7787, %r7785;
	add.s32 	%r7789, %r7788, %r7785;
	add.s32 	%r7790, %r7789, %r7785;
	add.s32 	%r7791, %r7790, %r7785;
	add.s32 	%r7792, %r7791, %r7785;
	add.s32 	%r7793, %r7792, %r7785;
	add.s32 	%r7794, %r7793, %r7785;
	add.s32 	%r7795, %r7794, %r7785;
	add.s32 	%r7796, %r7795, %r7785;
	add.s32 	%r7797, %r7796, %r7785;
	add.s32 	%r7798, %r7797, %r7785;
	add.s32 	%r7799, %r7798, %r7785;
	st.shared.f32 	[%r7799], %f2939;
	st.shared.f32 	[%r7799+260], %f2940;
	st.shared.f32 	[%r7799+520], %f2941;
	st.shared.f32 	[%r7799+780], %f2942;
	@%p783 bra 	$L__BB1_830;
	setp.gt.u32 	%p784, %r15, 15;
	mul.wide.u32 	%rd1764, %r14, 16;
	add.s64 	%rd1765, %rd274, %rd1764;
	ld.global.v4.f32 	{%f2943, %f2944, %f2945, %f2946}, [%rd1765];
	mov.u32 	%r7800, %ntid.y;
	shl.b32 	%r7801, %r7800, 2;
	add.s32 	%r7802, %r178, %r7801;
	add.s32 	%r7803, %r7802, %r7801;
	add.s32 	%r7804, %r7803, %r7801;
	add.s32 	%r7805, %r7804, %r7801;
	add.s32 	%r7806, %r7805, %r7801;
	add.s32 	%r7807, %r7806, %r7801;
	add.s32 	%r7808, %r7807, %r7801;
	add.s32 	%r7809, %r7808, %r7801;
	add.s32 	%r7810, %r7809, %r7801;
	add.s32 	%r7811, %r7810, %r7801;
	add.s32 	%r7812, %r7811, %r7801;
	add.s32 	%r7813, %r7812, %r7801;
	add.s32 	%r7814, %r7813, %r7801;
	add.s32 	%r7815, %r7814, %r7801;
	st.shared.f32 	[%r7815], %f2943;
	st.shared.f32 	[%r7815+260], %f2944;
	st.shared.f32 	[%r7815+520], %f2945;
	st.shared.f32 	[%r7815+780], %f2946;
	@%p784 bra 	$L__BB1_830;
	setp.gt.u32 	%p785, %r16, 15;
	mul.wide.u32 	%rd1766, %r15, 16;
	add.s64 	%rd1767, %rd274, %rd1766;
	ld.global.v4.f32 	{%f2947, %f2948, %f2949, %f2950}, [%rd1767];
	mov.u32 	%r7816, %ntid.y;
	shl.b32 	%r7817, %r7816, 2;
	add.s32 	%r7818, %r165, %r7817;
	add.s32 	%r7819, %r7818, %r7817;
	add.s32 	%r7820, %r7819, %r7817;
	add.s32 	%r7821, %r7820, %r7817;
	add.s32 	%r7822, %r7821, %r7817;
	add.s32 	%r7823, %r7822, %r7817;
	add.s32 	%r7824, %r7823, %r7817;
	add.s32 	%r7825, %r7824, %r7817;
	add.s32 	%r7826, %r7825, %r7817;
	add.s32 	%r7827, %r7826, %r7817;
	add.s32 	%r7828, %r7827, %r7817;
	add.s32 	%r7829, %r7828, %r7817;
	add.s32 	%r7830, %r7829, %r7817;
	add.s32 	%r7831, %r7830, %r7817;
	add.s32 	%r7832, %r7831, %r7817;
	st.shared.f32 	[%r7832], %f2947;
	st.shared.f32 	[%r7832+260], %f2948;
	st.shared.f32 	[%r7832+520], %f2949;
	st.shared.f32 	[%r7832+780], %f2950;
	@%p785 bra 	$L__BB1_830;
	setp.gt.u32 	%p786, %r17, 15;
	mul.wide.u32 	%rd1768, %r16, 16;
	add.s64 	%rd1769, %rd274, %rd1768;
	ld.global.v4.f32 	{%f2951, %f2952, %f2953, %f2954}, [%rd1769];
	mov.u32 	%r7833, %ntid.y;
	shl.b32 	%r7834, %r7833, 2;
	add.s32 	%r7835, %r179, %r7834;
	add.s32 	%r7836, %r7835, %r7834;
	add.s32 	%r7837, %r7836, %r7834;
	add.s32 	%r7838, %r7837, %r7834;
	add.s32 	%r7839, %r7838, %r7834;
	add.s32 	%r7840, %r7839, %r7834;
	add.s32 	%r7841, %r7840, %r7834;
	add.s32 	%r7842, %r7841, %r7834;
	add.s32 	%r7843, %r7842, %r7834;
	add.s32 	%r7844, %r7843, %r7834;
	add.s32 	%r7845, %r7844, %r7834;
	add.s32 	%r7846, %r7845, %r7834;
	add.s32 	%r7847, %r7846, %r7834;
	add.s32 	%r7848, %r7847, %r7834;
	st.shared.f32 	[%r7848], %f2951;
	st.shared.f32 	[%r7848+260], %f2952;
	st.shared.f32 	[%r7848+520], %f2953;
	st.shared.f32 	[%r7848+780], %f2954;
	@%p786 bra 	$L__BB1_830;
	mul.wide.u32 	%rd1770, %r17, 16;
	add.s64 	%rd1771, %rd274, %rd1770;
	ld.global.v4.f32 	{%f2955, %f2956, %f2957, %f2958}, [%rd1771];
	mov.u32 	%r7849, %ntid.y;
	shl.b32 	%r7850, %r7849, 2;
	add.s32 	%r7851, %r166, %r7850;
	add.s32 	%r7852, %r7851, %r7850;
	add.s32 	%r7853, %r7852, %r7850;
	add.s32 	%r7854, %r7853, %r7850;
	add.s32 	%r7855, %r7854, %r7850;
	add.s32 	%r7856, %r7855, %r7850;
	add.s32 	%r7857, %r7856, %r7850;
	add.s32 	%r7858, %r7857, %r7850;
	add.s32 	%r7859, %r7858, %r7850;
	add.s32 	%r7860, %r7859, %r7850;
	add.s32 	%r7861, %r7860, %r7850;
	add.s32 	%r7862, %r7861, %r7850;
	add.s32 	%r7863, %r7862, %r7850;
	add.s32 	%r7864, %r7863, %r7850;
	add.s32 	%r7865, %r7864, %r7850;
	st.shared.f32 	[%r7865], %f2955;
	st.shared.f32 	[%r7865+260], %f2956;
	st.shared.f32 	[%r7865+520], %f2957;
	st.shared.f32 	[%r7865+780], %f2958;
$L__BB1_830:
	mov.u32 	%r7866, %ntid.y;
	mov.u32 	%r7867, %tid.y;
	add.s32 	%r7868, %r7867, %r7866;
	add.s32 	%r7869, %r7868, %r7866;
	add.s32 	%r7870, %r7869, %r7866;
	add.s32 	%r7871, %r7870, %r7866;
	add.s32 	%r7872, %r7871, %r7866;
	add.s32 	%r7873, %r7872, %r7866;
	add.s32 	%r7874, %r7873, %r7866;
	add.s32 	%r7875, %r7874, %r7866;
	add.s32 	%r7876, %r7875, %r7866;
	add.s32 	%r7877, %r7876, %r7866;
	add.s32 	%r7878, %r7877, %r7866;
	add.s32 	%r7879, %r7878, %r7866;
	add.s32 	%r7880, %r7879, %r7866;
	add.s32 	%r7881, %r7880, %r7866;
	add.s32 	%r7882, %r7881, %r7866;
	add.s32 	%r7883, %r7882, %r7866;
	add.s32 	%r7884, %r7883, %r7866;
	add.s32 	%r7885, %r7884, %r7866;
	add.s32 	%r7886, %r7885, %r7866;
	add.s32 	%r7887, %r7886, %r7866;
	add.s32 	%r7888, %r7887, %r7866;
	add.s32 	%r7889, %r7888, %r7866;
	add.s32 	%r7890, %r7889, %r7866;
	add.s32 	%r7891, %r7890, %r7866;
	add.s32 	%r7892, %r7891, %r7866;
	add.s32 	%r7893, %r7892, %r7866;
	add.s32 	%r7894, %r7893, %r7866;
	add.s32 	%r7895, %r7894, %r7866;
	add.s32 	%r7896, %r7895, %r7866;
	add.s32 	%r7897, %r7896, %r7866;
	add.s32 	%r7898, %r7897, %r7866;
	add.s32 	%r7899, %r7898, %r7866;
	add.s32 	%r7900, %r7899, %r7866;
	add.s32 	%r7901, %r7900, %r7866;
	add.s32 	%r7902, %r7901, %r7866;
	add.s32 	%r7903, %r7902, %r7866;
	add.s32 	%r7904, %r7903, %r7866;
	add.s32 	%r7905, %r7904, %r7866;
	add.s32 	%r7906, %r7905, %r7866;
	add.s32 	%r7907, %r7906, %r7866;
	add.s32 	%r7908, %r7907, %r7866;
	add.s32 	%r7909, %r7908, %r7866;
	add.s32 	%r7910, %r7909, %r7866;
	add.s32 	%r7911, %r7910, %r7866;
	add.s32 	%r7912, %r7911, %r7866;
	add.s32 	%r7913, %r7912, %r7866;
	setp.gt.u32 	%p787, %r7913, 63;
	@%p787 bra 	$L__BB1_1153;
	@%p3 bra 	$L__BB1_848;
	ld.param.u32 	%r14162, [_Z12gmem_to_smemILi64ELi64EEvPfiiS0__param_2];
	setp.gt.u32 	%p789, %r3, 15;
	mov.u32 	%r7914, %ntid.y;
	mov.u32 	%r7915, %tid.y;
	add.s32 	%r7916, %r7915, %r7914;
	add.s32 	%r7917, %r7916, %r7914;
	add.s32 	%r7918, %r7917, %r7914;
	add.s32 	%r7919, %r7918, %r7914;
	add.s32 	%r7920, %r7919, %r7914;
	add.s32 	%r7921, %r7920, %r7914;
	add.s32 	%r7922, %r7921, %r7914;
	add.s32 	%r7923, %r7922, %r7914;
	add.s32 	%r7924, %r7923, %r7914;
	add.s32 	%r7925, %r7924, %r7914;
	add.s32 	%r7926, %r7925, %r7914;
	add.s32 	%r7927, %r7926, %r7914;
	add.s32 	%r7928, %r7927, %r7914;
	add.s32 	%r7929, %r7928, %r7914;
	add.s32 	%r7930, %r7929, %r7914;
	add.s32 	%r7931, %r7930, %r7914;
	add.s32 	%r7932, %r7931, %r7914;
	add.s32 	%r7933, %r7932, %r7914;
	add.s32 	%r7934, %r7933, %r7914;
	add.s32 	%r7935, %r7934, %r7914;
	add.s32 	%r7936, %r7935, %r7914;
	add.s32 	%r7937, %r7936, %r7914;
	add.s32 	%r7938, %r7937, %r7914;
	add.s32 	%r7939, %r7938, %r7914;
	add.s32 	%r7940, %r7939, %r7914;
	add.s32 	%r7941, %r7940, %r7914;
	add.s32 	%r7942, %r7941, %r7914;
	add.s32 	%r7943, %r7942, %r7914;
	add.s32 	%r7944, %r7943, %r7914;
	add.s32 	%r7945, %r7944, %r7914;
	add.s32 	%r7946, %r7945, %r7914;
	add.s32 	%r7947, %r7946, %r7914;
	add.s32 	%r7948, %r7947, %r7914;
	add.s32 	%r7949, %r7948, %r7914;
	add.s32 	%r7950, %r7949, %r7914;
	add.s32 	%r7951, %r7950, %r7914;
	add.s32 	%r7952, %r7951, %r7914;
	add.s32 	%r7953, %r7952, %r7914;
	add.s32 	%r7954, %r7953, %r7914;
	add.s32 	%r7955, %r7954, %r7914;
	add.s32 	%r7956, %r7955, %r7914;
	add.s32 	%r7957, %r7956, %r7914;
	add.s32 	%r7958, %r7957, %r7914;
	add.s32 	%r7959, %r7958, %r7914;
	add.s32 	%r7960, %r7959, %r7914;
	add.s32 	%r7961, %r7960, %r7914;
	mul.lo.s32 	%r7962, %r7961, %r14162;
	cvt.u64.u32 	%rd1772, %r7962;
	add.s64 	%rd1773, %rd2, %rd1772;
	shl.b64 	%rd1774, %rd1773, 2;
	add.s64 	%rd280, %rd3, %rd1774;
	mul.wide.u32 	%rd1775, %r214, 16;
	add.s64 	%rd281, %rd280, %rd1775;
	ld.global.v4.f32 	{%f2959, %f2960, %f2961, %f2962}, [%rd281];
	shl.b32 	%r7963, %r7914, 2;
	add.s32 	%r7964, %r167, %r7963;
	add.s32 	%r7965, %r7964, %r7963;
	add.s32 	%r7966, %r7965, %r7963;
	add.s32 	%r7967, %r7966, %r7963;
	add.s32 	%r7968, %r7967, %r7963;
	add.s32 	%r7969, %r7968, %r7963;
	add.s32 	%r7970, %r7969, %r7963;
	add.s32 	%r7971, %r7970, %r7963;
	add.s32 	%r7972, %r7971, %r7963;
	add.s32 	%r7973, %r7972, %r7963;
	add.s32 	%r7974, %r7973, %r7963;
	add.s32 	%r7975, %r7974, %r7963;
	add.s32 	%r7976, %r7975, %r7963;
	add.s32 	%r7977, %r7976, %r7963;
	add.s32 	%r7978, %r7977, %r7963;
	st.shared.f32 	[%r7978], %f2959;
	st.shared.f32 	[%r7978+260], %f2960;
	st.shared.f32 	[%r7978+520], %f2961;
	st.shared.f32 	[%r7978+780], %f2962;
	@%p789 bra 	$L__BB1_848;
	setp.gt.u32 	%p790, %r4, 15;
	mul.wide.s32 	%rd1776, %r2, 16;
	add.s64 	%rd282, %rd281, %rd1776;
	ld.global.v4.f32 	{%f2963, %f2964, %f2965, %f2966}, [%rd282];
	mov.u32 	%r7979, %ntid.y;
	shl.b32 	%r7980, %r7979, 2;
	add.s32 	%r7981, %r183, %r7980;
	add.s32 	%r7982, %r7981, %r7980;
	add.s32 	%r7983, %r7982, %r7980;
	add.s32 	%r7984, %r7983, %r7980;
	add.s32 	%r7985, %r7984, %r7980;
	add.s32 	%r7986, %r7985, %r7980;
	add.s32 	%r7987, %r7986, %r7980;
	add.s32 	%r7988, %r7987, %r7980;
	add.s32 	%r7989, %r7988, %r7980;
	add.s32 	%r7990, %r7989, %r7980;
	add.s32 	%r7991, %r7990, %r7980;
	add.s32 	%r7992, %r7991, %r7980;
	add.s32 	%r7993, %r7992, %r7980;
	st.shared.f32 	[%r7993], %f2963;
	st.shared.f32 	[%r7993+260], %f2964;
	st.shared.f32 	[%r7993+520], %f2965;
	st.shared.f32 	[%r7993+780], %f2966;
	@%p790 bra 	$L__BB1_848;
	setp.gt.u32 	%p791, %r5, 15;
	mul.wide.s32 	%rd1777, %r2, 16;
	add.s64 	%rd283, %rd282, %rd1777;
	ld.global.v4.f32 	{%f2967, %f2968, %f2969, %f2970}, [%rd283];
	mov.u32 	%r7994, %ntid.y;
	shl.b32 	%r7995, %r7994, 2;
	add.s32 	%r7996, %r155, %r7995;
	add.s32 	%r7997, %r7996, %r7995;
	add.s32 	%r7998, %r7997, %r7995;
	add.s32 	%r7999, %r7998, %r7995;
	add.s32 	%r8000, %r7999, %r7995;
	add.s32 	%r8001, %r8000, %r7995;
	add.s32 	%r8002, %r8001, %r7995;
	add.s32 	%r8003, %r8002, %r7995;
	add.s32 	%r8004, %r8003, %r7995;
	add.s32 	%r8005, %r8004, %r7995;
	add.s32 	%r8006, %r8005, %r7995;
	add.s32 	%r8007, %r8006, %r7995;
	add.s32 	%r8008, %r8007, %r7995;
	add.s32 	%r8009, %r8008, %r7995;
	add.s32 	%r8010, %r8009, %r7995;
	add.s32 	%r8011, %r8010, %r7995;
	st.shared.f32 	[%r8011], %f2967;
	st.shared.f32 	[%r8011+260], %f2968;
	st.shared.f32 	[%r8011+520], %f2969;
	st.shared.f32 	[%r8011+780], %f2970;
	@%p791 bra 	$L__BB1_848;
	setp.gt.u32 	%p792, %r6, 15;
	mul.wide.s32 	%rd1778, %r2, 16;
	add.s64 	%rd284, %rd283, %rd1778;
	ld.global.v4.f32 	{%f2971, %f2972, %f2973, %f2974}, [%rd284];
	mov.u32 	%r8012, %ntid.y;
	shl.b32 	%r8013, %r8012, 2;
	add.s32 	%r8014, %r184, %r8013;
	add.s32 	%r8015, %r8014, %r8013;
	add.s32 	%r8016, %r8015, %r8013;
	add.s32 	%r8017, %r8016, %r8013;
	add.s32 	%r8018, %r8017, %r8013;
	add.s32 	%r8019, %r8018, %r8013;
	add.s32 	%r8020, %r8019, %r8013;
	add.s32 	%r8021, %r8020, %r8013;
	add.s32 	%r8022, %r8021, %r8013;
	add.s32 	%r8023, %r8022, %r8013;
	add.s32 	%r8024, %r8023, %r8013;
	add.s32 	%r8025, %r8024, %r8013;
	add.s32 	%r8026, %r8025, %r8013;
	st.shared.f32 	[%r8026], %f2971;
	st.shared.f32 	[%r8026+260], %f2972;
	st.shared.f32 	[%r8026+520], %f2973;
	st.shared.f32 	[%r8026+780], %f2974;
	@%p792 bra 	$L__BB1_848;
	setp.gt.u32 	%p793, %r7, 15;
	mul.wide.s32 	%rd1779, %r2, 16;
	add.s64 	%rd285, %rd284, %rd1779;
	ld.global.v4.f32 	{%f2975, %f2976, %f2977, %f2978}, [%rd285];
	mov.u32 	%r8027, %ntid.y;
	shl.b32 	%r8028, %r8027, 2;
	add.s32 	%r8029, %r185, %r8028;
	add.s32 	%r8030, %r8029, %r8028;
	add.s32 	%r8031, %r8030, %r8028;
	add.s32 	%r8032, %r8031, %r8028;
	add.s32 	%r8033, %r8032, %r8028;
	add.s32 	%r8034, %r8033, %r8028;
	add.s32 	%r8035, %r8034, %r8028;
	add.s32 	%r8036, %r8035, %r8028;
	add.s32 	%r8037, %r8036, %r8028;
	add.s32 	%r8038, %r8037, %r8028;
	add.s32 	%r8039, %r8038, %r8028;
	add.s32 	%r8040, %r8039, %r8028;
	add.s32 	%r8041, %r8040, %r8028;
	st.shared.f32 	[%r8041], %f2975;
	st.shared.f32 	[%r8041+260], %f2976;
	st.shared.f32 	[%r8041+520], %f2977;
	st.shared.f32 	[%r8041+780], %f2978;
	@%p793 bra 	$L__BB1_848;
	setp.gt.u32 	%p794, %r8, 15;
	mul.wide.s32 	%rd1780, %r2, 16;
	add.s64 	%rd1781, %rd285, %rd1780;
	ld.global.v4.f32 	{%f2979, %f2980, %f2981, %f2982}, [%rd1781];
	mov.u32 	%r8042, %ntid.y;
	shl.b32 	%r8043, %r8042, 2;
	add.s32 	%r8044, %r186, %r8043;
	add.s32 	%r8045, %r8044, %r8043;
	add.s32 	%r8046, %r8045, %r8043;
	add.s32 	%r8047, %r8046, %r8043;
	add.s32 	%r8048, %r8047, %r8043;
	add.s32 	%r8049, %r8048, %r8043;
	add.s32 	%r8050, %r8049, %r8043;
	add.s32 	%r8051, %r8050, %r8043;
	add.s32 	%r8052, %r8051, %r8043;
	add.s32 	%r8053, %r8052, %r8043;
	add.s32 	%r8054, %r8053, %r8043;
	add.s32 	%r8055, %r8054, %r8043;
	add.s32 	%r8056, %r8055, %r8043;
	st.shared.f32 	[%r8056], %f2979;
	st.shared.f32 	[%r8056+260], %f2980;
	st.shared.f32 	[%r8056+520], %f2981;
	st.shared.f32 	[%r8056+780], %f2982;
	@%p794 bra 	$L__BB1_848;
	setp.gt.u32 	%p795, %r9, 15;
	mul.wide.u32 	%rd1782, %r8, 16;
	add.s64 	%rd1783, %rd280, %rd1782;
	ld.global.v4.f32 	{%f2983, %f2984, %f2985, %f2986}, [%rd1783];
	mov.u32 	%r8057, %ntid.y;
	shl.b32 	%r8058, %r8057, 2;
	add.s32 	%r8059, %r180, %r8058;
	add.s32 	%r8060, %r8059, %r8058;
	add.s32 	%r8061, %r8060, %r8058;
	add.s32 	%r8062, %r8061, %r8058;
	add.s32 	%r8063, %r8062, %r8058;
	add.s32 	%r8064, %r8063, %r8058;
	add.s32 	%r8065, %r8064, %r8058;
	add.s32 	%r8066, %r8065, %r8058;
	add.s32 	%r8067, %r8066, %r8058;
	add.s32 	%r8068, %r8067, %r8058;
	add.s32 	%r8069, %r8068, %r8058;
	add.s32 	%r8070, %r8069, %r8058;
	add.s32 	%r8071, %r8070, %r8058;
	add.s32 	%r8072, %r8071, %r8058;
	st.shared.f32 	[%r8072], %f2983;
	st.shared.f32 	[%r8072+260], %f2984;
	st.shared.f32 	[%r8072+520], %f2985;
	st.shared.f32 	[%r8072+780], %f2986;
	@%p795 bra 	$L__BB1_848;
	setp.gt.u32 	%p796, %r10, 15;
	mul.wide.u32 	%rd1784, %r9, 16;
	add.s64 	%rd1785, %rd280, %rd1784;
	ld.global.v4.f32 	{%f2987, %f2988, %f2989, %f2990}, [%rd1785];
	mov.u32 	%r8073, %ntid.y;
	shl.b32 	%r8074, %r8073, 2;
	add.s32 	%r8075, %r181, %r8074;
	add.s32 	%r8076, %r8075, %r8074;
	add.s32 	%r8077, %r8076, %r8074;
	add.s32 	%r8078, %r8077, %r8074;
	add.s32 	%r8079, %r8078, %r8074;
	add.s32 	%r8080, %r8079, %r8074;
	add.s32 	%r8081, %r8080, %r8074;
	add.s32 	%r8082, %r8081, %r8074;
	add.s32 	%r8083, %r8082, %r8074;
	add.s32 	%r8084, %r8083, %r8074;
	add.s32 	%r8085, %r8084, %r8074;
	add.s32 	%r8086, %r8085, %r8074;
	add.s32 	%r8087, %r8086, %r8074;
	add.s32 	%r8088, %r8087, %r8074;
	st.shared.f32 	[%r8088], %f2987;
	st.shared.f32 	[%r8088+260], %f2988;
	st.shared.f32 	[%r8088+520], %f2989;
	st.shared.f32 	[%r8088+780], %f2990;
	@%p796 bra 	$L__BB1_848;
	setp.gt.u32 	%p797, %r11, 15;
	mul.wide.u32 	%rd1786, %r10, 16;
	add.s64 	%rd1787, %rd280, %rd1786;
	ld.global.v4.f32 	{%f2991, %f2992, %f2993, %f2994}, [%rd1787];
	mov.u32 	%r8089, %ntid.y;
	shl.b32 	%r8090, %r8089, 2;
	add.s32 	%r8091, %r182, %r8090;
	add.s32 	%r8092, %r8091, %r8090;
	add.s32 	%r8093, %r8092, %r8090;
	add.s32 	%r8094, %r8093, %r8090;
	add.s32 	%r8095, %r8094, %r8090;
	add.s32 	%r8096, %r8095, %r8090;
	add.s32 	%r8097, %r8096, %r8090;
	add.s32 	%r8098, %r8097, %r8090;
	add.s32 	%r8099, %r8098, %r8090;
	add.s32 	%r8100, %r8099, %r8090;
	add.s32 	%r8101, %r8100, %r8090;
	add.s32 	%r8102, %r8101, %r8090;
	add.s32 	%r8103, %r8102, %r8090;
	add.s32 	%r8104, %r8103, %r8090;
	st.shared.f32 	[%r8104], %f2991;
	st.shared.f32 	[%r8104+260], %f2992;
	st.shared.f32 	[%r8104+520], %f2993;
	st.shared.f32 	[%r8104+780], %f2994;
	@%p797 bra 	$L__BB1_848;
	setp.gt.u32 	%p798, %r12, 15;
	mul.wide.u32 	%rd1788, %r11, 16;
	add.s64 	%rd1789, %rd280, %rd1788;
	ld.global.v4.f32 	{%f2995, %f2996, %f2997, %f2998}, [%rd1789];
	mov.u32 	%r8105, %ntid.y;
	shl.b32 	%r8106, %r8105, 2;
	add.s32 	%r8107, %r175, %r8106;
	add.s32 	%r8108, %r8107, %r8106;
	add.s32 	%r8109, %r8108, %r8106;
	add.s32 	%r8110, %r8109, %r8106;
	add.s32 	%r8111, %r8110, %r8106;
	add.s32 	%r8112, %r8111, %r8106;
	add.s32 	%r8113, %r8112, %r8106;
	add.s32 	%r8114, %r8113, %r8106;
	add.s32 	%r8115, %r8114, %r8106;
	add.s32 	%r8116, %r8115, %r8106;
	add.s32 	%r8117, %r8116, %r8106;
	add.s32 	%r8118, %r8117, %r8106;
	add.s32 	%r8119, %r8118, %r8106;
	add.s32 	%r8120, %r8119, %r8106;
	add.s32 	%r8121, %r8120, %r8106;
	st.shared.f32 	[%r8121], %f2995;
	st.shared.f32 	[%r8121+260], %f2996;
	st.shared.f32 	[%r8121+520], %f2997;
	st.shared.f32 	[%r8121+780], %f2998;
	@%p798 bra 	$L__BB1_848;
	setp.gt.u32 	%p799, %r13, 15;
	mul.wide.u32 	%rd1790, %r12, 16;
	add.s64 	%rd1791, %rd280, %rd1790;
	ld.global.v4.f32 	{%f2999, %f3000, %f3001, %f3002}, [%rd1791];
	mov.u32 	%r8122, %ntid.y;
	shl.b32 	%r8123, %r8122, 2;
	add.s32 	%r8124, %r176, %r8123;
	add.s32 	%r8125, %r8124, %r8123;
	add.s32 	%r8126, %r8125, %r8123;
	add.s32 	%r8127, %r8126, %r8123;
	add.s32 	%r8128, %r8127, %r8123;
	add.s32 	%r8129, %r8128, %r8123;
	add.s32 	%r8130, %r8129, %r8123;
	add.s32 	%r8131, %r8130, %r8123;
	add.s32 	%r8132, %r8131, %r8123;
	add.s32 	%r8133, %r8132, %r8123;
	add.s32 	%r8134, %r8133, %r8123;
	add.s32 	%r8135, %r8134, %r8123;
	add.s32 	%r8136, %r8135, %r8123;
	add.s32 	%r8137, %r8136, %r8123;
	add.s32 	%r8138, %r8137, %r8123;
	st.shared.f32 	[%r8138], %f2999;
	st.shared.f32 	[%r8138+260], %f3000;
	st.shared.f32 	[%r8138+520], %f3001;
	st.shared.f32 	[%r8138+780], %f3002;
	@%p799 bra 	$L__BB1_848;
	setp.gt.u32 	%p800, %r14, 15;
	mul.wide.u32 	%rd1792, %r13, 16;
	add.s64 	%rd1793, %rd280, %rd1792;
	ld.global.v4.f32 	{%f3003, %f3004, %f3005, %f3006}, [%rd1793];
	mov.u32 	%r8139, %ntid.y;
	shl.b32 	%r8140, %r8139, 2;
	add.s32 	%r8141, %r177, %r8140;
	add.s32 	%r8142, %r8141, %r8140;
	add.s32 	%r8143, %r8142, %r8140;
	add.s32 	%r8144, %r8143, %r8140;
	add.s32 	%r8145, %r8144, %r8140;
	add.s32 	%r8146, %r8145, %r8140;
	add.s32 	%r8147, %r8146, %r8140;
	add.s32 	%r8148, %r8147, %r8140;
	add.s32 	%r8149, %r8148, %r8140;
	add.s32 	%r8150, %r8149, %r8140;
	add.s32 	%r8151, %r8150, %r8140;
	add.s32 	%r8152, %r8151, %r8140;
	add.s32 	%r8153, %r8152, %r8140;
	add.s32 	%r8154, %r8153, %r8140;
	add.s32 	%r8155, %r8154, %r8140;
	st.shared.f32 	[%r8155], %f3003;
	st.shared.f32 	[%r8155+260], %f3004;
	st.shared.f32 	[%r8155+520], %f3005;
	st.shared.f32 	[%r8155+780], %f3006;
	@%p800 bra 	$L__BB1_848;
	setp.gt.u32 	%p801, %r15, 15;
	mul.wide.u32 	%rd1794, %r14, 16;
	add.s64 	%rd1795, %rd280, %rd1794;
	ld.global.v4.f32 	{%f3007, %f3008, %f3009, %f3010}, [%rd1795];
	mov.u32 	%r8156, %ntid.y;
	shl.b32 	%r8157, %r8156, 2;
	add.s32 	%r8158, %r178, %r8157;
	add.s32 	%r8159, %r8158, %r8157;
	add.s32 	%r8160, %r8159, %r8157;
	add.s32 	%r8161, %r8160, %r8157;
	add.s32 	%r8162, %r8161, %r8157;
	add.s32 	%r8163, %r8162, %r8157;
	add.s32 	%r8164, %r8163, %r8157;
	add.s32 	%r8165, %r8164, %r8157;
	add.s32 	%r8166, %r8165, %r8157;
	add.s32 	%r8167, %r8166, %r8157;
	add.s32 	%r8168, %r8167, %r8157;
	add.s32 	%r8169, %r8168, %r8157;
	add.s32 	%r8170, %r8169, %r8157;
	add.s32 	%r8171, %r8170, %r8157;
	add.s32 	%r8172, %r8171, %r8157;
	st.shared.f32 	[%r8172], %f3007;
	st.shared.f32 	[%r8172+260], %f3008;
	st.shared.f32 	[%r8172+520], %f3009;
	st.shared.f32 	[%r8172+780], %f3010;
	@%p801 bra 	$L__BB1_848;
	setp.gt.u32 	%p802, %r16, 15;
	mul.wide.u32 	%rd1796, %r15, 16;
	add.s64 	%rd1797, %rd280, %rd1796;
	ld.global.v4.f32 	{%f3011, %f3012, %f3013, %f3014}, [%rd1797];
	mov.u32 	%r8173, %ntid.y;
	shl.b32 	%r8174, %r8173, 2;
	add.s32 	%r8175, %r165, %r8174;
	add.s32 	%r8176, %r8175, %r8174;
	add.s32 	%r8177, %r8176, %r8174;
	add.s32 	%r8178, %r8177, %r8174;
	add.s32 	%r8179, %r8178, %r8174;
	add.s32 	%r8180, %r8179, %r8174;
	add.s32 	%r8181, %r8180, %r8174;
	add.s32 	%r8182, %r8181, %r8174;
	add.s32 	%r8183, %r8182, %r8174;
	add.s32 	%r8184, %r8183, %r8174;
	add.s32 	%r8185, %r8184, %r8174;
	add.s32 	%r8186, %r8185, %r8174;
	add.s32 	%r8187, %r8186, %r8174;
	add.s32 	%r8188, %r8187, %r8174;
	add.s32 	%r8189, %r8188, %r8174;
	add.s32 	%r8190, %r8189, %r8174;
	st.shared.f32 	[%r8190], %f3011;
	st.shared.f32 	[%r8190+260], %f3012;
	st.shared.f32 	[%r8190+520], %f3013;
	st.shared.f32 	[%r8190+780], %f3014;
	@%p802 bra 	$L__BB1_848;
	setp.gt.u32 	%p803, %r17, 15;
	mul.wide.u32 	%rd1798, %r16, 16;
	add.s64 	%rd1799, %rd280, %rd1798;
	ld.global.v4.f32 	{%f3015, %f3016, %f3017, %f3018}, [%rd1799];
	mov.u32 	%r8191, %ntid.y;
	shl.b32 	%r8192, %r8191, 2;
	add.s32 	%r8193, %r179, %r8192;
	add.s32 	%r8194, %r8193, %r8192;
	add.s32 	%r8195, %r8194, %r8192;
	add.s32 	%r8196, %r8195, %r8192;
	add.s32 	%r8197, %r8196, %r8192;
	add.s32 	%r8198, %r8197, %r8192;
	add.s32 	%r8199, %r8198, %r8192;
	add.s32 	%r8200, %r8199, %r8192;
	add.s32 	%r8201, %r8200, %r8192;
	add.s32 	%r8202, %r8201, %r8192;
	add.s32 	%r8203, %r8202, %r8192;
	add.s32 	%r8204, %r8203, %r8192;
	add.s32 	%r8205, %r8204, %r8192;
	add.s32 	%r8206, %r8205, %r8192;
	add.s32 	%r8207, %r8206, %r8192;
	st.shared.f32 	[%r8207], %f3015;
	st.shared.f32 	[%r8207+260], %f3016;
	st.shared.f32 	[%r8207+520], %f3017;
	st.shared.f32 	[%r8207+780], %f3018;
	@%p803 bra 	$L__BB1_848;
	mul.wide.u32 	%rd1800, %r17, 16;
	add.s64 	%rd1801, %rd280, %rd1800;
	ld.global.v4.f32 	{%f3019, %f3020, %f3021, %f3022}, [%rd1801];
	mov.u32 	%r8208, %ntid.y;
	shl.b32 	%r8209, %r8208, 2;
	add.s32 	%r8210, %r166, %r8209;
	add.s32 	%r8211, %r8210, %r8209;
	add.s32 	%r8212, %r8211, %r8209;
	add.s32 	%r8213, %r8212, %r8209;
	add.s32 	%r8214, %r8213, %r8209;
	add.s32 	%r8215, %r8214, %r8209;
	add.s32 	%r8216, %r8215, %r8209;
	add.s32 	%r8217, %r8216, %r8209;
	add.s32 	%r8218, %r8217, %r8209;
	add.s32 	%r8219, %r8218, %r8209;
	add.s32 	%r8220, %r8219, %r8209;
	add.s32 	%r8221, %r8220, %r8209;
	add.s32 	%r8222, %r8221, %r8209;
	add.s32 	%r8223, %r8222, %r8209;
	add.s32 	%r8224, %r8223, %r8209;
	add.s32 	%r8225, %r8224, %r8209;
	st.shared.f32 	[%r8225], %f3019;
	st.shared.f32 	[%r8225+260], %f3020;
	st.shared.f32 	[%r8225+520], %f3021;
	st.shared.f32 	[%r8225+780], %f3022;
$L__BB1_848:
	mov.u32 	%r8226, %ntid.y;
	mov.u32 	%r8227, %tid.y;
	add.s32 	%r8228, %r8227, %r8226;
	add.s32 	%r8229, %r8228, %r8226;
	add.s32 	%r8230, %r8229, %r8226;
	add.s32 	%r8231, %r8230, %r8226;
	add.s32 	%r8232, %r8231, %r8226;
	add.s32 	%r8233, %r8232, %r8226;
	add.s32 	%r8234, %r8233, %r8226;
	add.s32 	%r8235, %r8234, %r8226;
	add.s32 	%r8236, %r8235, %r8226;
	add.s32 	%r8237, %r8236, %r8226;
	add.s32 	%r8238, %r8237, %r8226;
	add.s32 	%r8239, %r8238, %r8226;
	add.s32 	%r8240, %r8239, %r8226;
	add.s32 	%r8241, %r8240, %r8226;
	add.s32 	%r8242, %r8241, %r8226;
	add.s32 	%r8243, %r8242, %r8226;
	add.s32 	%r8244, %r8243, %r8226;
	add.s32 	%r8245, %r8244, %r8226;
	add.s32 	%r8246, %r8245, %r8226;
	add.s32 	%r8247, %r8246, %r8226;
	add.s32 	%r8248, %r8247, %r8226;
	add.s32 	%r8249, %r8248, %r8226;
	add.s32 	%r8250, %r8249, %r8226;
	add.s32 	%r8251, %r8250, %r8226;
	add.s32 	%r8252, %r8251, %r8226;
	add.s32 	%r8253, %r8252, %r8226;
	add.s32 	%r8254, %r8253, %r8226;
	add.s32 	%r8255, %r8254, %r8226;
	add.s32 	%r8256, %r8255, %r8226;
	add.s32 	%r8257, %r8256, %r8226;
	add.s32 	%r8258, %r8257, %r8226;
	add.s32 	%r8259, %r8258, %r8226;
	add.s32 	%r8260, %r8259, %r8226;
	add.s32 	%r8261, %r8260, %r8226;
	add.s32 	%r8262, %r8261, %r8226;
	add.s32 	%r8263, %r8262, %r8226;
	add.s32 	%r8264, %r8263, %r8226;
	add.s32 	%r8265, %r8264, %r8226;
	add.s32 	%r8266, %r8265, %r8226;
	add.s32 	%r8267, %r8266, %r8226;
	add.s32 	%r8268, %r8267, %r8226;
	add.s32 	%r8269, %r8268, %r8226;
	add.s32 	%r8270, %r8269, %r8226;
	add.s32 	%r8271, %r8270, %r8226;
	add.s32 	%r8272, %r8271, %r8226;
	add.s32 	%r8273, %r8272, %r8226;
	add.s32 	%r8274, %r8273, %r8226;
	setp.gt.u32 	%p804, %r8274, 63;
	@%p804 bra 	$L__BB1_1153;
	@%p3 bra 	$L__BB1_866;
	ld.param.u32 	%r14163, [_Z12gmem_to_smemILi64ELi64EEvPfiiS0__param_2];
	setp.gt.u32 	%p806, %r3, 15;
	mov.u32 	%r8275, %ntid.y;
	mov.u32 	%r8276, %tid.y;
	add.s32 	%r8277, %r8276, %r8275;
	add.s32 	%r8278, %r8277, %r8275;
	add.s32 	%r8279, %r8278, %r8275;
	add.s32 	%r8280, %r8279, %r8275;
	add.s32 	%r8281, %r8280, %r8275;
	add.s32 	%r8282, %r8281, %r8275;
	add.s32 	%r8283, %r8282, %r8275;
	add.s32 	%r8284, %r8283, %r8275;
	add.s32 	%r8285, %r8284, %r8275;
	add.s32 	%r8286, %r8285, %r8275;
	add.s32 	%r8287, %r8286, %r8275;
	add.s32 	%r8288, %r8287, %r8275;
	add.s32 	%r8289, %r8288, %r8275;
	add.s32 	%r8290, %r8289, %r8275;
	add.s32 	%r8291, %r8290, %r8275;
	add.s32 	%r8292, %r8291, %r8275;
	add.s32 	%r8293, %r8292, %r8275;
	add.s32 	%r8294, %r8293, %r8275;
	add.s32 	%r8295, %r8294, %r8275;
	add.s32 	%r8296, %r8295, %r8275;
	add.s32 	%r8297, %r8296, %r8275;
	add.s32 	%r8298, %r8297, %r8275;
	add.s32 	%r8299, %r8298, %r8275;
	add.s32 	%r8300, %r8299, %r8275;
	add.s32 	%r8301, %r8300, %r8275;
	add.s32 	%r8302, %r8301, %r8275;
	add.s32 	%r8303, %r8302, %r8275;
	add.s32 	%r8304, %r8303, %r8275;
	add.s32 	%r8305, %r8304, %r8275;
	add.s32 	%r8306, %r8305, %r8275;
	add.s32 	%r8307, %r8306, %r8275;
	add.s32 	%r8308, %r8307, %r8275;
	add.s32 	%r8309, %r8308, %r8275;
	add.s32 	%r8310, %r8309, %r8275;
	add.s32 	%r8311, %r8310, %r8275;
	add.s32 	%r8312, %r8311, %r8275;
	add.s32 	%r8313, %r8312, %r8275;
	add.s32 	%r8314, %r8313, %r8275;
	add.s32 	%r8315, %r8314, %r8275;
	add.s32 	%r8316, %r8315, %r8275;
	add.s32 	%r8317, %r8316, %r8275;
	add.s32 	%r8318, %r8317, %r8275;
	add.s32 	%r8319, %r8318, %r8275;
	add.s32 	%r8320, %r8319, %r8275;
	add.s32 	%r8321, %r8320, %r8275;
	add.s32 	%r8322, %r8321, %r8275;
	add.s32 	%r8323, %r8322, %r8275;
	mul.lo.s32 	%r8324, %r8323, %r14163;
	cvt.u64.u32 	%rd1802, %r8324;
	add.s64 	%rd1803, %rd2, %rd1802;
	shl.b64 	%rd1804, %rd1803, 2;
	add.s64 	%rd286, %rd3, %rd1804;
	mul.wide.u32 	%rd1805, %r214, 16;
	add.s64 	%rd287, %rd286, %rd1805;
	ld.global.v4.f32 	{%f3023, %f3024, %f3025, %f3026}, [%rd287];
	shl.b32 	%r8325, %r8275, 2;
	add.s32 	%r8326, %r167, %r8325;
	add.s32 	%r8327, %r8326, %r8325;
	add.s32 	%r8328, %r8327, %r8325;
	add.s32 	%r8329, %r8328, %r8325;
	add.s32 	%r8330, %r8329, %r8325;
	add.s32 	%r8331, %r8330, %r8325;
	add.s32 	%r8332, %r8331, %r8325;
	add.s32 	%r8333, %r8332, %r8325;
	add.s32 	%r8334, %r8333, %r8325;
	add.s32 	%r8335, %r8334, %r8325;
	add.s32 	%r8336, %r8335, %r8325;
	add.s32 	%r8337, %r8336, %r8325;
	add.s32 	%r8338, %r8337, %r8325;
	add.s32 	%r8339, %r8338, %r8325;
	add.s32 	%r8340, %r8339, %r8325;
	add.s32 	%r8341, %r8340, %r8325;
	st.shared.f32 	[%r8341], %f3023;
	st.shared.f32 	[%r8341+260], %f3024;
	st.shared.f32 	[%r8341+520], %f3025;
	st.shared.f32 	[%r8341+780], %f3026;
	@%p806 bra 	$L__BB1_866;
	setp.gt.u32 	%p807, %r4, 15;
	mul.wide.s32 	%rd1806, %r2, 16;
	add.s64 	%rd288, %rd287, %rd1806;
	ld.global.v4.f32 	{%f3027, %f3028, %f3029, %f3030}, [%rd288];
	mov.u32 	%r8342, %ntid.y;
	shl.b32 	%r8343, %r8342, 2;
	add.s32 	%r8344, %r183, %r8343;
	add.s32 	%r8345, %r8344, %r8343;
	add.s32 	%r8346, %r8345, %r8343;
	add.s32 	%r8347, %r8346, %r8343;
	add.s32 	%r8348, %r8347, %r8343;
	add.s32 	%r8349, %r8348, %r8343;
	add.s32 	%r8350, %r8349, %r8343;
	add.s32 	%r8351, %r8350, %r8343;
	add.s32 	%r8352, %r8351, %r8343;
	add.s32 	%r8353, %r8352, %r8343;
	add.s32 	%r8354, %r8353, %r8343;
	add.s32 	%r8355, %r8354, %r8343;
	add.s32 	%r8356, %r8355, %r8343;
	add.s32 	%r8357, %r8356, %r8343;
	st.shared.f32 	[%r8357], %f3027;
	st.shared.f32 	[%r8357+260], %f3028;
	st.shared.f32 	[%r8357+520], %f3029;
	st.shared.f32 	[%r8357+780], %f3030;
	@%p807 bra 	$L__BB1_866;
	setp.gt.u32 	%p808, %r5, 15;
	mul.wide.s32 	%rd1807, %r2, 16;
	add.s64 	%rd289, %rd288, %rd1807;
	ld.global.v4.f32 	{%f3031, %f3032, %f3033, %f3034}, [%rd289];
	mov.u32 	%r8358, %ntid.y;
	shl.b32 	%r8359, %r8358, 2;
	add.s32 	%r8360, %r155, %r8359;
	add.s32 	%r8361, %r8360, %r8359;
	add.s32 	%r8362, %r8361, %r8359;
	add.s32 	%r8363, %r8362, %r8359;
	add.s32 	%r8364, %r8363, %r8359;
	add.s32 	%r8365, %r8364, %r8359;
	add.s32 	%r8366, %r8365, %r8359;
	add.s32 	%r8367, %r8366, %r8359;
	add.s32 	%r8368, %r8367, %r8359;
	add.s32 	%r8369, %r8368, %r8359;
	add.s32 	%r8370, %r8369, %r8359;
	add.s32 	%r8371, %r8370, %r8359;
	add.s32 	%r8372, %r8371, %r8359;
	add.s32 	%r8373, %r8372, %r8359;
	add.s32 	%r8374, %r8373, %r8359;
	add.s32 	%r8375, %r8374, %r8359;
	add.s32 	%r8376, %r8375, %r8359;
	st.shared.f32 	[%r8376], %f3031;
	st.shared.f32 	[%r8376+260], %f3032;
	st.shared.f32 	[%r8376+520], %f3033;
	st.shared.f32 	[%r8376+780], %f3034;
	@%p808 bra 	$L__BB1_866;
	setp.gt.u32 	%p809, %r6, 15;
	mul.wide.s32 	%rd1808, %r2, 16;
	add.s64 	%rd290, %rd289, %rd1808;
	ld.global.v4.f32 	{%f3035, %f3036, %f3037, %f3038}, [%rd290];
	mov.u32 	%r8377, %ntid.y;
	shl.b32 	%r8378, %r8377, 2;
	add.s32 	%r8379, %r184, %r8378;
	add.s32 	%r8380, %r8379, %r8378;
	add.s32 	%r8381, %r8380, %r8378;
	add.s32 	%r8382, %r8381, %r8378;
	add.s32 	%r8383, %r8382, %r8378;
	add.s32 	%r8384, %r8383, %r8378;
	add.s32 	%r8385, %r8384, %r8378;
	add.s32 	%r8386, %r8385, %r8378;
	add.s32 	%r8387, %r8386, %r8378;
	add.s32 	%r8388, %r8387, %r8378;
	add.s32 	%r8389, %r8388, %r8378;
	add.s32 	%r8390, %r8389, %r8378;
	add.s32 	%r8391, %r8390, %r8378;
	add.s32 	%r8392, %r8391, %r8378;
	st.shared.f32 	[%r8392], %f3035;
	st.shared.f32 	[%r8392+260], %f3036;
	st.shared.f32 	[%r8392+520], %f3037;
	st.shared.f32 	[%r8392+780], %f3038;
	@%p809 bra 	$L__BB1_866;
	setp.gt.u32 	%p810, %r7, 15;
	mul.wide.s32 	%rd1809, %r2, 16;
	add.s64 	%rd291, %rd290, %rd1809;
	ld.global.v4.f32 	{%f3039, %f3040, %f3041, %f3042}, [%rd291];
	mov.u32 	%r8393, %ntid.y;
	shl.b32 	%r8394, %r8393, 2;
	add.s32 	%r8395, %r185, %r8394;
	add.s32 	%r8396, %r8395, %r8394;
	add.s32 	%r8397, %r8396, %r8394;
	add.s32 	%r8398, %r8397, %r8394;
	add.s32 	%r8399, %r8398, %r8394;
	add.s32 	%r8400, %r8399, %r8394;
	add.s32 	%r8401, %r8400, %r8394;
	add.s32 	%r8402, %r8401, %r8394;
	add.s32 	%r8403, %r8402, %r8394;
	add.s32 	%r8404, %r8403, %r8394;
	add.s32 	%r8405, %r8404, %r8394;
	add.s32 	%r8406, %r8405, %r8394;
	add.s32 	%r8407, %r8406, %r8394;
	add.s32 	%r8408, %r8407, %r8394;
	st.shared.f32 	[%r8408], %f3039;
	st.shared.f32 	[%r8408+260], %f3040;
	st.shared.f32 	[%r8408+520], %f3041;
	st.shared.f32 	[%r8408+780], %f3042;
	@%p810 bra 	$L__BB1_866;
	setp.gt.u32 	%p811, %r8, 15;
	mul.wide.s32 	%rd1810, %r2, 16;
	add.s64 	%rd1811, %rd291, %rd1810;
	ld.global.v4.f32 	{%f3043, %f3044, %f3045, %f3046}, [%rd1811];
	mov.u32 	%r8409, %ntid.y;
	shl.b32 	%r8410, %r8409, 2;
	add.s32 	%r8411, %r186, %r8410;
	add.s32 	%r8412, %r8411, %r8410;
	add.s32 	%r8413, %r8412, %r8410;
	add.s32 	%r8414, %r8413, %r8410;
	add.s32 	%r8415, %r8414, %r8410;
	add.s32 	%r8416, %r8415, %r8410;
	add.s32 	%r8417, %r8416, %r8410;
	add.s32 	%r8418, %r8417, %r8410;
	add.s32 	%r8419, %r8418, %r8410;
	add.s32 	%r8420, %r8419, %r8410;
	add.s32 	%r8421, %r8420, %r8410;
	add.s32 	%r8422, %r8421, %r8410;
	add.s32 	%r8423, %r8422, %r8410;
	add.s32 	%r8424, %r8423, %r8410;
	st.shared.f32 	[%r8424], %f3043;
	st.shared.f32 	[%r8424+260], %f3044;
	st.shared.f32 	[%r8424+520], %f3045;
	st.shared.f32 	[%r8424+780], %f3046;
	@%p811 bra 	$L__BB1_866;
	setp.gt.u32 	%p812, %r9, 15;
	mul.wide.u32 	%rd1812, %r8, 16;
	add.s64 	%rd1813, %rd286, %rd1812;
	ld.global.v4.f32 	{%f3047, %f3048, %f3049, %f3050}, [%rd1813];
	mov.u32 	%r8425, %ntid.y;
	shl.b32 	%r8426, %r8425, 2;
	add.s32 	%r8427, %r180, %r8426;
	add.s32 	%r8428, %r8427, %r8426;
	add.s32 	%r8429, %r8428, %r8426;
	add.s32 	%r8430, %r8429, %r8426;
	add.s32 	%r8431, %r8430, %r8426;
	add.s32 	%r8432, %r8431, %r8426;
	add.s32 	%r8433, %r8432, %r8426;
	add.s32 	%r8434, %r8433, %r8426;
	add.s32 	%r8435, %r8434, %r8426;
	add.s32 	%r8436, %r8435, %r8426;
	add.s32 	%r8437, %r8436, %r8426;
	add.s32 	%r8438, %r8437, %r8426;
	add.s32 	%r8439, %r8438, %r8426;
	add.s32 	%r8440, %r8439, %r8426;
	add.s32 	%r8441, %r8440, %r8426;
	st.shared.f32 	[%r8441], %f3047;
	st.shared.f32 	[%r8441+260], %f3048;
	st.shared.f32 	[%r8441+520], %f3049;
	st.shared.f32 	[%r8441+780], %f3050;
	@%p812 bra 	$L__BB1_866;
	setp.gt.u32 	%p813, %r10, 15;
	mul.wide.u32 	%rd1814, %r9, 16;
	add.s64 	%rd1815, %rd286, %rd1814;
	ld.global.v4.f32 	{%f3051, %f3052, %f3053, %f3054}, [%rd1815];
	mov.u32 	%r8442, %ntid.y;
	shl.b32 	%r8443, %r8442, 2;
	add.s32 	%r8444, %r181, %r8443;
	add.s32 	%r8445, %r8444, %r8443;
	add.s32 	%r8446, %r8445, %r8443;
	add.s32 	%r8447, %r8446, %r8443;
	add.s32 	%r8448, %r8447, %r8443;
	add.s32 	%r8449, %r8448, %r8443;
	add.s32 	%r8450, %r8449, %r8443;
	add.s32 	%r8451, %r8450, %r8443;
	add.s32 	%r8452, %r8451, %r8443;
	add.s32 	%r8453, %r8452, %r8443;
	add.s32 	%r8454, %r8453, %r8443;
	add.s32 	%r8455, %r8454, %r8443;
	add.s32 	%r8456, %r8455, %r8443;
	add.s32 	%r8457, %r8456, %r8443;
	add.s32 	%r8458, %r8457, %r8443;
	st.shared.f32 	[%r8458], %f3051;
	st.shared.f32 	[%r8458+260], %f3052;
	st.shared.f32 	[%r8458+520], %f3053;
	st.shared.f32 	[%r8458+780], %f3054;
	@%p813 bra 	$L__BB1_866;
	setp.gt.u32 	%p814, %r11, 15;
	mul.wide.u32 	%rd1816, %r10, 16;
	add.s64 	%rd1817, %rd286, %rd1816;
	ld.global.v4.f32 	{%f3055, %f3056, %f3057, %f3058}, [%rd1817];
	mov.u32 	%r8459, %ntid.y;
	shl.b32 	%r8460, %r8459, 2;
	add.s32 	%r8461, %r182, %r8460;
	add.s32 	%r8462, %r8461, %r8460;
	add.s32 	%r8463, %r8462, %r8460;
	add.s32 	%r8464, %r8463, %r8460;
	add.s32 	%r8465, %r8464, %r8460;
	add.s32 	%r8466, %r8465, %r8460;
	add.s32 	%r8467, %r8466, %r8460;
	add.s32 	%r8468, %r8467, %r8460;
	add.s32 	%r8469, %r8468, %r8460;
	add.s32 	%r8470, %r8469, %r8460;
	add.s32 	%r8471, %r8470, %r8460;
	add.s32 	%r8472, %r8471, %r8460;
	add.s32 	%r8473, %r8472, %r8460;
	add.s32 	%r8474, %r8473, %r8460;
	add.s32 	%r8475, %r8474, %r8460;
	st.shared.f32 	[%r8475], %f3055;
	st.shared.f32 	[%r8475+260], %f3056;
	st.shared.f32 	[%r8475+520], %f3057;
	st.shared.f32 	[%r8475+780], %f3058;
	@%p814 bra 	$L__BB1_866;
	setp.gt.u32 	%p815, %r12, 15;
	mul.wide.u32 	%rd1818, %r11, 16;
	add.s64 	%rd1819, %rd286, %rd1818;
	ld.global.v4.f32 	{%f3059, %f3060, %f3061, %f3062}, [%rd1819];
	mov.u32 	%r8476, %ntid.y;
	shl.b32 	%r8477, %r8476, 2;
	add.s32 	%r8478, %r175, %r8477;
	add.s32 	%r8479, %r8478, %r8477;
	add.s32 	%r8480, %r8479, %r8477;
	add.s32 	%r8481, %r8480, %r8477;
	add.s32 	%r8482, %r8481, %r8477;
	add.s32 	%r8483, %r8482, %r8477;
	add.s32 	%r8484, %r8483, %r8477;
	add.s32 	%r8485, %r8484, %r8477;
	add.s32 	%r8486, %r8485, %r8477;
	add.s32 	%r8487, %r8486, %r8477;
	add.s32 	%r8488, %r8487, %r8477;
	add.s32 	%r8489, %r8488, %r8477;
	add.s32 	%r8490, %r8489, %r8477;
	add.s32 	%r8491, %r8490, %r8477;
	add.s32 	%r8492, %r8491, %r8477;
	add.s32 	%r8493, %r8492, %r8477;
	st.shared.f32 	[%r8493], %f3059;
	st.shared.f32 	[%r8493+260], %f3060;
	st.shared.f32 	[%r8493+520], %f3061;
	st.shared.f32 	[%r8493+780], %f3062;
	@%p815 bra 	$L__BB1_866;
	setp.gt.u32 	%p816, %r13, 15;
	mul.wide.u32 	%rd1820, %r12, 16;
	add.s64 	%rd1821, %rd286, %rd1820;
	ld.global.v4.f32 	{%f3063, %f3064, %f3065, %f3066}, [%rd1821];
	mov.u32 	%r8494, %ntid.y;
	shl.b32 	%r8495, %r8494, 2;
	add.s32 	%r8496, %r176, %r8495;
	add.s32 	%r8497, %r8496, %r8495;
	add.s32 	%r8498, %r8497, %r8495;
	add.s32 	%r8499, %r8498, %r8495;
	add.s32 	%r8500, %r8499, %r8495;
	add.s32 	%r8501, %r8500, %r8495;
	add.s32 	%r8502, %r8501, %r8495;
	add.s32 	%r8503, %r8502, %r8495;
	add.s32 	%r8504, %r8503, %r8495;
	add.s32 	%r8505, %r8504, %r8495;
	add.s32 	%r8506, %r8505, %r8495;
	add.s32 	%r8507, %r8506, %r8495;
	add.s32 	%r8508, %r8507, %r8495;
	add.s32 	%r8509, %r8508, %r8495;
	add.s32 	%r8510, %r8509, %r8495;
	add.s32 	%r8511, %r8510, %r8495;
	st.shared.f32 	[%r8511], %f3063;
	st.shared.f32 	[%r8511+260], %f3064;
	st.shared.f32 	[%r8511+520], %f3065;
	st.shared.f32 	[%r8511+780], %f3066;
	@%p816 bra 	$L__BB1_866;
	setp.gt.u32 	%p817, %r14, 15;
	mul.wide.u32 	%rd1822, %r13, 16;
	add.s64 	%rd1823, %rd286, %rd1822;
	ld.global.v4.f32 	{%f3067, %f3068, %f3069, %f3070}, [%rd1823];
	mov.u32 	%r8512, %ntid.y;
	shl.b32 	%r8513, %r8512, 2;
	add.s32 	%r8514, %r177, %r8513;
	add.s32 	%r8515, %r8514, %r8513;
	add.s32 	%r8516, %r8515, %r8513;
	add.s32 	%r8517, %r8516, %r8513;
	add.s32 	%r8518, %r8517, %r8513;
	add.s32 	%r8519, %r8518, %r8513;
	add.s32 	%r8520, %r8519, %r8513;
	add.s32 	%r8521, %r8520, %r8513;
	add.s32 	%r8522, %r8521, %r8513;
	add.s32 	%r8523, %r8522, %r8513;
	add.s32 	%r8524, %r8523, %r8513;
	add.s32 	%r8525, %r8524, %r8513;
	add.s32 	%r8526, %r8525, %r8513;
	add.s32 	%r8527, %r8526, %r8513;
	add.s32 	%r8528, %r8527, %r8513;
	add.s32 	%r8529, %r8528, %r8513;
	st.shared.f32 	[%r8529], %f3067;
	st.shared.f32 	[%r8529+260], %f3068;
	st.shared.f32 	[%r8529+520], %f3069;
	st.shared.f32 	[%r8529+780], %f3070;
	@%p817 bra 	$L__BB1_866;
	setp.gt.u32 	%p818, %r15, 15;
	mul.wide.u32 	%rd1824, %r14, 16;
	add.s64 	%rd1825, %rd286, %rd1824;
	ld.global.v4.f32 	{%f3071, %f3072, %f3073, %f3074}, [%rd1825];
	mov.u32 	%r8530, %ntid.y;
	shl.b32 	%r8531, %r8530, 2;
	add.s32 	%r8532, %r178, %r8531;
	add.s32 	%r8533, %r8532, %r8531;
	add.s32 	%r8534, %r8533, %r8531;
	add.s32 	%r8535, %r8534, %r8531;
	add.s32 	%r8536, %r8535, %r8531;
	add.s32 	%r8537, %r8536, %r8531;
	add.s32 	%r8538, %r8537, %r8531;
	add.s32 	%r8539, %r8538, %r8531;
	add.s32 	%r8540, %r8539, %r8531;
	add.s32 	%r8541, %r8540, %r8531;
	add.s32 	%r8542, %r8541, %r8531;
	add.s32 	%r8543, %r8542, %r8531;
	add.s32 	%r8544, %r8543, %r8531;
	add.s32 	%r8545, %r8544, %r8531;
	add.s32 	%r8546, %r8545, %r8531;
	add.s32 	%r8547, %r8546, %r8531;
	st.shared.f32 	[%r8547], %f3071;
	st.shared.f32 	[%r8547+260], %f3072;
	st.shared.f32 	[%r8547+520], %f3073;
	st.shared.f32 	[%r8547+780], %f3074;
	@%p818 bra 	$L__BB1_866;
	setp.gt.u32 	%p819, %r16, 15;
	mul.wide.u32 	%rd1826, %r15, 16;
	add.s64 	%rd1827, %rd286, %rd1826;
	ld.global.v4.f32 	{%f3075, %f3076, %f3077, %f3078}, [%rd1827];
	mov.u32 	%r8548, %ntid.y;
	shl.b32 	%r8549, %r8548, 2;
	add.s32 	%r8550, %r165, %r8549;
	add.s32 	%r8551, %r8550, %r8549;
	add.s32 	%r8552, %r8551, %r8549;
	add.s32 	%r8553, %r8552, %r8549;
	add.s32 	%r8554, %r8553, %r8549;
	add.s32 	%r8555, %r8554, %r8549;
	add.s32 	%r8556, %r8555, %r8549;
	add.s32 	%r8557, %r8556, %r8549;
	add.s32 	%r8558, %r8557, %r8549;
	add.s32 	%r8559, %r8558, %r8549;
	add.s32 	%r8560, %r8559, %r8549;
	add.s32 	%r8561, %r8560, %r8549;
	add.s32 	%r8562, %r8561, %r8549;
	add.s32 	%r8563, %r8562, %r8549;
	add.s32 	%r8564, %r8563, %r8549;
	add.s32 	%r8565, %r8564, %r8549;
	add.s32 	%r8566, %r8565, %r8549;
	st.shared.f32 	[%r8566], %f3075;
	st.shared.f32 	[%r8566+260], %f3076;
	st.shared.f32 	[%r8566+520], %f3077;
	st.shared.f32 	[%r8566+780], %f3078;
	@%p819 bra 	$L__BB1_866;
	setp.gt.u32 	%p820, %r17, 15;
	mul.wide.u32 	%rd1828, %r16, 16;
	add.s64 	%rd1829, %rd286, %rd1828;
	ld.global.v4.f32 	{%f3079, %f3080, %f3081, %f3082}, [%rd1829];
	mov.u32 	%r8567, %ntid.y;
	shl.b32 	%r8568, %r8567, 2;
	add.s32 	%r8569, %r179, %r8568;
	add.s32 	%r8570, %r8569, %r8568;
	add.s32 	%r8571, %r8570, %r8568;
	add.s32 	%r8572, %r8571, %r8568;
	add.s32 	%r8573, %r8572, %r8568;
	add.s32 	%r8574, %r8573, %r8568;
	add.s32 	%r8575, %r8574, %r8568;
	add.s32 	%r8576, %r8575, %r8568;
	add.s32 	%r8577, %r8576, %r8568;
	add.s32 	%r8578, %r8577, %r8568;
	add.s32 	%r8579, %r8578, %r8568;
	add.s32 	%r8580, %r8579, %r8568;
	add.s32 	%r8581, %r8580, %r8568;
	add.s32 	%r8582, %r8581, %r8568;
	add.s32 	%r8583, %r8582, %r8568;
	add.s32 	%r8584, %r8583, %r8568;
	st.shared.f32 	[%r8584], %f3079;
	st.shared.f32 	[%r8584+260], %f3080;
	st.shared.f32 	[%r8584+520], %f3081;
	st.shared.f32 	[%r8584+780], %f3082;
	@%p820 bra 	$L__BB1_866;
	mul.wide.u32 	%rd1830, %r17, 16;
	add.s64 	%rd1831, %rd286, %rd1830;
	ld.global.v4.f32 	{%f3083, %f3084, %f3085, %f3086}, [%rd1831];
	mov.u32 	%r8585, %ntid.y;
	shl.b32 	%r8586, %r8585, 2;
	add.s32 	%r8587, %r166, %r8586;
	add.s32 	%r8588, %r8587, %r8586;
	add.s32 	%r8589, %r8588, %r8586;
	add.s32 	%r8590, %r8589, %r8586;
	add.s32 	%r8591, %r8590, %r8586;
	add.s32 	%r8592, %r8591, %r8586;
	add.s32 	%r8593, %r8592, %r8586;
	add.s32 	%r8594, %r8593, %r8586;
	add.s32 	%r8595, %r8594, %r8586;
	add.s32 	%r8596, %r8595, %r8586;
	add.s32 	%r8597, %r8596, %r8586;
	add.s32 	%r8598, %r8597, %r8586;
	add.s32 	%r8599, %r8598, %r8586;
	add.s32 	%r8600, %r8599, %r8586;
	add.s32 	%r8601, %r8600, %r8586;
	add.s32 	%r8602, %r8601, %r8586;
	add.s32 	%r8603, %r8602, %r8586;
	st.shared.f32 	[%r8603], %f3083;
	st.shared.f32 	[%r8603+260], %f3084;
	st.shared.f32 	[%r8603+520], %f3085;
	st.shared.f32 	[%r8603+780], %f3086;
$L__BB1_866:
	mov.u32 	%r8604, %ntid.y;
	mov.u32 	%r8605, %tid.y;
	add.s32 	%r8606, %r8605, %r8604;
	add.s32 	%r8607, %r8606, %r8604;
	add.s32 	%r8608, %r8607, %r8604;
	add.s32 	%r8609, %r8608, %r8604;
	add.s32 	%r8610, %r8609, %r8604;
	add.s32 	%r8611, %r8610, %r8604;
	add.s32 	%r8612, %r8611, %r8604;
	add.s32 	%r8613, %r8612, %r8604;
	add.s32 	%r8614, %r8613, %r8604;
	add.s32 	%r8615, %r8614, %r8604;
	add.s32 	%r8616, %r8615, %r8604;
	add.s32 	%r8617, %r8616, %r8604;
	add.s32 	%r8618, %r8617, %r8604;
	add.s32 	%r8619, %r8618, %r8604;
	add.s32 	%r8620, %r8619, %r8604;
	add.s32 	%r8621, %r8620, %r8604;
	add.s32 	%r8622, %r8621, %r8604;
	add.s32 	%r8623, %r8622, %r8604;
	add.s32 	%r8624, %r8623, %r8604;
	add.s32 	%r8625, %r8624, %r8604;
	add.s32 	%r8626, %r8625, %r8604;
	add.s32 	%r8627, %r8626, %r8604;
	add.s32 	%r8628, %r8627, %r8604;
	add.s32 	%r8629, %r8628, %r8604;
	add.s32 	%r8630, %r8629, %r8604;
	add.s32 	%r8631, %r8630, %r8604;
	add.s32 	%r8632, %r8631, %r8604;
	add.s32 	%r8633, %r8632, %r8604;
	add.s32 	%r8634, %r8633, %r8604;
	add.s32 	%r8635, %r8634, %r8604;
	add.s32 	%r8636, %r8635, %r8604;
	add.s32 	%r8637, %r8636, %r8604;
	add.s32 	%r8638, %r8637, %r8604;
	add.s32 	%r8639, %r8638, %r8604;
	add.s32 	%r8640, %r8639, %r8604;
	add.s32 	%r8641, %r8640, %r8604;
	add.s32 	%r8642, %r8641, %r8604;
	add.s32 	%r8643, %r8642, %r8604;
	add.s32 	%r8644, %r8643, %r8604;
	add.s32 	%r8645, %r8644, %r8604;
	add.s32 	%r8646, %r8645, %r8604;
	add.s32 	%r8647, %r8646, %r8604;
	add.s32 	%r8648, %r8647, %r8604;
	add.s32 	%r8649, %r8648, %r8604;
	add.s32 	%r8650, %r8649, %r8604;
	add.s32 	%r8651, %r8650, %r8604;
	add.s32 	%r8652, %r8651, %r8604;
	add.s32 	%r8653, %r8652, %r8604;
	setp.gt.u32 	%p821, %r8653, 63;
	@%p821 bra 	$L__BB1_1153;
	@%p3 bra 	$L__BB1_884;
	ld.param.u32 	%r14164, [_Z12gmem_to_smemILi64ELi64EEvPfiiS0__param_2];
	setp.gt.u32 	%p823, %r3, 15;
	mov.u32 	%r8654, %ntid.y;
	mov.u32 	%r8655, %tid.y;
	add.s32 	%r8656, %r8655, %r8654;
	add.s32 	%r8657, %r8656, %r8654;
	add.s32 	%r8658, %r8657, %r8654;
	add.s32 	%r8659, %r8658, %r8654;
	add.s32 	%r8660, %r8659, %r8654;
	add.s32 	%r8661, %r8660, %r8654;
	add.s32 	%r8662, %r8661, %r8654;
	add.s32 	%r8663, %r8662, %r8654;
	add.s32 	%r8664, %r8663, %r8654;
	add.s32 	%r8665, %r8664, %r8654;
	add.s32 	%r8666, %r8665, %r8654;
	add.s32 	%r8667, %r8666, %r8654;
	add.s32 	%r8668, %r8667, %r8654;
	add.s32 	%r8669, %r8668, %r8654;
	add.s32 	%r8670, %r8669, %r8654;
	add.s32 	%r8671, %r8670, %r8654;
	add.s32 	%r8672, %r8671, %r8654;
	add.s32 	%r8673, %r8672, %r8654;
	add.s32 	%r8674, %r8673, %r8654;
	add.s32 	%r8675, %r8674, %r8654;
	add.s32 	%r8676, %r8675, %r8654;
	add.s32 	%r8677, %r8676, %r8654;
	add.s32 	%r8678, %r8677, %r8654;
	add.s32 	%r8679, %r8678, %r8654;
	add.s32 	%r8680, %r8679, %r8654;
	add.s32 	%r8681, %r8680, %r8654;
	add.s32 	%r8682, %r8681, %r8654;
	add.s32 	%r8683, %r8682, %r8654;
	add.s32 	%r8684, %r8683, %r8654;
	add.s32 	%r8685, %r8684, %r8654;
	add.s32 	%r8686, %r8685, %r8654;
	add.s32 	%r8687, %r8686, %r8654;
	add.s32 	%r8688, %r8687, %r8654;
	add.s32 	%r8689, %r8688, %r8654;
	add.s32 	%r8690, %r8689, %r8654;
	add.s32 	%r8691, %r8690, %r8654;
	add.s32 	%r8692, %r8691, %r8654;
	add.s32 	%r8693, %r8692, %r8654;
	add.s32 	%r8694, %r8693, %r8654;
	add.s32 	%r8695, %r8694, %r8654;
	add.s32 	%r8696, %r8695, %r8654;
	add.s32 	%r8697, %r8696, %r8654;
	add.s32 	%r8698, %r8697, %r8654;
	add.s32 	%r8699, %r8698, %r8654;
	add.s32 	%r8700, %r8699, %r8654;
	add.s32 	%r8701, %r8700, %r8654;
	add.s32 	%r8702, %r8701, %r8654;
	add.s32 	%r8703, %r8702, %r8654;
	mul.lo.s32 	%r8704, %r8703, %r14164;
	cvt.u64.u32 	%rd1832, %r8704;
	add.s64 	%rd1833, %rd2, %rd1832;
	shl.b64 	%rd1834, %rd1833, 2;
	add.s64 	%rd292, %rd3, %rd1834;
	mul.wide.u32 	%rd1835, %r214, 16;
	add.s64 	%rd293, %rd292, %rd1835;
	ld.global.v4.f32 	{%f3087, %f3088, %f3089, %f3090}, [%rd293];
	shl.b32 	%r8705, %r8654, 2;
	add.s32 	%r8706, %r167, %r8705;
	add.s32 	%r8707, %r8706, %r8705;
	add.s32 	%r8708, %r8707, %r8705;
	add.s32 	%r8709, %r8708, %r8705;
	add.s32 	%r8710, %r8709, %r8705;
	add.s32 	%r8711, %r8710, %r8705;
	add.s32 	%r8712, %r8711, %r8705;
	add.s32 	%r8713, %r8712, %r8705;
	add.s32 	%r8714, %r8713, %r8705;
	add.s32 	%r8715, %r8714, %r8705;
	add.s32 	%r8716, %r8715, %r8705;
	add.s32 	%r8717, %r8716, %r8705;
	add.s32 	%r8718, %r8717, %r8705;
	add.s32 	%r8719, %r8718, %r8705;
	add.s32 	%r8720, %r8719, %r8705;
	add.s32 	%r8721, %r8720, %r8705;
	add.s32 	%r8722, %r8721, %r8705;
	st.shared.f32 	[%r8722], %f3087;
	st.shared.f32 	[%r8722+260], %f3088;
	st.shared.f32 	[%r8722+520], %f3089;
	st.shared.f32 	[%r8722+780], %f3090;
	@%p823 bra 	$L__BB1_884;
	setp.gt.u32 	%p824, %r4, 15;
	mul.wide.s32 	%rd1836, %r2, 16;
	add.s64 	%rd294, %rd293, %rd1836;
	ld.global.v4.f32 	{%f3091, %f3092, %f3093, %f3094}, [%rd294];
	mov.u32 	%r8723, %ntid.y;
	shl.b32 	%r8724, %r8723, 2;
	add.s32 	%r8725, %r183, %r8724;
	add.s32 	%r8726, %r8725, %r8724;
	add.s32 	%r8727, %r8726, %r8724;
	add.s32 	%r8728, %r8727, %r8724;
	add.s32 	%r8729, %r8728, %r8724;
	add.s32 	%r8730, %r8729, %r8724;
	add.s32 	%r8731, %r8730, %r8724;
	add.s32 	%r8732, %r8731, %r8724;
	add.s32 	%r8733, %r8732, %r8724;
	add.s32 	%r8734, %r8733, %r8724;
	add.s32 	%r8735, %r8734, %r8724;
	add.s32 	%r8736, %r8735, %r8724;
	add.s32 	%r8737, %r8736, %r8724;
	add.s32 	%r8738, %r8737, %r8724;
	add.s32 	%r8739, %r8738, %r8724;
	st.shared.f32 	[%r8739], %f3091;
	st.shared.f32 	[%r8739+260], %f3092;
	st.shared.f32 	[%r8739+520], %f3093;
	st.shared.f32 	[%r8739+780], %f3094;
	@%p824 bra 	$L__BB1_884;
	setp.gt.u32 	%p825, %r5, 15;
	mul.wide.s32 	%rd1837, %r2, 16;
	add.s64 	%rd295, %rd294, %rd1837;
	ld.global.v4.f32 	{%f3095, %f3096, %f3097, %f3098}, [%rd295];
	mov.u32 	%r8740, %ntid.y;
	shl.b32 	%r8741, %r8740, 2;
	add.s32 	%r8742, %r155, %r8741;
	add.s32 	%r8743, %r8742, %r8741;
	add.s32 	%r8744, %r8743, %r8741;
	add.s32 	%r8745, %r8744, %r8741;
	add.s32 	%r8746, %r8745, %r8741;
	add.s32 	%r8747, %r8746, %r8741;
	add.s32 	%r8748, %r8747, %r8741;
	add.s32 	%r8749, %r8748, %r8741;
	add.s32 	%r8750, %r8749, %r8741;
	add.s32 	%r8751, %r8750, %r8741;
	add.s32 	%r8752, %r8751, %r8741;
	add.s32 	%r8753, %r8752, %r8741;
	add.s32 	%r8754, %r8753, %r8741;
	add.s32 	%r8755, %r8754, %r8741;
	add.s32 	%r8756, %r8755, %r8741;
	add.s32 	%r8757, %r8756, %r8741;
	add.s32 	%r8758, %r8757, %r8741;
	add.s32 	%r8759, %r8758, %r8741;
	st.shared.f32 	[%r8759], %f3095;
	st.shared.f32 	[%r8759+260], %f3096;
	st.shared.f32 	[%r8759+520], %f3097;
	st.shared.f32 	[%r8759+780], %f3098;
	@%p825 bra 	$L__BB1_884;
	setp.gt.u32 	%p826, %r6, 15;
	mul.wide.s32 	%rd1838, %r2, 16;
	add.s64 	%rd296, %rd295, %rd1838;
	ld.global.v4.f32 	{%f3099, %f3100, %f3101, %f3102}, [%rd296];
	mov.u32 	%r8760, %ntid.y;
	shl.b32 	%r8761, %r8760, 2;
	add.s32 	%r8762, %r184, %r8761;
	add.s32 	%r8763, %r8762, %r8761;
	add.s32 	%r8764, %r8763, %r8761;
	add.s32 	%r8765, %r8764, %r8761;
	add.s32 	%r8766, %r8765, %r8761;
	add.s32 	%r8767, %r8766, %r8761;
	add.s32 	%r8768, %r8767, %r8761;
	add.s32 	%r8769, %r8768, %r8761;
	add.s32 	%r8770, %r8769, %r8761;
	add.s32 	%r8771, %r8770, %r8761;
	add.s32 	%r8772, %r8771, %r8761;
	add.s32 	%r8773, %r8772, %r8761;
	add.s32 	%r8774, %r8773, %r8761;
	add.s32 	%r8775, %r8774, %r8761;
	add.s32 	%r8776, %r8775, %r8761;
	st.shared.f32 	[%r8776], %f3099;
	st.shared.f32 	[%r8776+260], %f3100;
	st.shared.f32 	[%r8776+520], %f3101;
	st.shared.f32 	[%r8776+780], %f3102;
	@%p826 bra 	$L__BB1_884;
	setp.gt.u32 	%p827, %r7, 15;
	mul.wide.s32 	%rd1839, %r2, 16;
	add.s64 	%rd297, %rd296, %rd1839;
	ld.global.v4.f32 	{%f3103, %f3104, %f3105, %f3106}, [%rd297];
	mov.u32 	%r8777, %ntid.y;
	shl.b32 	%r8778, %r8777, 2;
	add.s32 	%r8779, %r185, %r8778;
	add.s32 	%r8780, %r8779, %r8778;
	add.s32 	%r8781, %r8780, %r8778;
	add.s32 	%r8782, %r8781, %r8778;
	add.s32 	%r8783, %r8782, %r8778;
	add.s32 	%r8784, %r8783, %r8778;
	add.s32 	%r8785, %r8784, %r8778;
	add.s32 	%r8786, %r8785, %r8778;
	add.s32 	%r8787, %r8786, %r8778;
	add.s32 	%r8788, %r8787, %r8778;
	add.s32 	%r8789, %r8788, %r8778;
	add.s32 	%r8790, %r8789, %r8778;
	add.s32 	%r8791, %r8790, %r8778;
	add.s32 	%r8792, %r8791, %r8778;
	add.s32 	%r8793, %r8792, %r8778;
	st.shared.f32 	[%r8793], %f3103;
	st.shared.f32 	[%r8793+260], %f3104;
	st.shared.f32 	[%r8793+520], %f3105;
	st.shared.f32 	[%r8793+780], %f3106;
	@%p827 bra 	$L__BB1_884;
	setp.gt.u32 	%p828, %r8, 15;
	mul.wide.s32 	%rd1840, %r2, 16;
	add.s64 	%rd1841, %rd297, %rd1840;
	ld.global.v4.f32 	{%f3107, %f3108, %f3109, %f3110}, [%rd1841];
	mov.u32 	%r8794, %ntid.y;
	shl.b32 	%r8795, %r8794, 2;
	add.s32 	%r8796, %r186, %r8795;
	add.s32 	%r8797, %r8796, %r8795;
	add.s32 	%r8798, %r8797, %r8795;
	add.s32 	%r8799, %r8798, %r8795;
	add.s32 	%r8800, %r8799, %r8795;
	add.s32 	%r8801, %r8800, %r8795;
	add.s32 	%r8802, %r8801, %r8795;
	add.s32 	%r8803, %r8802, %r8795;
	add.s32 	%r8804, %r8803, %r8795;
	add.s32 	%r8805, %r8804, %r8795;
	add.s32 	%r8806, %r8805, %r8795;
	add.s32 	%r8807, %r8806, %r8795;
	add.s32 	%r8808, %r8807, %r8795;
	add.s32 	%r8809, %r8808, %r8795;
	add.s32 	%r8810, %r8809, %r8795;
	st.shared.f32 	[%r8810], %f3107;
	st.shared.f32 	[%r8810+260], %f3108;
	st.shared.f32 	[%r8810+520], %f3109;
	st.shared.f32 	[%r8810+780], %f3110;
	@%p828 bra 	$L__BB1_884;
	setp.gt.u32 	%p829, %r9, 15;
	mul.wide.u32 	%rd1842, %r8, 16;
	add.s64 	%rd1843, %rd292, %rd1842;
	ld.global.v4.f32 	{%f3111, %f3112, %f3113, %f3114}, [%rd1843];
	mov.u32 	%r8811, %ntid.y;
	shl.b32 	%r8812, %r8811, 2;
	add.s32 	%r8813, %r180, %r8812;
	add.s32 	%r8814, %r8813, %r8812;
	add.s32 	%r8815, %r8814, %r8812;
	add.s32 	%r8816, %r8815, %r8812;
	add.s32 	%r8817, %r8816, %r8812;
	add.s32 	%r8818, %r8817, %r8812;
	add.s32 	%r8819, %r8818, %r8812;
	add.s32 	%r8820, %r8819, %r8812;
	add.s32 	%r8821, %r8820, %r8812;
	add.s32 	%r8822, %r8821, %r8812;
	add.s32 	%r8823, %r8822, %r8812;
	add.s32 	%r8824, %r8823, %r8812;
	add.s32 	%r8825, %r8824, %r8812;
	add.s32 	%r8826, %r8825, %r8812;
	add.s32 	%r8827, %r8826, %r8812;
	add.s32 	%r8828, %r8827, %r8812;
	st.shared.f32 	[%r8828], %f3111;
	st.shared.f32 	[%r8828+260], %f3112;
	st.shared.f32 	[%r8828+520], %f3113;
	st.shared.f32 	[%r8828+780], %f3114;
	@%p829 bra 	$L__BB1_884;
	setp.gt.u32 	%p830, %r10, 15;
	mul.wide.u32 	%rd1844, %r9, 16;
	add.s64 	%rd1845, %rd292, %rd1844;
	ld.global.v4.f32 	{%f3115, %f3116, %f3117, %f3118}, [%rd1845];
	mov.u32 	%r8829, %ntid.y;
	shl.b32 	%r8830, %r8829, 2;
	add.s32 	%r8831, %r181, %r8830;
	add.s32 	%r8832, %r8831, %r8830;
	add.s32 	%r8833, %r8832, %r8830;
	add.s32 	%r8834, %r8833, %r8830;
	add.s32 	%r8835, %r8834, %r8830;
	add.s32 	%r8836, %r8835, %r8830;
	add.s32 	%r8837, %r8836, %r8830;
	add.s32 	%r8838, %r8837, %r8830;
	add.s32 	%r8839, %r8838, %r8830;
	add.s32 	%r8840, %r8839, %r8830;
	add.s32 	%r8841, %r8840, %r8830;
	add.s32 	%r8842, %r8841, %r8830;
	add.s32 	%r8843, %r8842, %r8830;
	add.s32 	%r8844, %r8843, %r8830;
	add.s32 	%r8845, %r8844, %r8830;
	add.s32 	%r8846, %r8845, %r8830;
	st.shared.f32 	[%r8846], %f3115;
	st.shared.f32 	[%r8846+260], %f3116;
	st.shared.f32 	[%r8846+520], %f3117;
	st.shared.f32 	[%r8846+780], %f3118;
	@%p830 bra 	$L__BB1_884;
	setp.gt.u32 	%p831, %r11, 15;
	mul.wide.u32 	%rd1846, %r10, 16;
	add.s64 	%rd1847, %rd292, %rd1846;
	ld.global.v4.f32 	{%f3119, %f3120, %f3121, %f3122}, [%rd1847];
	mov.u32 	%r8847, %ntid.y;
	shl.b32 	%r8848, %r8847, 2;
	add.s32 	%r8849, %r182, %r8848;
	add.s32 	%r8850, %r8849, %r8848;
	add.s32 	%r8851, %r8850, %r8848;
	add.s32 	%r8852, %r8851, %r8848;
	add.s32 	%r8853, %r8852, %r8848;
	add.s32 	%r8854, %r8853, %r8848;
	add.s32 	%r8855, %r8854, %r8848;
	add.s32 	%r8856, %r8855, %r8848;
	add.s32 	%r8857, %r8856, %r8848;
	add.s32 	%r8858, %r8857, %r8848;
	add.s32 	%r8859, %r8858, %r8848;
	add.s32 	%r8860, %r8859, %r8848;
	add.s32 	%r8861, %r8860, %r8848;
	add.s32 	%r8862, %r8861, %r8848;
	add.s32 	%r8863, %r8862, %r8848;
	add.s32 	%r8864, %r8863, %r8848;
	st.shared.f32 	[%r8864], %f3119;
	st.shared.f32 	[%r8864+260], %f3120;
	st.shared.f32 	[%r8864+520], %f3121;
	st.shared.f32 	[%r8864+780], %f3122;
	@%p831 bra 	$L__BB1_884;
	setp.gt.u32 	%p832, %r12, 15;
	mul.wide.u32 	%rd1848, %r11, 16;
	add.s64 	%rd1849, %rd292, %rd1848;
	ld.global.v4.f32 	{%f3123, %f3124, %f3125, %f3126}, [%rd1849];
	mov.u32 	%r8865, %ntid.y;
	shl.b32 	%r8866, %r8865, 2;
	add.s32 	%r8867, %r175, %r8866;
	add.s32 	%r8868, %r8867, %r8866;
	add.s32 	%r8869, %r8868, %r8866;
	add.s32 	%r8870, %r8869, %r8866;
	add.s32 	%r8871, %r8870, %r8866;
	add.s32 	%r8872, %r8871, %r8866;
	add.s32 	%r8873, %r8872, %r8866;
	add.s32 	%r8874, %r8873, %r8866;
	add.s32 	%r8875, %r8874, %r8866;
	add.s32 	%r8876, %r8875, %r8866;
	add.s32 	%r8877, %r8876, %r8866;
	add.s32 	%r8878, %r8877, %r8866;
	add.s32 	%r8879, %r8878, %r8866;
	add.s32 	%r8880, %r8879, %r8866;
	add.s32 	%r8881, %r8880, %r8866;
	add.s32 	%r8882, %r8881, %r8866;
	add.s32 	%r8883, %r8882, %r8866;
	st.shared.f32 	[%r8883], %f3123;
	st.shared.f32 	[%r8883+260], %f3124;
	st.shared.f32 	[%r8883+520], %f3125;
	st.shared.f32 	[%r8883+780], %f3126;
	@%p832 bra 	$L__BB1_884;
	setp.gt.u32 	%p833, %r13, 15;
	mul.wide.u32 	%rd1850, %r12, 16;
	add.s64 	%rd1851, %rd292, %rd1850;
	ld.global.v4.f32 	{%f3127, %f3128, %f3129, %f3130}, [%rd1851];
	mov.u32 	%r8884, %ntid.y;
	shl.b32 	%r8885, %r8884, 2;
	add.s32 	%r8886, %r176, %r8885;
	add.s32 	%r8887, %r8886, %r8885;
	add.s32 	%r8888, %r8887, %r8885;
	add.s32 	%r8889, %r8888, %r8885;
	add.s32 	%r8890, %r8889, %r8885;
	add.s32 	%r8891, %r8890, %r8885;
	add.s32 	%r8892, %r8891, %r8885;
	add.s32 	%r8893, %r8892, %r8885;
	add.s32 	%r8894, %r8893, %r8885;
	add.s32 	%r8895, %r8894, %r8885;
	add.s32 	%r8896, %r8895, %r8885;
	add.s32 	%r8897, %r8896, %r8885;
	add.s32 	%r8898, %r8897, %r8885;
	add.s32 	%r8899, %r8898, %r8885;
	add.s32 	%r8900, %r8899, %r8885;
	add.s32 	%r8901, %r8900, %r8885;
	add.s32 	%r8902, %r8901, %r8885;
	st.shared.f32 	[%r8902], %f3127;
	st.shared.f32 	[%r8902+260], %f3128;
	st.shared.f32 	[%r8902+520], %f3129;
	st.shared.f32 	[%r8902+780], %f3130;
	@%p833 bra 	$L__BB1_884;
	setp.gt.u32 	%p834, %r14, 15;
	mul.wide.u32 	%rd1852, %r13, 16;
	add.s64 	%rd1853, %rd292, %rd1852;
	ld.global.v4.f32 	{%f3131, %f3132, %f3133, %f3134}, [%rd1853];
	mov.u32 	%r8903, %ntid.y;
	shl.b32 	%r8904, %r8903, 2;
	add.s32 	%r8905, %r177, %r8904;
	add.s32 	%r8906, %r8905, %r8904;
	add.s32 	%r8907, %r8906, %r8904;
	add.s32 	%r8908, %r8907, %r8904;
	add.s32 	%r8909, %r8908, %r8904;
	add.s32 	%r8910, %r8909, %r8904;
	add.s32 	%r8911, %r8910, %r8904;
	add.s32 	%r8912, %r8911, %r8904;
	add.s32 	%r8913, %r8912, %r8904;
	add.s32 	%r8914, %r8913, %r8904;
	add.s32 	%r8915, %r8914, %r8904;
	add.s32 	%r8916, %r8915, %r8904;
	add.s32 	%r8917, %r8916, %r8904;
	add.s32 	%r8918, %r8917, %r8904;
	add.s32 	%r8919, %r8918, %r8904;
	add.s32 	%r8920, %r8919, %r8904;
	add.s32 	%r8921, %r8920, %r8904;
	st.shared.f32 	[%r8921], %f3131;
	st.shared.f32 	[%r8921+260], %f3132;
	st.shared.f32 	[%r8921+520], %f3133;
	st.shared.f32 	[%r8921+780], %f3134;
	@%p834 bra 	$L__BB1_884;
	setp.gt.u32 	%p835, %r15, 15;
	mul.wide.u32 	%rd1854, %r14, 16;
	add.s64 	%rd1855, %rd292, %rd1854;
	ld.global.v4.f32 	{%f3135, %f3136, %f3137, %f3138}, [%rd1855];
	mov.u32 	%r8922, %ntid.y;
	shl.b32 	%r8923, %r8922, 2;
	add.s32 	%r8924, %r178, %r8923;
	add.s32 	%r8925, %r8924, %r8923;
	add.s32 	%r8926, %r8925, %r8923;
	add.s32 	%r8927, %r8926, %r8923;
	add.s32 	%r8928, %r8927, %r8923;
	add.s32 	%r8929, %r8928, %r8923;
	add.s32 	%r8930, %r8929, %r8923;
	add.s32 	%r8931, %r8930, %r8923;
	add.s32 	%r8932, %r8931, %r8923;
	add.s32 	%r8933, %r8932, %r8923;
	add.s32 	%r8934, %r8933, %r8923;
	add.s32 	%r8935, %r8934, %r8923;
	add.s32 	%r8936, %r8935, %r8923;
	add.s32 	%r8937, %r8936, %r8923;
	add.s32 	%r8938, %r8937, %r8923;
	add.s32 	%r8939, %r8938, %r8923;
	add.s32 	%r8940, %r8939, %r8923;
	st.shared.f32 	[%r8940], %f3135;
	st.shared.f32 	[%r8940+260], %f3136;
	st.shared.f32 	[%r8940+520], %f3137;
	st.shared.f32 	[%r8940+780], %f3138;
	@%p835 bra 	$L__BB1_884;
	setp.gt.u32 	%p836, %r16, 15;
	mul.wide.u32 	%rd1856, %r15, 16;
	add.s64 	%rd1857, %rd292, %rd1856;
	ld.global.v4.f32 	{%f3139, %f3140, %f3141, %f3142}, [%rd1857];
	mov.u32 	%r8941, %ntid.y;
	shl.b32 	%r8942, %r8941, 2;
	add.s32 	%r8943, %r165, %r8942;
	add.s32 	%r8944, %r8943, %r8942;
	add.s32 	%r8945, %r8944, %r8942;
	add.s32 	%r8946, %r8945, %r8942;
	add.s32 	%r8947, %r8946, %r8942;
	add.s32 	%r8948, %r8947, %r8942;
	add.s32 	%r8949, %r8948, %r8942;
	add.s32 	%r8950, %r8949, %r8942;
	add.s32 	%r8951, %r8950, %r8942;
	add.s32 	%r8952, %r8951, %r8942;
	add.s32 	%r8953, %r8952, %r8942;
	add.s32 	%r8954, %r8953, %r8942;
	add.s32 	%r8955, %r8954, %r8942;
	add.s32 	%r8956, %r8955, %r8942;
	add.s32 	%r8957, %r8956, %r8942;
	add.s32 	%r8958, %r8957, %r8942;
	add.s32 	%r8959, %r8958, %r8942;
	add.s32 	%r8960, %r8959, %r8942;
	st.shared.f32 	[%r8960], %f3139;
	st.shared.f32 	[%r8960+260], %f3140;
	st.shared.f32 	[%r8960+520], %f3141;
	st.shared.f32 	[%r8960+780], %f3142;
	@%p836 bra 	$L__BB1_884;
	setp.gt.u32 	%p837, %r17, 15;
	mul.wide.u32 	%rd1858, %r16, 16;
	add.s64 	%rd1859, %rd292, %rd1858;
	ld.global.v4.f32 	{%f3143, %f3144, %f3145, %f3146}, [%rd1859];
	mov.u32 	%r8961, %ntid.y;
	shl.b32 	%r8962, %r8961, 2;
	add.s32 	%r8963, %r179, %r8962;
	add.s32 	%r8964, %r8963, %r8962;
	add.s32 	%r8965, %r8964, %r8962;
	add.s32 	%r8966, %r8965, %r8962;
	add.s32 	%r8967, %r8966, %r8962;
	add.s32 	%r8968, %r8967, %r8962;
	add.s32 	%r8969, %r8968, %r8962;
	add.s32 	%r8970, %r8969, %r8962;
	add.s32 	%r8971, %r8970, %r8962;
	add.s32 	%r8972, %r8971, %r8962;
	add.s32 	%r8973, %r8972, %r8962;
	add.s32 	%r8974, %r8973, %r8962;
	add.s32 	%r8975, %r8974, %r8962;
	add.s32 	%r8976, %r8975, %r8962;
	add.s32 	%r8977, %r8976, %r8962;
	add.s32 	%r8978, %r8977, %r8962;
	add.s32 	%r8979, %r8978, %r8962;
	st.shared.f32 	[%r8979], %f3143;
	st.shared.f32 	[%r8979+260], %f3144;
	st.shared.f32 	[%r8979+520], %f3145;
	st.shared.f32 	[%r8979+780], %f3146;
	@%p837 bra 	$L__BB1_884;
	mul.wide.u32 	%rd1860, %r17, 16;
	add.s64 	%rd1861, %rd292, %rd1860;
	ld.global.v4.f32 	{%f3147, %f3148, %f3149, %f3150}, [%rd1861];
	mov.u32 	%r8980, %ntid.y;
	shl.b32 	%r8981, %r8980, 2;
	add.s32 	%r8982, %r166, %r8981;
	add.s32 	%r8983, %r8982, %r8981;
	add.s32 	%r8984, %r8983, %r8981;
	add.s32 	%r8985, %r8984, %r8981;
	add.s32 	%r8986, %r8985, %r8981;
	add.s32 	%r8987, %r8986, %r8981;
	add.s32 	%r8988, %r8987, %r8981;
	add.s32 	%r8989, %r8988, %r8981;
	add.s32 	%r8990, %r8989, %r8981;
	add.s32 	%r8991, %r8990, %r8981;
	add.s32 	%r8992, %r8991, %r8981;
	add.s32 	%r8993, %r8992, %r8981;
	add.s32 	%r8994, %r8993, %r8981;
	add.s32 	%r8995, %r8994, %r8981;
	add.s32 	%r8996, %r8995, %r8981;
	add.s32 	%r8997, %r8996, %r8981;
	add.s32 	%r8998, %r8997, %r8981;
	add.s32 	%r8999, %r8998, %r8981;
	st.shared.f32 	[%r8999], %f3147;
	st.shared.f32 	[%r8999+260], %f3148;
	st.shared.f32 	[%r8999+520], %f3149;
	st.shared.f32 	[%r8999+780], %f3150;
$L__BB1_884:
	mov.u32 	%r9000, %ntid.y;
	mov.u32 	%r9001, %tid.y;
	add.s32 	%r9002, %r9001, %r9000;
	add.s32 	%r9003, %r9002, %r9000;
	add.s32 	%r9004, %r9003, %r9000;
	add.s32 	%r9005, %r9004, %r9000;
	add.s32 	%r9006, %r9005, %r9000;
	add.s32 	%r9007, %r9006, %r9000;
	add.s32 	%r9008, %r9007, %r9000;
	add.s32 	%r9009, %r9008, %r9000;
	add.s32 	%r9010, %r9009, %r9000;
	add.s32 	%r9011, %r9010, %r9000;
	add.s32 	%r9012, %r9011, %r9000;
	add.s32 	%r9013, %r9012, %r9000;
	add.s32 	%r9014, %r9013, %r9000;
	add.s32 	%r9015, %r9014, %r9000;
	add.s32 	%r9016, %r9015, %r9000;
	add.s32 	%r9017, %r9016, %r9000;
	add.s32 	%r9018, %r9017, %r9000;
	add.s32 	%r9019, %r9018, %r9000;
	add.s32 	%r9020, %r9019, %r9000;
	add.s32 	%r9021, %r9020, %r9000;
	add.s32 	%r9022, %r9021, %r9000;
	add.s32 	%r9023, %r9022, %r9000;
	add.s32 	%r9024, %r9023, %r9000;
	add.s32 	%r9025, %r9024, %r9000;
	add.s32 	%r9026, %r9025, %r9000;
	add.s32 	%r9027, %r9026, %r9000;
	add.s32 	%r9028, %r9027, %r9000;
	add.s32 	%r9029, %r9028, %r9000;
	add.s32 	%r9030, %r9029, %r9000;
	add.s32 	%r9031, %r9030, %r9000;
	add.s32 	%r9032, %r9031, %r9000;
	add.s32 	%r9033, %r9032, %r9000;
	add.s32 	%r9034, %r9033, %r9000;
	add.s32 	%r9035, %r9034, %r9000;
	add.s32 	%r9036, %r9035, %r9000;
	add.s32 	%r9037, %r9036, %r9000;
	add.s32 	%r9038, %r9037, %r9000;
	add.s32 	%r9039, %r9038, %r9000;
	add.s32 	%r9040, %r9039, %r9000;
	add.s32 	%r9041, %r9040, %r9000;
	add.s32 	%r9042, %r9041, %r9000;
	add.s32 	%r9043, %r9042, %r9000;
	add.s32 	%r9044, %r9043, %r9000;
	add.s32 	%r9045, %r9044, %r9000;
	add.s32 	%r9046, %r9045, %r9000;
	add.s32 	%r9047, %r9046, %r9000;
	add.s32 	%r9048, %r9047, %r9000;
	add.s32 	%r9049, %r9048, %r9000;
	add.s32 	%r9050, %r9049, %r9000;
	setp.gt.u32 	%p838, %r9050, 63;
	@%p838 bra 	$L__BB1_1153;
	@%p3 bra 	$L__BB1_902;
	ld.param.u32 	%r14165, [_Z12gmem_to_smemILi64ELi64EEvPfiiS0__param_2];
	setp.gt.u32 	%p840, %r3, 15;
	mov.u32 	%r9051, %ntid.y;
	mov.u32 	%r9052, %tid.y;
	add.s32 	%r9053, %r9052, %r9051;
	add.s32 	%r9054, %r9053, %r9051;
	add.s32 	%r9055, %r9054, %r9051;
	add.s32 	%r9056, %r9055, %r9051;
	add.s32 	%r9057, %r9056, %r9051;
	add.s32 	%r9058, %r9057, %r9051;
	add.s32 	%r9059, %r9058, %r9051;
	add.s32 	%r9060, %r9059, %r9051;
	add.s32 	%r9061, %r9060, %r9051;
	add.s32 	%r9062, %r9061, %r9051;
	add.s32 	%r9063, %r9062, %r9051;
	add.s32 	%r9064, %r9063, %r9051;
	add.s32 	%r9065, %r9064, %r9051;
	add.s32 	%r9066, %r9065, %r9051;
	add.s32 	%r9067, %r9066, %r9051;
	add.s32 	%r9068, %r9067, %r9051;
	add.s32 	%r9069, %r9068, %r9051;
	add.s32 	%r9070, %r9069, %r9051;
	add.s32 	%r9071, %r9070, %r9051;
	add.s32 	%r9072, %r9071, %r9051;
	add.s32 	%r9073, %r9072, %r9051;
	add.s32 	%r9074, %r9073, %r9051;
	add.s32 	%r9075, %r9074, %r9051;
	add.s32 	%r9076, %r9075, %r9051;
	add.s32 	%r9077, %r9076, %r9051;
	add.s32 	%r9078, %r9077, %r9051;
	add.s32 	%r9079, %r9078, %r9051;
	add.s32 	%r9080, %r9079, %r9051;
	add.s32 	%r9081, %r9080, %r9051;
	add.s32 	%r9082, %r9081, %r9051;
	add.s32 	%r9083, %r9082, %r9051;
	add.s32 	%r9084, %r9083, %r9051;
	add.s32 	%r9085, %r9084, %r9051;
	add.s32 	%r9086, %r9085, %r9051;
	add.s32 	%r9087, %r9086, %r9051;
	add.s32 	%r9088, %r9087, %r9051;
	add.s32 	%r9089, %r9088, %r9051;
	add.s32 	%r9090, %r9089, %r9051;
	add.s32 	%r9091, %r9090, %r9051;
	add.s32 	%r9092, %r9091, %r9051;
	add.s32 	%r9093, %r9092, %r9051;
	add.s32 	%r9094, %r9093, %r9051;
	add.s32 	%r9095, %r9094, %r9051;
	add.s32 	%r9096, %r9095, %r9051;
	add.s32 	%r9097, %r9096, %r9051;
	add.s32 	%r9098, %r9097, %r9051;
	add.s32 	%r9099, %r9098, %r9051;
	add.s32 	%r9100, %r9099, %r9051;
	add.s32 	%r9101, %r9100, %r9051;
	mul.lo.s32 	%r9102, %r9101, %r14165;
	cvt.u64.u32 	%rd1862, %r9102;
	add.s64 	%rd1863, %rd2, %rd1862;
	shl.b64 	%rd1864, %rd1863, 2;
	add.s64 	%rd298, %rd3, %rd1864;
	mul.wide.u32 	%rd1865, %r214, 16;
	add.s64 	%rd299, %rd298, %rd1865;
	ld.global.v4.f32 	{%f3151, %f3152, %f3153, %f3154}, [%rd299];
	shl.b32 	%r9103, %r9051, 2;
	add.s32 	%r9104, %r167, %r9103;
	add.s32 	%r9105, %r9104, %r9103;
	add.s32 	%r9106, %r9105, %r9103;
	add.s32 	%r9107, %r9106, %r9103;
	add.s32 	%r9108, %r9107, %r9103;
	add.s32 	%r9109, %r9108, %r9103;
	add.s32 	%r9110, %r9109, %r9103;
	add.s32 	%r9111, %r9110, %r9103;
	add.s32 	%r9112, %r9111, %r9103;
	add.s32 	%r9113, %r9112, %r9103;
	add.s32 	%r9114, %r9113, %r9103;
	add.s32 	%r9115, %r9114, %r9103;
	add.s32 	%r9116, %r9115, %r9103;
	add.s32 	%r9117, %r9116, %r9103;
	add.s32 	%r9118, %r9117, %r9103;
	add.s32 	%r9119, %r9118, %r9103;
	add.s32 	%r9120, %r9119, %r9103;
	add.s32 	%r9121, %r9120, %r9103;
	st.shared.f32 	[%r9121], %f3151;
	st.shared.f32 	[%r9121+260], %f3152;
	st.shared.f32 	[%r9121+520], %f3153;
	st.shared.f32 	[%r9121+780], %f3154;
	@%p840 bra 	$L__BB1_902;
	setp.gt.u32 	%p841, %r4, 15;
	mul.wide.s32 	%rd1866, %r2, 16;
	add.s64 	%rd300, %rd299, %rd1866;
	ld.global.v4.f32 	{%f3155, %f3156, %f3157, %f3158}, [%rd300];
	mov.u32 	%r9122, %ntid.y;
	shl.b32 	%r9123, %r9122, 2;
	add.s32 	%r9124, %r183, %r9123;
	add.s32 	%r9125, %r9124, %r9123;
	add.s32 	%r9126, %r9125, %r9123;
	add.s32 	%r9127, %r9126, %r9123;
	add.s32 	%r9128, %r9127, %r9123;
	add.s32 	%r9129, %r9128, %r9123;
	add.s32 	%r9130, %r9129, %r9123;
	add.s32 	%r9131, %r9130, %r9123;
	add.s32 	%r9132, %r9131, %r9123;
	add.s32 	%r9133, %r9132, %r9123;
	add.s32 	%r9134, %r9133, %r9123;
	add.s32 	%r9135, %r9134, %r9123;
	add.s32 	%r9136, %r9135, %r9123;
	add.s32 	%r9137, %r9136, %r9123;
	add.s32 	%r9138, %r9137, %r9123;
	add.s32 	%r9139, %r9138, %r9123;
	st.shared.f32 	[%r9139], %f3155;
	st.shared.f32 	[%r9139+260], %f3156;
	st.shared.f32 	[%r9139+520], %f3157;
	st.shared.f32 	[%r9139+780], %f3158;
	@%p841 bra 	$L__BB1_902;
	setp.gt.u32 	%p842, %r5, 15;
	mul.wide.s32 	%rd1867, %r2, 16;
	add.s64 	%rd301, %rd300, %rd1867;
	ld.global.v4.f32 	{%f3159, %f3160, %f3161, %f3162}, [%rd301];
	mov.u32 	%r9140, %ntid.y;
	shl.b32 	%r9141, %r9140, 2;
	add.s32 	%r9142, %r155, %r9141;
	add.s32 	%r9143, %r9142, %r9141;
	add.s32 	%r9144, %r9143, %r9141;
	add.s32 	%r9145, %r9144, %r9141;
	add.s32 	%r9146, %r9145, %r9141;
	add.s32 	%r9147, %r9146, %r9141;
	add.s32 	%r9148, %r9147, %r9141;
	add.s32 	%r9149, %r9148, %r9141;
	add.s32 	%r9150, %r9149, %r9141;
	add.s32 	%r9151, %r9150, %r9141;
	add.s32 	%r9152, %r9151, %r9141;
	add.s32 	%r9153, %r9152, %r9141;
	add.s32 	%r9154, %r9153, %r9141;
	add.s32 	%r9155, %r9154, %r9141;
	add.s32 	%r9156, %r9155, %r9141;
	add.s32 	%r9157, %r9156, %r9141;
	add.s32 	%r9158, %r9157, %r9141;
	add.s32 	%r9159, %r9158, %r9141;
	add.s32 	%r9160, %r9159, %r9141;
	st.shared.f32 	[%r9160], %f3159;
	st.shared.f32 	[%r9160+260], %f3160;
	st.shared.f32 	[%r9160+520], %f3161;
	st.shared.f32 	[%r9160+780], %f3162;
	@%p842 bra 	$L__BB1_902;
	setp.gt.u32 	%p843, %r6, 15;
	mul.wide.s32 	%rd1868, %r2, 16;
	add.s64 	%rd302, %rd301, %rd1868;
	ld.global.v4.f32 	{%f3163, %f3164, %f3165, %f3166}, [%rd302];
	mov.u32 	%r9161, %ntid.y;
	shl.b32 	%r9162, %r9161, 2;
	add.s32 	%r9163, %r184, %r9162;
	add.s32 	%r9164, %r9163, %r9162;
	add.s32 	%r9165, %r9164, %r9162;
	add.s32 	%r9166, %r9165, %r9162;
	add.s32 	%r9167, %r9166, %r9162;
	add.s32 	%r9168, %r9167, %r9162;
	add.s32 	%r9169, %r9168, %r9162;
	add.s32 	%r9170, %r9169, %r9162;
	add.s32 	%r9171, %r9170, %r9162;
	add.s32 	%r9172, %r9171, %r9162;
	add.s32 	%r9173, %r9172, %r9162;
	add.s32 	%r9174, %r9173, %r9162;
	add.s32 	%r9175, %r9174, %r9162;
	add.s32 	%r9176, %r9175, %r9162;
	add.s32 	%r9177, %r9176, %r9162;
	add.s32 	%r9178, %r9177, %r9162;
	st.shared.f32 	[%r9178], %f3163;
	st.shared.f32 	[%r9178+260], %f3164;
	st.shared.f32 	[%r9178+520], %f3165;
	st.shared.f32 	[%r9178+780], %f3166;
	@%p843 bra 	$L__BB1_902;
	setp.gt.u32 	%p844, %r7, 15;
	mul.wide.s32 	%rd1869, %r2, 16;
	add.s64 	%rd303, %rd302, %rd1869;
	ld.global.v4.f32 	{%f3167, %f3168, %f3169, %f3170}, [%rd303];
	mov.u32 	%r9179, %ntid.y;
	shl.b32 	%r9180, %r9179, 2;
	add.s32 	%r9181, %r185, %r9180;
	add.s32 	%r9182, %r9181, %r9180;
	add.s32 	%r9183, %r9182, %r9180;
	add.s32 	%r9184, %r9183, %r9180;
	add.s32 	%r9185, %r9184, %r9180;
	add.s32 	%r9186, %r9185, %r9180;
	add.s32 	%r9187, %r9186, %r9180;
	add.s32 	%r9188, %r9187, %r9180;
	add.s32 	%r9189, %r9188, %r9180;
	add.s32 	%r9190, %r9189, %r9180;
	add.s32 	%r9191, %r9190, %r9180;
	add.s32 	%r9192, %r9191, %r9180;
	add.s32 	%r9193, %r9192, %r9180;
	add.s32 	%r9194, %r9193, %r9180;
	add.s32 	%r9195, %r9194, %r9180;
	add.s32 	%r9196, %r9195, %r9180;
	st.shared.f32 	[%r9196], %f3167;
	st.shared.f32 	[%r9196+260], %f3168;
	st.shared.f32 	[%r9196+520], %f3169;
	st.shared.f32 	[%r9196+780], %f3170;
	@%p844 bra 	$L__BB1_902;
	setp.gt.u32 	%p845, %r8, 15;
	mul.wide.s32 	%rd1870, %r2, 16;
	add.s64 	%rd1871, %rd303, %rd1870;
	ld.global.v4.f32 	{%f3171, %f3172, %f3173, %f3174}, [%rd1871];
	mov.u32 	%r9197, %ntid.y;
	shl.b32 	%r9198, %r9197, 2;
	add.s32 	%r9199, %r186, %r9198;
	add.s32 	%r9200, %r9199, %r9198;
	add.s32 	%r9201, %r9200, %r9198;
	add.s32 	%r9202, %r9201, %r9198;
	add.s32 	%r9203, %r9202, %r9198;
	add.s32 	%r9204, %r9203, %r9198;
	add.s32 	%r9205, %r9204, %r9198;
	add.s32 	%r9206, %r9205, %r9198;
	add.s32 	%r9207, %r9206, %r9198;
	add.s32 	%r9208, %r9207, %r9198;
	add.s32 	%r9209, %r9208, %r9198;
	add.s32 	%r9210, %r9209, %r9198;
	add.s32 	%r9211, %r9210, %r9198;
	add.s32 	%r9212, %r9211, %r9198;
	add.s32 	%r9213, %r9212, %r9198;
	add.s32 	%r9214, %r9213, %r9198;
	st.shared.f32 	[%r9214], %f3171;
	st.shared.f32 	[%r9214+260], %f3172;
	st.shared.f32 	[%r9214+520], %f3173;
	st.shared.f32 	[%r9214+780], %f3174;
	@%p845 bra 	$L__BB1_902;
	setp.gt.u32 	%p846, %r9, 15;
	mul.wide.u32 	%rd1872, %r8, 16;
	add.s64 	%rd1873, %rd298, %rd1872;
	ld.global.v4.f32 	{%f3175, %f3176, %f3177, %f3178}, [%rd1873];
	mov.u32 	%r9215, %ntid.y;
	shl.b32 	%r9216, %r9215, 2;
	add.s32 	%r9217, %r180, %r9216;
	add.s32 	%r9218, %r9217, %r9216;
	add.s32 	%r9219, %r9218, %r9216;
	add.s32 	%r9220, %r9219, %r9216;
	add.s32 	%r9221, %r9220, %r9216;
	add.s32 	%r9222, %r9221, %r9216;
	add.s32 	%r9223, %r9222, %r9216;
	add.s32 	%r9224, %r9223, %r9216;
	add.s32 	%r9225, %r9224, %r9216;
	add.s32 	%r9226, %r9225, %r9216;
	add.s32 	%r9227, %r9226, %r9216;
	add.s32 	%r9228, %r9227, %r9216;
	add.s32 	%r9229, %r9228, %r9216;
	add.s32 	%r9230, %r9229, %r9216;
	add.s32 	%r9231, %r9230, %r9216;
	add.s32 	%r9232, %r9231, %r9216;
	add.s32 	%r9233, %r9232, %r9216;
	st.shared.f32 	[%r9233], %f3175;
	st.shared.f32 	[%r9233+260], %f3176;
	st.shared.f32 	[%r9233+520], %f3177;
	st.shared.f32 	[%r9233+780], %f3178;
	@%p846 bra 	$L__BB1_902;
	setp.gt.u32 	%p847, %r10, 15;
	mul.wide.u32 	%rd1874, %r9, 16;
	add.s64 	%rd1875, %rd298, %rd1874;
	ld.global.v4.f32 	{%f3179, %f3180, %f3181, %f3182}, [%rd1875];
	mov.u32 	%r9234, %ntid.y;
	shl.b32 	%r9235, %r9234, 2;
	add.s32 	%r9236, %r181, %r9235;
	add.s32 	%r9237, %r9236, %r9235;
	add.s32 	%r9238, %r9237, %r9235;
	add.s32 	%r9239, %r9238, %r9235;
	add.s32 	%r9240, %r9239, %r9235;
	add.s32 	%r9241, %r9240, %r9235;
	add.s32 	%r9242, %r9241, %r9235;
	add.s32 	%r9243, %r9242, %r9235;
	add.s32 	%r9244, %r9243, %r9235;
	add.s32 	%r9245, %r9244, %r9235;
	add.s32 	%r9246, %r9245, %r9235;
	add.s32 	%r9247, %r9246, %r9235;
	add.s32 	%r9248, %r9247, %r9235;
	add.s32 	%r9249, %r9248, %r9235;
	add.s32 	%r9250, %r9249, %r9235;
	add.s32 	%r9251, %r9250, %r9235;
	add.s32 	%r9252, %r9251, %r9235;
	st.shared.f32 	[%r9252], %f3179;
	st.shared.f32 	[%r9252+260], %f3180;
	st.shared.f32 	[%r9252+520], %f3181;
	st.shared.f32 	[%r9252+780], %f3182;
	@%p847 bra 	$L__BB1_902;
	setp.gt.u32 	%p848, %r11, 15;
	mul.wide.u32 	%rd1876, %r10, 16;
	add.s64 	%rd1877, %rd298, %rd1876;
	ld.global.v4.f32 	{%f3183, %f3184, %f3185, %f3186}, [%rd1877];
	mov.u32 	%r9253, %ntid.y;
	shl.b32 	%r9254, %r9253, 2;
	add.s32 	%r9255, %r182, %r9254;
	add.s32 	%r9256, %r9255, %r9254;
	add.s32 	%r9257, %r9256, %r9254;
	add.s32 	%r9258, %r9257, %r9254;
	add.s32 	%r9259, %r9258, %r9254;
	add.s32 	%r9260, %r9259, %r9254;
	add.s32 	%r9261, %r9260, %r9254;
	add.s32 	%r9262, %r9261, %r9254;
	add.s32 	%r9263, %r9262, %r9254;
	add.s32 	%r9264, %r9263, %r9254;
	add.s32 	%r9265, %r9264, %r9254;
	add.s32 	%r9266, %r9265, %r9254;
	add.s32 	%r9267, %r9266, %r9254;
	add.s32 	%r9268, %r9267, %r9254;
	add.s32 	%r9269, %r9268, %r9254;
	add.s32 	%r9270, %r9269, %r9254;
	add.s32 	%r9271, %r9270, %r9254;
	st.shared.f32 	[%r9271], %f3183;
	st.shared.f32 	[%r9271+260], %f3184;
	st.shared.f32 	[%r9271+520], %f3185;
	st.shared.f32 	[%r9271+780], %f3186;
	@%p848 bra 	$L__BB1_902;
	setp.gt.u32 	%p849, %r12, 15;
	mul.wide.u32 	%rd1878, %r11, 16;
	add.s64 	%rd1879, %rd298, %rd1878;
	ld.global.v4.f32 	{%f3187, %f3188, %f3189, %f3190}, [%rd1879];
	mov.u32 	%r9272, %ntid.y;
	shl.b32 	%r9273, %r9272, 2;
	add.s32 	%r9274, %r175, %r9273;
	add.s32 	%r9275, %r9274, %r9273;
	add.s32 	%r9276, %r9275, %r9273;
	add.s32 	%r9277, %r9276, %r9273;
	add.s32 	%r9278, %r9277, %r9273;
	add.s32 	%r9279, %r9278, %r9273;
	add.s32 	%r9280, %r9279, %r9273;
	add.s32 	%r9281, %r9280, %r9273;
	add.s32 	%r9282, %r9281, %r9273;
	add.s32 	%r9283, %r9282, %r9273;
	add.s32 	%r9284, %r9283, %r9273;
	add.s32 	%r9285, %r9284, %r9273;
	add.s32 	%r9286, %r9285, %r9273;
	add.s32 	%r9287, %r9286, %r9273;
	add.s32 	%r9288, %r9287, %r9273;
	add.s32 	%r9289, %r9288, %r9273;
	add.s32 	%r9290, %r9289, %r9273;
	add.s32 	%r9291, %r9290, %r9273;
	st.shared.f32 	[%r9291], %f3187;
	st.shared.f32 	[%r9291+260], %f3188;
	st.shared.f32 	[%r9291+520], %f3189;
	st.shared.f32 	[%r9291+780], %f3190;
	@%p849 bra 	$L__BB1_902;
	setp.gt.u32 	%p850, %r13, 15;
	mul.wide.u32 	%rd1880, %r12, 16;
	add.s64 	%rd1881, %rd298, %rd1880;
	ld.global.v4.f32 	{%f3191, %f3192, %f3193, %f3194}, [%rd1881];
	mov.u32 	%r9292, %ntid.y;
	shl.b32 	%r9293, %r9292, 2;
	add.s32 	%r9294, %r176, %r9293;
	add.s32 	%r9295, %r9294, %r9293;
	add.s32 	%r9296, %r9295, %r9293;
	add.s32 	%r9297, %r9296, %r9293;
	add.s32 	%r9298, %r9297, %r9293;
	add.s32 	%r9299, %r9298, %r9293;
	add.s32 	%r9300, %r9299, %r9293;
	add.s32 	%r9301, %r9300, %r9293;
	add.s32 	%r9302, %r9301, %r9293;
	add.s32 	%r9303, %r9302, %r9293;
	add.s32 	%r9304, %r9303, %r9293;
	add.s32 	%r9305, %r9304, %r9293;
	add.s32 	%r9306, %r9305, %r9293;
	add.s32 	%r9307, %r9306, %r9293;
	add.s32 	%r9308, %r9307, %r9293;
	add.s32 	%r9309, %r9308, %r9293;
	add.s32 	%r9310, %r9309, %r9293;
	add.s32 	%r9311, %r9310, %r9293;
	st.shared.f32 	[%r9311], %f3191;
	st.shared.f32 	[%r9311+260], %f3192;
	st.shared.f32 	[%r9311+520], %f3193;
	st.shared.f32 	[%r9311+780], %f3194;
	@%p850 bra 	$L__BB1_902;
	setp.gt.u32 	%p851, %r14, 15;
	mul.wide.u32 	%rd1882, %r13, 16;
	add.s64 	%rd1883, %rd298, %rd1882;
	ld.global.v4.f32 	{%f3195, %f3196, %f3197, %f3198}, [%rd1883];
	mov.u32 	%r9312, %ntid.y;
	shl.b32 	%r9313, %r9312, 2;
	add.s32 	%r9314, %r177, %r9313;
	add.s32 	%r9315, %r9314, %r9313;
	add.s32 	%r9316, %r9315, %r9313;
	add.s32 	%r9317, %r9316, %r9313;
	add.s32 	%r9318, %r9317, %r9313;
	add.s32 	%r9319, %r9318, %r9313;
	add.s32 	%r9320, %r9319, %r9313;
	add.s32 	%r9321, %r9320, %r9313;
	add.s32 	%r9322, %r9321, %r9313;
	add.s32 	%r9323, %r9322, %r9313;
	add.s32 	%r9324, %r9323, %r9313;
	add.s32 	%r9325, %r9324, %r9313;
	add.s32 	%r9326, %r9325, %r9313;
	add.s32 	%r9327, %r9326, %r9313;
	add.s32 	%r9328, %r9327, %r9313;
	add.s32 	%r9329, %r9328, %r9313;
	add.s32 	%r9330, %r9329, %r9313;
	add.s32 	%r9331, %r9330, %r9313;
	st.shared.f32 	[%r9331], %f3195;
	st.shared.f32 	[%r9331+260], %f3196;
	st.shared.f32 	[%r9331+520], %f3197;
	st.shared.f32 	[%r9331+780], %f3198;
	@%p851 bra 	$L__BB1_902;
	setp.gt.u32 	%p852, %r15, 15;
	mul.wide.u32 	%rd1884, %r14, 16;
	add.s64 	%rd1885, %rd298, %rd1884;
	ld.global.v4.f32 	{%f3199, %f3200, %f3201, %f3202}, [%rd1885];
	mov.u32 	%r9332, %ntid.y;
	shl.b32 	%r9333, %r9332, 2;
	add.s32 	%r9334, %r178, %r9333;
	add.s32 	%r9335, %r9334, %r9333;
	add.s32 	%r9336, %r9335, %r9333;
	add.s32 	%r9337, %r9336, %r9333;
	add.s32 	%r9338, %r9337, %r9333;
	add.s32 	%r9339, %r9338, %r9333;
	add.s32 	%r9340, %r9339, %r9333;
	add.s32 	%r9341, %r9340, %r9333;
	add.s32 	%r9342, %r9341, %r9333;
	add.s32 	%r9343, %r9342, %r9333;
	add.s32 	%r9344, %r9343, %r9333;
	add.s32 	%r9345, %r9344, %r9333;
	add.s32 	%r9346, %r9345, %r9333;
	add.s32 	%r9347, %r9346, %r9333;
	add.s32 	%r9348, %r9347, %r9333;
	add.s32 	%r9349, %r9348, %r9333;
	add.s32 	%r9350, %r9349, %r9333;
	add.s32 	%r9351, %r9350, %r9333;
	st.shared.f32 	[%r9351], %f3199;
	st.shared.f32 	[%r9351+260], %f3200;
	st.shared.f32 	[%r9351+520], %f3201;
	st.shared.f32 	[%r9351+780], %f3202;
	@%p852 bra 	$L__BB1_902;
	setp.gt.u32 	%p853, %r16, 15;
	mul.wide.u32 	%rd1886, %r15, 16;
	add.s64 	%rd1887, %rd298, %rd1886;
	ld.global.v4.f32 	{%f3203, %f3204, %f3205, %f3206}, [%rd1887];
	mov.u32 	%r9352, %ntid.y;
	shl.b32 	%r9353, %r9352, 2;
	add.s32 	%r9354, %r165, %r9353;
	add.s32 	%r9355, %r9354, %r9353;
	add.s32 	%r9356, %r9355, %r9353;
	add.s32 	%r9357, %r9356, %r9353;
	add.s32 	%r9358, %r9357, %r9353;
	add.s32 	%r9359, %r9358, %r9353;
	add.s32 	%r9360, %r9359, %r9353;
	add.s32 	%r9361, %r9360, %r9353;
	add.s32 	%r9362, %r9361, %r9353;
	add.s32 	%r9363, %r9362, %r9353;
	add.s32 	%r9364, %r9363, %r9353;
	add.s32 	%r9365, %r9364, %r9353;
	add.s32 	%r9366, %r9365, %r9353;
	add.s32 	%r9367, %r9366, %r9353;
	add.s32 	%r9368, %r9367, %r9353;
	add.s32 	%r9369, %r9368, %r9353;
	add.s32 	%r9370, %r9369, %r9353;
	add.s32 	%r9371, %r9370, %r9353;
	add.s32 	%r9372, %r9371, %r9353;
	st.shared.f32 	[%r9372], %f3203;
	st.shared.f32 	[%r9372+260], %f3204;
	st.shared.f32 	[%r9372+520], %f3205;
	st.shared.f32 	[%r9372+780], %f3206;
	@%p853 bra 	$L__BB1_902;
	setp.gt.u32 	%p854, %r17, 15;
	mul.wide.u32 	%rd1888, %r16, 16;
	add.s64 	%rd1889, %rd298, %rd1888;
	ld.global.v4.f32 	{%f3207, %f3208, %f3209, %f3210}, [%rd1889];
	mov.u32 	%r9373, %ntid.y;
	shl.b32 	%r9374, %r9373, 2;
	add.s32 	%r9375, %r179, %r9374;
	add.s32 	%r9376, %r9375, %r9374;
	add.s32 	%r9377, %r9376, %r9374;
	add.s32 	%r9378, %r9377, %r9374;
	add.s32 	%r9379, %r9378, %r9374;
	add.s32 	%r9380, %r9379, %r9374;
	add.s32 	%r9381, %r9380, %r9374;
	add.s32 	%r9382, %r9381, %r9374;
	add.s32 	%r9383, %r9382, %r9374;
	add.s32 	%r9384, %r9383, %r9374;
	add.s32 	%r9385, %r9384, %r9374;
	add.s32 	%r9386, %r9385, %r9374;
	add.s32 	%r9387, %r9386, %r9374;
	add.s32 	%r9388, %r9387, %r9374;
	add.s32 	%r9389, %r9388, %r9374;
	add.s32 	%r9390, %r9389, %r9374;
	add.s32 	%r9391, %r9390, %r9374;
	add.s32 	%r9392, %r9391, %r9374;
	st.shared.f32 	[%r9392], %f3207;
	st.shared.f32 	[%r9392+260], %f3208;
	st.shared.f32 	[%r9392+520], %f3209;
	st.shared.f32 	[%r9392+780], %f3210;
	@%p854 bra 	$L__BB1_902;
	mul.wide.u32 	%rd1890, %r17, 16;
	add.s64 	%rd1891, %rd298, %rd1890;
	ld.global.v4.f32 	{%f3211, %f3212, %f3213, %f3214}, [%rd1891];
	mov.u32 	%r9393, %ntid.y;
	shl.b32 	%r9394, %r9393, 2;
	add.s32 	%r9395, %r166, %r9394;
	add.s32 	%r9396, %r9395, %r9394;
	add.s32 	%r9397, %r9396, %r9394;
	add.s32 	%r9398, %r9397, %r9394;
	add.s32 	%r9399, %r9398, %r9394;
	add.s32 	%r9400, %r9399, %r9394;
	add.s32 	%r9401, %r9400, %r9394;
	add.s32 	%r9402, %r9401, %r9394;
	add.s32 	%r9403, %r9402, %r9394;
	add.s32 	%r9404, %r9403, %r9394;
	add.s32 	%r9405, %r9404, %r9394;
	add.s32 	%r9406, %r9405, %r9394;
	add.s32 	%r9407, %r9406, %r9394;
	add.s32 	%r9408, %r9407, %r9394;
	add.s32 	%r9409, %r9408, %r9394;
	add.s32 	%r9410, %r9409, %r9394;
	add.s32 	%r9411, %r9410, %r9394;
	add.s32 	%r9412, %r9411, %r9394;
	add.s32 	%r9413, %r9412, %r9394;
	st.shared.f32 	[%r9413], %f3211;
	st.shared.f32 	[%r9413+260], %f3212;
	st.shared.f32 	[%r9413+520], %f3213;
	st.shared.f32 	[%r9413+780], %f3214;
$L__BB1_902:
	mov.u32 	%r9414, %ntid.y;
	mov.u32 	%r9415, %tid.y;
	add.s32 	%r9416, %r9415, %r9414;
	add.s32 	%r9417, %r9416, %r9414;
	add.s32 	%r9418, %r9417, %r9414;
	add.s32 	%r9419, %r9418, %r9414;
	add.s32 	%r9420, %r9419, %r9414;
	add.s32 	%r9421, %r9420, %r9414;
	add.s32 	%r9422, %r9421, %r9414;
	add.s32 	%r9423, %r9422, %r9414;
	add.s32 	%r9424, %r9423, %r9414;
	add.s32 	%r9425, %r9424, %r9414;
	add.s32 	%r9426, %r9425, %r9414;
	add.s32 	%r9427, %r9426, %r9414;
	add.s32 	%r9428, %r9427, %r9414;
	add.s32 	%r9429, %r9428, %r9414;
	add.s32 	%r9430, %r9429, %r9414;
	add.s32 	%r9431, %r9430, %r9414;
	add.s32 	%r9432, %r9431, %r9414;
	add.s32 	%r9433, %r9432, %r9414;
	add.s32 	%r9434, %r9433, %r9414;
	add.s32 	%r9435, %r9434, %r9414;
	add.s32 	%r9436, %r9435, %r9414;
	add.s32 	%r9437, %r9436, %r9414;
	add.s32 	%r9438, %r9437, %r9414;
	add.s32 	%r9439, %r9438, %r9414;
	add.s32 	%r9440, %r9439, %r9414;
	add.s32 	%r9441, %r9440, %r9414;
	add.s32 	%r9442, %r9441, %r9414;
	add.s32 	%r9443, %r9442, %r9414;
	add.s32 	%r9444, %r9443, %r9414;
	add.s32 	%r9445, %r9444, %r9414;
	add.s32 	%r9446, %r9445, %r9414;
	add.s32 	%r9447, %r9446, %r9414;
	add.s32 	%r9448, %r9447, %r9414;
	add.s32 	%r9449, %r9448, %r9414;
	add.s32 	%r9450, %r9449, %r9414;
	add.s32 	%r9451, %r9450, %r9414;
	add.s32 	%r9452, %r9451, %r9414;
	add.s32 	%r9453, %r9452, %r9414;
	add.s32 	%r9454, %r9453, %r9414;
	add.s32 	%r9455, %r9454, %r9414;
	add.s32 	%r9456, %r9455, %r9414;
	add.s32 	%r9457, %r9456, %r9414;
	add.s32 	%r9458, %r9457, %r9414;
	add.s32 	%r9459, %r9458, %r9414;
	add.s32 	%r9460, %r9459, %r9414;
	add.s32 	%r9461, %r9460, %r9414;
	add.s32 	%r9462, %r9461, %r9414;
	add.s32 	%r9463, %r9462, %r9414;
	add.s32 	%r9464, %r9463, %r9414;
	add.s32 	%r9465, %r9464, %r9414;
	setp.gt.u32 	%p855, %r9465, 63;
	@%p855 bra 	$L__BB1_1153;
	@%p3 bra 	$L__BB1_920;
	ld.param.u32 	%r14166, [_Z12gmem_to_smemILi64ELi64EEvPfiiS0__param_2];
	setp.gt.u32 	%p857, %r3, 15;
	mov.u32 	%r9466, %ntid.y;
	mov.u32 	%r9467, %tid.y;
	add.s32 	%r9468, %r9467, %r9466;
	add.s32 	%r9469, %r9468, %r9466;
	add.s32 	%r9470, %r9469, %r9466;
	add.s32 	%r9471, %r9470, %r9466;
	add.s32 	%r9472, %r9471, %r9466;
	add.s32 	%r9473, %r9472, %r9466;
	add.s32 	%r9474, %r9473, %r9466;
	add.s32 	%r9475, %r9474, %r9466;
	add.s32 	%r9476, %r9475, %r9466;
	add.s32 	%r9477, %r9476, %r9466;
	add.s32 	%r9478, %r9477, %r9466;
	add.s32 	%r9479, %r9478, %r9466;
	add.s32 	%r9480, %r9479, %r9466;
	add.s32 	%r9481, %r9480, %r9466;
	add.s32 	%r9482, %r9481, %r9466;
	add.s32 	%r9483, %r9482, %r9466;
	add.s32 	%r9484, %r9483, %r9466;
	add.s32 	%r9485, %r9484, %r9466;
	add.s32 	%r9486, %r9485, %r9466;
	add.s32 	%r9487, %r9486, %r9466;
	add.s32 	%r9488, %r9487, %r9466;
	add.s32 	%r9489, %r9488, %r9466;
	add.s32 	%r9490, %r9489, %r9466;
	add.s32 	%r9491, %r9490, %r9466;
	add.s32 	%r9492, %r9491, %r9466;
	add.s32 	%r9493, %r9492, %r9466;
	add.s32 	%r9494, %r9493, %r9466;
	add.s32 	%r9495, %r9494, %r9466;
	add.s32 	%r9496, %r9495, %r9466;
	add.s32 	%r9497, %r9496, %r9466;
	add.s32 	%r9498, %r9497, %r9466;
	add.s32 	%r9499, %r9498, %r9466;
	add.s32 	%r9500, %r9499, %r9466;
	add.s32 	%r9501, %r9500, %r9466;
	add.s32 	%r9502, %r9501, %r9466;
	add.s32 	%r9503, %r9502, %r9466;
	add.s32 	%r9504, %r9503, %r9466;
	add.s32 	%r9505, %r9504, %r9466;
	add.s32 	%r9506, %r9505, %r9466;
	add.s32 	%r9507, %r9506, %r9466;
	add.s32 	%r9508, %r9507, %r9466;
	add.s32 	%r9509, %r9508, %r9466;
	add.s32 	%r9510, %r9509, %r9466;
	add.s32 	%r9511, %r9510, %r9466;
	add.s32 	%r9512, %r9511, %r9466;
	add.s32 	%r9513, %r9512, %r9466;
	add.s32 	%r9514, %r9513, %r9466;
	add.s32 	%r9515, %r9514, %r9466;
	add.s32 	%r9516, %r9515, %r9466;
	add.s32 	%r9517, %r9516, %r9466;
	mul.lo.s32 	%r9518, %r9517, %r14166;
	cvt.u64.u32 	%rd1892, %r9518;
	add.s64 	%rd1893, %rd2, %rd1892;
	shl.b64 	%rd1894, %rd1893, 2;
	add.s64 	%rd304, %rd3, %rd1894;
	mul.wide.u32 	%rd1895, %r214, 16;
	add.s64 	%rd305, %rd304, %rd1895;
	ld.global.v4.f32 	{%f3215, %f3216, %f3217, %f3218}, [%rd305];
	shl.b32 	%r9519, %r9466, 2;
	add.s32 	%r9520, %r167, %r9519;
	add.s32 	%r9521, %r9520, %r9519;
	add.s32 	%r9522, %r9521, %r9519;
	add.s32 	%r9523, %r9522, %r9519;
	add.s32 	%r9524, %r9523, %r9519;
	add.s32 	%r9525, %r9524, %r9519;
	add.s32 	%r9526, %r9525, %r9519;
	add.s32 	%r9527, %r9526, %r9519;
	add.s32 	%r9528, %r9527, %r9519;
	add.s32 	%r9529, %r9528, %r9519;
	add.s32 	%r9530, %r9529, %r9519;
	add.s32 	%r9531, %r9530, %r9519;
	add.s32 	%r9532, %r9531, %r9519;
	add.s32 	%r9533, %r9532, %r9519;
	add.s32 	%r9534, %r9533, %r9519;
	add.s32 	%r9535, %r9534, %r9519;
	add.s32 	%r9536, %r9535, %r9519;
	add.s32 	%r9537, %r9536, %r9519;
	add.s32 	%r9538, %r9537, %r9519;
	st.shared.f32 	[%r9538], %f3215;
	st.shared.f32 	[%r9538+260], %f3216;
	st.shared.f32 	[%r9538+520], %f3217;
	st.shared.f32 	[%r9538+780], %f3218;
	@%p857 bra 	$L__BB1_920;
	setp.gt.u32 	%p858, %r4, 15;
	mul.wide.s32 	%rd1896, %r2, 16;
	add.s64 	%rd306, %rd305, %rd1896;
	ld.global.v4.f32 	{%f3219, %f3220, %f3221, %f3222}, [%rd306];
	mov.u32 	%r9539, %ntid.y;
	shl.b32 	%r9540, %r9539, 2;
	add.s32 	%r9541, %r183, %r9540;
	add.s32 	%r9542, %r9541, %r9540;
	add.s32 	%r9543, %r9542, %r9540;
	add.s32 	%r9544, %r9543, %r9540;
	add.s32 	%r9545, %r9544, %r9540;
	add.s32 	%r9546, %r9545, %r9540;
	add.s32 	%r9547, %r9546, %r9540;
	add.s32 	%r9548, %r9547, %r9540;
	add.s32 	%r9549, %r9548, %r9540;
	add.s32 	%r9550, %r9549, %r9540;
	add.s32 	%r9551, %r9550, %r9540;
	add.s32 	%r9552, %r9551, %r9540;
	add.s32 	%r9553, %r9552, %r9540;
	add.s32 	%r9554, %r9553, %r9540;
	add.s32 	%r9555, %r9554, %r9540;
	add.s32 	%r9556, %r9555, %r9540;
	add.s32 	%r9557, %r9556, %r9540;
	st.shared.f32 	[%r9557], %f3219;
	st.shared.f32 	[%r9557+260], %f3220;
	st.shared.f32 	[%r9557+520], %f3221;
	st.shared.f32 	[%r9557+780], %f3222;
	@%p858 bra 	$L__BB1_920;
	setp.gt.u32 	%p859, %r5, 15;
	mul.wide.s32 	%rd1897, %r2, 16;
	add.s64 	%rd307, %rd306, %rd1897;
	ld.global.v4.f32 	{%f3223, %f3224, %f3225, %f3226}, [%rd307];
	mov.u32 	%r9558, %ntid.y;
	shl.b32 	%r9559, %r9558, 2;
	add.s32 	%r9560, %r155, %r9559;
	add.s32 	%r9561, %r9560, %r9559;
	add.s32 	%r9562, %r9561, %r9559;
	add.s32 	%r9563, %r9562, %r9559;
	add.s32 	%r9564, %r9563, %r9559;
	add.s32 	%r9565, %r9564, %r9559;
	add.s32 	%r9566, %r9565, %r9559;
	add.s32 	%r9567, %r9566, %r9559;
	add.s32 	%r9568, %r9567, %r9559;
	add.s32 	%r9569, %r9568, %r9559;
	add.s32 	%r9570, %r9569, %r9559;
	add.s32 	%r9571, %r9570, %r9559;
	add.s32 	%r9572, %r9571, %r9559;
	add.s32 	%r9573, %r9572, %r9559;
	add.s32 	%r9574, %r9573, %r9559;
	add.s32 	%r9575, %r9574, %r9559;
	add.s32 	%r9576, %r9575, %r9559;
	add.s32 	%r9577, %r9576, %r9559;
	add.s32 	%r9578, %r9577, %r9559;
	add.s32 	%r9579, %r9578, %r9559;
	st.shared.f32 	[%r9579], %f3223;
	st.shared.f32 	[%r9579+260], %f3224;
	st.shared.f32 	[%r9579+520], %f3225;
	st.shared.f32 	[%r9579+780], %f3226;
	@%p859 bra 	$L__BB1_920;
	setp.gt.u32 	%p860, %r6, 15;
	mul.wide.s32 	%rd1898, %r2, 16;
	add.s64 	%rd308, %rd307, %rd1898;
	ld.global.v4.f32 	{%f3227, %f3228, %f3229, %f3230}, [%rd308];
	mov.u32 	%r9580, %ntid.y;
	shl.b32 	%r9581, %r9580, 2;
	add.s32 	%r9582, %r184, %r9581;
	add.s32 	%r9583, %r9582, %r9581;
	add.s32 	%r9584, %r9583, %r9581;
	add.s32 	%r9585, %r9584, %r9581;
	add.s32 	%r9586, %r9585, %r9581;
	add.s32 	%r9587, %r9586, %r9581;
	add.s32 	%r9588, %r9587, %r9581;
	add.s32 	%r9589, %r9588, %r9581;
	add.s32 	%r9590, %r9589, %r9581;
	add.s32 	%r9591, %r9590, %r9581;
	add.s32 	%r9592, %r9591, %r9581;
	add.s32 	%r9593, %r9592, %r9581;
	add.s32 	%r9594, %r9593, %r9581;
	add.s32 	%r9595, %r9594, %r9581;
	add.s32 	%r9596, %r9595, %r9581;
	add.s32 	%r9597, %r9596, %r9581;
	add.s32 	%r9598, %r9597, %r9581;
	st.shared.f32 	[%r9598], %f3227;
	st.shared.f32 	[%r9598+260], %f3228;
	st.shared.f32 	[%r9598+520], %f3229;
	st.shared.f32 	[%r9598+780], %f3230;
	@%p860 bra 	$L__BB1_920;
	setp.gt.u32 	%p861, %r7, 15;
	mul.wide.s32 	%rd1899, %r2, 16;
	add.s64 	%rd309, %rd308, %rd1899;
	ld.global.v4.f32 	{%f3231, %f3232, %f3233, %f3234}, [%rd309];
	mov.u32 	%r9599, %ntid.y;
	shl.b32 	%r9600, %r9599, 2;
	add.s32 	%r9601, %r185, %r9600;
	add.s32 	%r9602, %r9601, %r9600;
	add.s32 	%r9603, %r9602, %r9600;
	add.s32 	%r9604, %r9603, %r9600;
	add.s32 	%r9605, %r9604, %r9600;
	add.s32 	%r9606, %r9605, %r9600;
	add.s32 	%r9607, %r9606, %r9600;
	add.s32 	%r9608, %r9607, %r9600;
	add.s32 	%r9609, %r9608, %r9600;
	add.s32 	%r9610, %r9609, %r9600;
	add.s32 	%r9611, %r9610, %r9600;
	add.s32 	%r9612, %r9611, %r9600;
	add.s32 	%r9613, %r9612, %r9600;
	add.s32 	%r9614, %r9613, %r9600;
	add.s32 	%r9615, %r9614, %r9600;
	add.s32 	%r9616, %r9615, %r9600;
	add.s32 	%r9617, %r9616, %r9600;
	st.shared.f32 	[%r9617], %f3231;
	st.shared.f32 	[%r9617+260], %f3232;
	st.shared.f32 	[%r9617+520], %f3233;
	st.shared.f32 	[%r9617+780], %f3234;
	@%p861 bra 	$L__BB1_920;
	setp.gt.u32 	%p862, %r8, 15;
	mul.wide.s32 	%rd1900, %r2, 16;
	add.s64 	%rd1901, %rd309, %rd1900;
	ld.global.v4.f32 	{%f3235, %f3236, %f3237, %f3238}, [%rd1901];
	mov.u32 	%r9618, %ntid.y;
	shl.b32 	%r9619, %r9618, 2;
	add.s32 	%r9620, %r186, %r9619;
	add.s32 	%r9621, %r9620, %r9619;
	add.s32 	%r9622, %r9621, %r9619;
	add.s32 	%r9623, %r9622, %r9619;
	add.s32 	%r9624, %r9623, %r9619;
	add.s32 	%r9625, %r9624, %r9619;
	add.s32 	%r9626, %r9625, %r9619;
	add.s32 	%r9627, %r9626, %r9619;
	add.s32 	%r9628, %r9627, %r9619;
	add.s32 	%r9629, %r9628, %r9619;
	add.s32 	%r9630, %r9629, %r9619;
	add.s32 	%r9631, %r9630, %r9619;
	add.s32 	%r9632, %r9631, %r9619;
	add.s32 	%r9633, %r9632, %r9619;
	add.s32 	%r9634, %r9633, %r9619;
	add.s32 	%r9635, %r9634, %r9619;
	add.s32 	%r9636, %r9635, %r9619;
	st.shared.f32 	[%r9636], %f3235;
	st.shared.f32 	[%r9636+260], %f3236;
	st.shared.f32 	[%r9636+520], %f3237;
	st.shared.f32 	[%r9636+780], %f3238;
	@%p862 bra 	$L__BB1_920;
	setp.gt.u32 	%p863, %r9, 15;
	mul.wide.u32 	%rd1902, %r8, 16;
	add.s64 	%rd1903, %rd304, %rd1902;
	ld.global.v4.f32 	{%f3239, %f3240, %f3241, %f3242}, [%rd1903];
	mov.u32 	%r9637, %ntid.y;
	shl.b32 	%r9638, %r9637, 2;
	add.s32 	%r9639, %r180, %r9638;
	add.s32 	%r9640, %r9639, %r9638;
	add.s32 	%r9641, %r9640, %r9638;
	add.s32 	%r9642, %r9641, %r9638;
	add.s32 	%r9643, %r9642, %r9638;
	add.s32 	%r9644, %r9643, %r9638;
	add.s32 	%r9645, %r9644, %r9638;
	add.s32 	%r9646, %r9645, %r9638;
	add.s32 	%r9647, %r9646, %r9638;
	add.s32 	%r9648, %r9647, %r9638;
	add.s32 	%r9649, %r9648, %r9638;
	add.s32 	%r9650, %r9649, %r9638;
	add.s32 	%r9651, %r9650, %r9638;
	add.s32 	%r9652, %r9651, %r9638;
	add.s32 	%r9653, %r9652, %r9638;
	add.s32 	%r9654, %r9653, %r9638;
	add.s32 	%r9655, %r9654, %r9638;
	add.s32 	%r9656, %r9655, %r9638;
	st.shared.f32 	[%r9656], %f3239;
	st.shared.f32 	[%r9656+260], %f3240;
	st.shared.f32 	[%r9656+520], %f3241;
	st.shared.f32 	[%r9656+780], %f3242;
	@%p863 bra 	$L__BB1_920;
	setp.gt.u32 	%p864, %r10, 15;
	mul.wide.u32 	%rd1904, %r9, 16;
	add.s64 	%rd1905, %rd304, %rd1904;
	ld.global.v4.f32 	{%f3243, %f3244, %f3245, %f3246}, [%rd1905];
	mov.u32 	%r9657, %ntid.y;
	shl.b32 	%r9658, %r9657, 2;
	add.s32 	%r9659, %r181, %r9658;
	add.s32 	%r9660, %r9659, %r9658;
	add.s32 	%r9661, %r9660, %r9658;
	add.s32 	%r9662, %r9661, %r9658;
	add.s32 	%r9663, %r9662, %r9658;
	add.s32 	%r9664, %r9663, %r9658;
	add.s32 	%r9665, %r9664, %r9658;
	add.s32 	%r9666, %r9665, %r9658;
	add.s32 	%r9667, %r9666, %r9658;
	add.s32 	%r9668, %r9667, %r9658;
	add.s32 	%r9669, %r9668, %r9658;
	add.s32 	%r9670, %r9669, %r9658;
	add.s32 	%r9671, %r9670, %r9658;
	add.s32 	%r9672, %r9671, %r9658;
	add.s32 	%r9673, %r9672, %r9658;
	add.s32 	%r9674, %r9673, %r9658;
	add.s32 	%r9675, %r9674, %r9658;
	add.s32 	%r9676, %r9675, %r9658;
	st.shared.f32 	[%r9676], %f3243;
	st.shared.f32 	[%r9676+260], %f3244;
	st.shared.f32 	[%r9676+520], %f3245;
	st.shared.f32 	[%r9676+780], %f3246;
	@%p864 bra 	$L__BB1_920;
	setp.gt.u32 	%p865, %r11, 15;
	mul.wide.u32 	%rd1906, %r10, 16;
	add.s64 	%rd1907, %rd304, %rd1906;
	ld.global.v4.f32 	{%f3247, %f3248, %f3249, %f3250}, [%rd1907];
	mov.u32 	%r9677, %ntid.y;
	shl.b32 	%r9678, %r9677, 2;
	add.s32 	%r9679, %r182, %r9678;
	add.s32 	%r9680, %r9679, %r9678;
	add.s32 	%r9681, %r9680, %r9678;
	add.s32 	%r9682, %r9681, %r9678;
	add.s32 	%r9683, %r9682, %r9678;
	add.s32 	%r9684, %r9683, %r9678;
	add.s32 	%r9685, %r9684, %r9678;
	add.s32 	%r9686, %r9685, %r9678;
	add.s32 	%r9687, %r9686, %r9678;
	add.s32 	%r9688, %r9687, %r9678;
	add.s32 	%r9689, %r9688, %r9678;
	add.s32 	%r9690, %r9689, %r9678;
	add.s32 	%r9691, %r9690, %r9678;
	add.s32 	%r9692, %r9691, %r9678;
	add.s32 	%r9693, %r9692, %r9678;
	add.s32 	%r9694, %r9693, %r9678;
	add.s32 	%r9695, %r9694, %r9678;
	add.s32 	%r9696, %r9695, %r9678;
	st.shared.f32 	[%r9696], %f3247;
	st.shared.f32 	[%r9696+260], %f3248;
	st.shared.f32 	[%r9696+520], %f3249;
	st.shared.f32 	[%r9696+780], %f3250;
	@%p865 bra 	$L__BB1_920;
	setp.gt.u32 	%p866, %r12, 15;
	mul.wide.u32 	%rd1908, %r11, 16;
	add.s64 	%rd1909, %rd304, %rd1908;
	ld.global.v4.f32 	{%f3251, %f3252, %f3253, %f3254}, [%rd1909];
	mov.u32 	%r9697, %ntid.y;
	shl.b32 	%r9698, %r9697, 2;
	add.s32 	%r9699, %r175, %r9698;
	add.s32 	%r9700, %r9699, %r9698;
	add.s32 	%r9701, %r9700, %r9698;
	add.s32 	%r9702, %r9701, %r9698;
	add.s32 	%r9703, %r9702, %r9698;
	add.s32 	%r9704, %r9703, %r9698;
	add.s32 	%r9705, %r9704, %r9698;
	add.s32 	%r9706, %r9705, %r9698;
	add.s32 	%r9707, %r9706, %r9698;
	add.s32 	%r9708, %r9707, %r9698;
	add.s32 	%r9709, %r9708, %r9698;
	add.s32 	%r9710, %r9709, %r9698;
	add.s32 	%r9711, %r9710, %r9698;
	add.s32 	%r9712, %r9711, %r9698;
	add.s32 	%r9713, %r9712, %r9698;
	add.s32 	%r9714, %r9713, %r9698;
	add.s32 	%r9715, %r9714, %r9698;
	add.s32 	%r9716, %r9715, %r9698;
	add.s32 	%r9717, %r9716, %r9698;
	st.shared.f32 	[%r9717], %f3251;
	st.shared.f32 	[%r9717+260], %f3252;
	st.shared.f32 	[%r9717+520], %f3253;
	st.shared.f32 	[%r9717+780], %f3254;
	@%p866 bra 	$L__BB1_920;
	setp.gt.u32 	%p867, %r13, 15;
	mul.wide.u32 	%rd1910, %r12, 16;
	add.s64 	%rd1911, %rd304, %rd1910;
	ld.global.v4.f32 	{%f3255, %f3256, %f3257, %f3258}, [%rd1911];
	mov.u32 	%r9718, %ntid.y;
	shl.b32 	%r9719, %r9718, 2;
	add.s32 	%r9720, %r176, %r9719;
	add.s32 	%r9721, %r9720, %r9719;
	add.s32 	%r9722, %r9721, %r9719;
	add.s32 	%r9723, %r9722, %r9719;
	add.s32 	%r9724, %r9723, %r9719;
	add.s32 	%r9725, %r9724, %r9719;
	add.s32 	%r9726, %r9725, %r9719;
	add.s32 	%r9727, %r9726, %r9719;
	add.s32 	%r9728, %r9727, %r9719;
	add.s32 	%r9729, %r9728, %r9719;
	add.s32 	%r9730, %r9729, %r9719;
	add.s32 	%r9731, %r9730, %r9719;
	add.s32 	%r9732, %r9731, %r9719;
	add.s32 	%r9733, %r9732, %r9719;
	add.s32 	%r9734, %r9733, %r9719;
	add.s32 	%r9735, %r9734, %r9719;
	add.s32 	%r9736, %r9735, %r9719;
	add.s32 	%r9737, %r9736, %r9719;
	add.s32 	%r9738, %r9737, %r9719;
	st.shared.f32 	[%r9738], %f3255;
	st.shared.f32 	[%r9738+260], %f3256;
	st.shared.f32 	[%r9738+520], %f3257;
	st.shared.f32 	[%r9738+780], %f3258;
	@%p867 bra 	$L__BB1_920;
	setp.gt.u32 	%p868, %r14, 15;
	mul.wide.u32 	%rd1912, %r13, 16;
	add.s64 	%rd1913, %rd304, %rd1912;
	ld.global.v4.f32 	{%f3259, %f3260, %f3261, %f3262}, [%rd1913];
	mov.u32 	%r9739, %ntid.y;
	shl.b32 	%r9740, %r9739, 2;
	add.s32 	%r9741, %r177, %r9740;
	add.s32 	%r9742, %r9741, %r9740;
	add.s32 	%r9743, %r9742, %r9740;
	add.s32 	%r9744, %r9743, %r9740;
	add.s32 	%r9745, %r9744, %r9740;
	add.s32 	%r9746, %r9745, %r9740;
	add.s32 	%r9747, %r9746, %r9740;
	add.s32 	%r9748, %r9747, %r9740;
	add.s32 	%r9749, %r9748, %r9740;
	add.s32 	%r9750, %r9749, %r9740;
	add.s32 	%r9751, %r9750, %r9740;
	add.s32 	%r9752, %r9751, %r9740;
	add.s32 	%r9753, %r9752, %r9740;
	add.s32 	%r9754, %r9753, %r9740;
	add.s32 	%r9755, %r9754, %r9740;
	add.s32 	%r9756, %r9755, %r9740;
	add.s32 	%r9757, %r9756, %r9740;
	add.s32 	%r9758, %r9757, %r9740;
	add.s32 	%r9759, %r9758, %r9740;
	st.shared.f32 	[%r9759], %f3259;
	st.shared.f32 	[%r9759+260], %f3260;
	st.shared.f32 	[%r9759+520], %f3261;
	st.shared.f32 	[%r9759+780], %f3262;
	@%p868 bra 	$L__BB1_920;
	setp.gt.u32 	%p869, %r15, 15;
	mul.wide.u32 	%rd1914, %r14, 16;
	add.s64 	%rd1915, %rd304, %rd1914;
	ld.global.v4.f32 	{%f3263, %f3264, %f3265, %f3266}, [%rd1915];
	mov.u32 	%r9760, %ntid.y;
	shl.b32 	%r9761, %r9760, 2;
	add.s32 	%r9762, %r178, %r9761;
	add.s32 	%r9763, %r9762, %r9761;
	add.s32 	%r9764, %r9763, %r9761;
	add.s32 	%r9765, %r9764, %r9761;
	add.s32 	%r9766, %r9765, %r9761;
	add.s32 	%r9767, %r9766, %r9761;
	add.s32 	%r9768, %r9767, %r9761;
	add.s32 	%r9769, %r9768, %r9761;
	add.s32 	%r9770, %r9769, %r9761;
	add.s32 	%r9771, %r9770, %r9761;
	add.s32 	%r9772, %r9771, %r9761;
	add.s32 	%r9773, %r9772, %r9761;
	add.s32 	%r9774, %r9773, %r9761;
	add.s32 	%r9775, %r9774, %r9761;
	add.s32 	%r9776, %r9775, %r9761;
	add.s32 	%r9777, %r9776, %r9761;
	add.s32 	%r9778, %r9777, %r9761;
	add.s32 	%r9779, %r9778, %r9761;
	add.s32 	%r9780, %r9779, %r9761;
	st.shared.f32 	[%r9780], %f3263;
	st.shared.f32 	[%r9780+260], %f3264;
	st.shared.f32 	[%r9780+520], %f3265;
	st.shared.f32 	[%r9780+780], %f3266;
	@%p869 bra 	$L__BB1_920;
	setp.gt.u32 	%p870, %r16, 15;
	mul.wide.u32 	%rd1916, %r15, 16;
	add.s64 	%rd1917, %rd304, %rd1916;
	ld.global.v4.f32 	{%f3267, %f3268, %f3269, %f3270}, [%rd1917];
	mov.u32 	%r9781, %ntid.y;
	shl.b32 	%r9782, %r9781, 2;
	add.s32 	%r9783, %r165, %r9782;
	add.s32 	%r9784, %r9783, %r9782;
	add.s32 	%r9785, %r9784, %r9782;
	add.s32 	%r9786, %r9785, %r9782;
	add.s32 	%r9787, %r9786, %r9782;
	add.s32 	%r9788, %r9787, %r9782;
	add.s32 	%r9789, %r9788, %r9782;
	add.s32 	%r9790, %r9789, %r9782;
	add.s32 	%r9791, %r9790, %r9782;
	add.s32 	%r9792, %r9791, %r9782;
	add.s32 	%r9793, %r9792, %r9782;
	add.s32 	%r9794, %r9793, %r9782;
	add.s32 	%r9795, %r9794, %r9782;
	add.s32 	%r9796, %r9795, %r9782;
	add.s32 	%r9797, %r9796, %r9782;
	add.s32 	%r9798, %r9797, %r9782;
	add.s32 	%r9799, %r9798, %r9782;
	add.s32 	%r9800, %r9799, %r9782;
	add.s32 	%r9801, %r9800, %r9782;
	add.s32 	%r9802, %r9801, %r9782;
	st.shared.f32 	[%r9802], %f3267;
	st.shared.f32 	[%r9802+260], %f3268;
	st.shared.f32 	[%r9802+520], %f3269;
	st.shared.f32 	[%r9802+780], %f3270;
	@%p870 bra 	$L__BB1_920;
	setp.gt.u32 	%p871, %r17, 15;
	mul.wide.u32 	%rd1918, %r16, 16;
	add.s64 	%rd1919, %rd304, %rd1918;
	ld.global.v4.f32 	{%f3271, %f3272, %f3273, %f3274}, [%rd1919];
	mov.u32 	%r9803, %ntid.y;
	shl.b32 	%r9804, %r9803, 2;
	add.s32 	%r9805, %r179, %r9804;
	add.s32 	%r9806, %r9805, %r9804;
	add.s32 	%r9807, %r9806, %r9804;
	add.s32 	%r9808, %r9807, %r9804;
	add.s32 	%r9809, %r9808, %r9804;
	add.s32 	%r9810, %r9809, %r9804;
	add.s32 	%r9811, %r9810, %r9804;
	add.s32 	%r9812, %r9811, %r9804;
	add.s32 	%r9813, %r9812, %r9804;
	add.s32 	%r9814, %r9813, %r9804;
	add.s32 	%r9815, %r9814, %r9804;
	add.s32 	%r9816, %r9815, %r9804;
	add.s32 	%r9817, %r9816, %r9804;
	add.s32 	%r9818, %r9817, %r9804;
	add.s32 	%r9819, %r9818, %r9804;
	add.s32 	%r9820, %r9819, %r9804;
	add.s32 	%r9821, %r9820, %r9804;
	add.s32 	%r9822, %r9821, %r9804;
	add.s32 	%r9823, %r9822, %r9804;
	st.shared.f32 	[%r9823], %f3271;
	st.shared.f32 	[%r9823+260], %f3272;
	st.shared.f32 	[%r9823+520], %f3273;
	st.shared.f32 	[%r9823+780], %f3274;
	@%p871 bra 	$L__BB1_920;
	mul.wide.u32 	%rd1920, %r17, 16;
	add.s64 	%rd1921, %rd304, %rd1920;
	ld.global.v4.f32 	{%f3275, %f3276, %f3277, %f3278}, [%rd1921];
	mov.u32 	%r9824, %ntid.y;
	shl.b32 	%r9825, %r9824, 2;
	add.s32 	%r9826, %r166, %r9825;
	add.s32 	%r9827, %r9826, %r9825;
	add.s32 	%r9828, %r9827, %r9825;
	add.s32 	%r9829, %r9828, %r9825;
	add.s32 	%r9830, %r9829, %r9825;
	add.s32 	%r9831, %r9830, %r9825;
	add.s32 	%r9832, %r9831, %r9825;
	add.s32 	%r9833, %r9832, %r9825;
	add.s32 	%r9834, %r9833, %r9825;
	add.s32 	%r9835, %r9834, %r9825;
	add.s32 	%r9836, %r9835, %r9825;
	add.s32 	%r9837, %r9836, %r9825;
	add.s32 	%r9838, %r9837, %r9825;
	add.s32 	%r9839, %r9838, %r9825;
	add.s32 	%r9840, %r9839, %r9825;
	add.s32 	%r9841, %r9840, %r9825;
	add.s32 	%r9842, %r9841, %r9825;
	add.s32 	%r9843, %r9842, %r9825;
	add.s32 	%r9844, %r9843, %r9825;
	add.s32 	%r9845, %r9844, %r9825;
	st.shared.f32 	[%r9845], %f3275;
	st.shared.f32 	[%r9845+260], %f3276;
	st.shared.f32 	[%r9845+520], %f3277;
	st.shared.f32 	[%r9845+780], %f3278;
$L__BB1_920:
	mov.u32 	%r9846, %ntid.y;
	mov.u32 	%r9847, %tid.y;
	add.s32 	%r9848, %r9847, %r9846;
	add.s32 	%r9849, %r9848, %r9846;
	add.s32 	%r9850, %r9849, %r9846;
	add.s32 	%r9851, %r9850, %r9846;
	add.s32 	%r9852, %r9851, %r9846;
	add.s32 	%r9853, %r9852, %r9846;
	add.s32 	%r9854, %r9853, %r9846;
	add.s32 	%r9855, %r9854, %r9846;
	add.s32 	%r9856, %r9855, %r9846;
	add.s32 	%r9857, %r9856, %r9846;
	add.s32 	%r9858, %r9857, %r9846;
	add.s32 	%r9859, %r9858, %r9846;
	add.s32 	%r9860, %r9859, %r9846;
	add.s32 	%r9861, %r9860, %r9846;
	add.s32 	%r9862, %r9861, %r9846;
	add.s32 	%r9863, %r9862, %r9846;
	add.s32 	%r9864, %r9863, %r9846;
	add.s32 	%r9865, %r9864, %r9846;
	add.s32 	%r9866, %r9865, %r9846;
	add.s32 	%r9867, %r9866, %r9846;
	add.s32 	%r9868, %r9867, %r9846;
	add.s32 	%r9869, %r9868, %r9846;
	add.s32 	%r9870, %r9869, %r9846;
	add.s32 	%r9871, %r9870, %r9846;
	add.s32 	%r9872, %r9871, %r9846;
	add.s32 	%r9873, %r9872, %r9846;
	add.s32 	%r9874, %r9873, %r9846;
	add.s32 	%r9875, %r9874, %r9846;
	add.s32 	%r9876, %r9875, %r9846;
	add.s32 	%r9877, %r9876, %r9846;
	add.s32 	%r9878, %r9877, %r9846;
	add.s32 	%r9879, %r9878, %r9846;
	add.s32 	%r9880, %r9879, %r9846;
	add.s32 	%r9881, %r9880, %r9846;
	add.s32 	%r9882, %r9881, %r9846;
	add.s32 	%r9883, %r9882, %r9846;
	add.s32 	%r9884, %r9883, %r9846;
	add.s32 	%r9885, %r9884, %r9846;
	add.s32 	%r9886, %r9885, %r9846;
	add.s32 	%r9887, %r9886, %r9846;
	add.s32 	%r9888, %r9887, %r9846;
	add.s32 	%r9889, %r9888, %r9846;
	add.s32 	%r9890, %r9889, %r9846;
	add.s32 	%r9891, %r9890, %r9846;
	add.s32 	%r9892, %r9891, %r9846;
	add.s32 	%r9893, %r9892, %r9846;
	add.s32 	%r9894, %r9893, %r9846;
	add.s32 	%r9895, %r9894, %r9846;
	add.s32 	%r9896, %r9895, %r9846;
	add.s32 	%r9897, %r9896, %r9846;
	add.s32 	%r9898, %r9897, %r9846;
	setp.gt.u32 	%p872, %r9898, 63;
	@%p872 bra 	$L__BB1_1153;
	@%p3 bra 	$L__BB1_938;
	ld.param.u32 	%r14167, [_Z12gmem_to_smemILi64ELi64EEvPfiiS0__param_2];
	setp.gt.u32 	%p874, %r3, 15;
	mov.u32 	%r9899, %ntid.y;
	mov.u32 	%r9900, %tid.y;
	add.s32 	%r9901, %r9900, %r9899;
	add.s32 	%r9902, %r9901, %r9899;
	add.s32 	%r9903, %r9902, %r9899;
	add.s32 	%r9904, %r9903, %r9899;
	add.s32 	%r9905, %r9904, %r9899;
	add.s32 	%r9906, %r9905, %r9899;
	add.s32 	%r9907, %r9906, %r9899;
	add.s32 	%r9908, %r9907, %r9899;
	add.s32 	%r9909, %r9908, %r9899;
	add.s32 	%r9910, %r9909, %r9899;
	add.s32 	%r9911, %r9910, %r9899;
	add.s32 	%r9912, %r9911, %r9899;
	add.s32 	%r9913, %r9912, %r9899;
	add.s32 	%r9914, %r9913, %r9899;
	add.s32 	%r9915, %r9914, %r9899;
	add.s32 	%r9916, %r9915, %r9899;
	add.s32 	%r9917, %r9916, %r9899;
	add.s32 	%r9918, %r9917, %r9899;
	add.s32 	%r9919, %r9918, %r9899;
	add.s32 	%r9920, %r9919, %r9899;
	add.s32 	%r9921, %r9920, %r9899;
	add.s32 	%r9922, %r9921, %r9899;
	add.s32 	%r9923, %r9922, %r9899;
	add.s32 	%r9924, %r9923, %r9899;
	add.s32 	%r9925, %r9924, %r9899;
	add.s32 	%r9926, %r9925, %r9899;
	add.s32 	%r9927, %r9926, %r9899;
	add.s32 	%r9928, %r9927, %r9899;
	add.s32 	%r9929, %r9928, %r9899;
	add.s32 	%r9930, %r9929, %r9899;
	add.s32 	%r9931, %r9930, %r9899;
	add.s32 	%r9932, %r9931, %r9899;
	add.s32 	%r9933, %r9932, %r9899;
	add.s32 	%r9934, %r9933, %r9899;
	add.s32 	%r9935, %r9934, %r9899;
	add.s32 	%r9936, %r9935, %r9899;
	add.s32 	%r9937, %r9936, %r9899;
	add.s32 	%r9938, %r9937, %r9899;
	add.s32 	%r9939, %r9938, %r9899;
	add.s32 	%r9940, %r9939, %r9899;
	add.s32 	%r9941, %r9940, %r9899;
	add.s32 	%r9942, %r9941, %r9899;
	add.s32 	%r9943, %r9942, %r9899;
	add.s32 	%r9944, %r9943, %r9899;
	add.s32 	%r9945, %r9944, %r9899;
	add.s32 	%r9946, %r9945, %r9899;
	add.s32 	%r9947, %r9946, %r9899;
	add.s32 	%r9948, %r9947, %r9899;
	add.s32 	%r9949, %r9948, %r9899;
	add.s32 	%r9950, %r9949, %r9899;
	add.s32 	%r9951, %r9950, %r9899;
	mul.lo.s32 	%r9952, %r9951, %r14167;
	cvt.u64.u32 	%rd1922, %r9952;
	add.s64 	%rd1923, %rd2, %rd1922;
	shl.b64 	%rd1924, %rd1923, 2;
	add.s64 	%rd310, %rd3, %rd1924;
	mul.wide.u32 	%rd1925, %r214, 16;
	add.s64 	%rd311, %rd310, %rd1925;
	ld.global.v4.f32 	{%f3279, %f3280, %f3281, %f3282}, [%rd311];
	shl.b32 	%r9953, %r9899, 2;
	add.s32 	%r9954, %r167, %r9953;
	add.s32 	%r9955, %r9954, %r9953;
	add.s32 	%r9956, %r9955, %r9953;
	add.s32 	%r9957, %r9956, %r9953;
	add.s32 	%r9958, %r9957, %r9953;
	add.s32 	%r9959, %r9958, %r9953;
	add.s32 	%r9960, %r9959, %r9953;
	add.s32 	%r9961, %r9960, %r9953;
	add.s32 	%r9962, %r9961, %r9953;
	add.s32 	%r9963, %r9962, %r9953;
	add.s32 	%r9964, %r9963, %r9953;
	add.s32 	%r9965, %r9964, %r9953;
	add.s32 	%r9966, %r9965, %r9953;
	add.s32 	%r9967, %r9966, %r9953;
	add.s32 	%r9968, %r9967, %r9953;
	add.s32 	%r9969, %r9968, %r9953;
	add.s32 	%r9970, %r9969, %r9953;
	add.s32 	%r9971, %r9970, %r9953;
	add.s32 	%r9972, %r9971, %r9953;
	add.s32 	%r9973, %r9972, %r9953;
	st.shared.f32 	[%r9973], %f3279;
	st.shared.f32 	[%r9973+260], %f3280;
	st.shared.f32 	[%r9973+520], %f3281;
	st.shared.f32 	[%r9973+780], %f3282;
	@%p874 bra 	$L__BB1_938;
	setp.gt.u32 	%p875, %r4, 15;
	mul.wide.s32 	%rd1926, %r2, 16;
	add.s64 	%rd312, %rd311, %rd1926;
	ld.global.v4.f32 	{%f3283, %f3284, %f3285, %f3286}, [%rd312];
	mov.u32 	%r9974, %ntid.y;
	shl.b32 	%r9975, %r9974, 2;
	add.s32 	%r9976, %r183, %r9975;
	add.s32 	%r9977, %r9976, %r9975;
	add.s32 	%r9978, %r9977, %r9975;
	add.s32 	%r9979, %r9978, %r9975;
	add.s32 	%r9980, %r9979, %r9975;
	add.s32 	%r9981, %r9980, %r9975;
	add.s32 	%r9982, %r9981, %r9975;
	add.s32 	%r9983, %r9982, %r9975;
	add.s32 	%r9984, %r9983, %r9975;
	add.s32 	%r9985, %r9984, %r9975;
	add.s32 	%r9986, %r9985, %r9975;
	add.s32 	%r9987, %r9986, %r9975;
	add.s32 	%r9988, %r9987, %r9975;
	add.s32 	%r9989, %r9988, %r9975;
	add.s32 	%r9990, %r9989, %r9975;
	add.s32 	%r9991, %r9990, %r9975;
	add.s32 	%r9992, %r9991, %r9975;
	add.s32 	%r9993, %r9992, %r9975;
	st.shared.f32 	[%r9993], %f3283;
	st.shared.f32 	[%r9993+260], %f3284;
	st.shared.f32 	[%r9993+520], %f3285;
	st.shared.f32 	[%r9993+780], %f3286;
	@%p875 bra 	$L__BB1_938;
	setp.gt.u32 	%p876, %r5, 15;
	mul.wide.s32 	%rd1927, %r2, 16;
	add.s64 	%rd313, %rd312, %rd1927;
	ld.global.v4.f32 	{%f3287, %f3288, %f3289, %f3290}, [%rd313];
	mov.u32 	%r9994, %ntid.y;
	shl.b32 	%r9995, %r9994, 2;
	add.s32 	%r9996, %r155, %r9995;
	add.s32 	%r9997, %r9996, %r9995;
	add.s32 	%r9998, %r9997, %r9995;
	add.s32 	%r9999, %r9998, %r9995;
	add.s32 	%r10000, %r9999, %r9995;
	add.s32 	%r10001, %r10000, %r9995;
	add.s32 	%r10002, %r10001, %r9995;
	add.s32 	%r10003, %r10002, %r9995;
	add.s32 	%r10004, %r10003, %r9995;
	add.s32 	%r10005, %r10004, %r9995;
	add.s32 	%r10006, %r10005, %r9995;
	add.s32 	%r10007, %r10006, %r9995;
	add.s32 	%r10008, %r10007, %r9995;
	add.s32 	%r10009, %r10008, %r9995;
	add.s32 	%r10010, %r10009, %r9995;
	add.s32 	%r10011, %r10010, %r9995;
	add.s32 	%r10012, %r10011, %r9995;
	add.s32 	%r10013, %r10012, %r9995;
	add.s32 	%r10014, %r10013, %r9995;
	add.s32 	%r10015, %r10014, %r9995;
	add.s32 	%r10016, %r10015, %r9995;
	st.shared.f32 	[%r10016], %f3287;
	st.shared.f32 	[%r10016+260], %f3288;
	st.shared.f32 	[%r10016+520], %f3289;
	st.shared.f32 	[%r10016+780], %f3290;
	@%p876 bra 	$L__BB1_938;
	setp.gt.u32 	%p877, %r6, 15;
	mul.wide.s32 	%rd1928, %r2, 16;
	add.s64 	%rd314, %rd313, %rd1928;
	ld.global.v4.f32 	{%f3291, %f3292, %f3293, %f3294}, [%rd314];
	mov.u32 	%r10017, %ntid.y;
	shl.b32 	%r10018, %r10017, 2;
	add.s32 	%r10019, %r184, %r10018;
	add.s32 	%r10020, %r10019, %r10018;
	add.s32 	%r10021, %r10020, %r10018;
	add.s32 	%r10022, %r10021, %r10018;
	add.s32 	%r10023, %r10022, %r10018;
	add.s32 	%r10024, %r10023, %r10018;
	add.s32 	%r10025, %r10024, %r10018;
	add.s32 	%r10026, %r10025, %r10018;
	add.s32 	%r10027, %r10026, %r10018;
	add.s32 	%r10028, %r10027, %r10018;
	add.s32 	%r10029, %r10028, %r10018;
	add.s32 	%r10030, %r10029, %r10018;
	add.s32 	%r10031, %r10030, %r10018;
	add.s32 	%r10032, %r10031, %r10018;
	add.s32 	%r10033, %r10032, %r10018;
	add.s32 	%r10034, %r10033, %r10018;
	add.s32 	%r10035, %r10034, %r10018;
	add.s32 	%r10036, %r10035, %r10018;
	st.shared.f32 	[%r10036], %f3291;
	st.shared.f32 	[%r10036+260], %f3292;
	st.shared.f32 	[%r10036+520], %f3293;
	st.shared.f32 	[%r10036+780], %f3294;
	@%p877 bra 	$L__BB1_938;
	setp.gt.u32 	%p878, %r7, 15;
	mul.wide.s32 	%rd1929, %r2, 16;
	add.s64 	%rd315, %rd314, %rd1929;
	ld.global.v4.f32 	{%f3295, %f3296, %f3297, %f3298}, [%rd315];
	mov.u32 	%r10037, %ntid.y;
	shl.b32 	%r10038, %r10037, 2;
	add.s32 	%r10039, %r185, %r10038;
	add.s32 	%r10040, %r10039, %r10038;
	add.s32 	%r10041, %r10040, %r10038;
	add.s32 	%r10042, %r10041, %r10038;
	add.s32 	%r10043, %r10042, %r10038;
	add.s32 	%r10044, %r10043, %r10038;
	add.s32 	%r10045, %r10044, %r10038;
	add.s32 	%r10046, %r10045, %r10038;
	add.s32 	%r10047, %r10046, %r10038;
	add.s32 	%r10048, %r10047, %r10038;
	add.s32 	%r10049, %r10048, %r10038;
	add.s32 	%r10050, %r10049, %r10038;
	add.s32 	%r10051, %r10050, %r10038;
	add.s32 	%r10052, %r10051, %r10038;
	add.s32 	%r10053, %r10052, %r10038;
	add.s32 	%r10054, %r10053, %r10038;
	add.s32 	%r10055, %r10054, %r10038;
	add.s32 	%r10056, %r10055, %r10038;
	st.shared.f32 	[%r10056], %f3295;
	st.shared.f32 	[%r10056+260], %f3296;
	st.shared.f32 	[%r10056+520], %f3297;
	st.shared.f32 	[%r10056+780], %f3298;
	@%p878 bra 	$L__BB1_938;
	setp.gt.u32 	%p879, %r8, 15;
	mul.wide.s32 	%rd1930, %r2, 16;
	add.s64 	%rd1931, %rd315, %rd1930;
	ld.global.v4.f32 	{%f3299, %f3300, %f3301, %f3302}, [%rd1931];
	mov.u32 	%r10057, %ntid.y;
	shl.b32 	%r10058, %r10057, 2;
	add.s32 	%r10059, %r186, %r10058;
	add.s32 	%r10060, %r10059, %r10058;
	add.s32 	%r10061, %r10060, %r10058;
	add.s32 	%r10062, %r10061, %r10058;
	add.s32 	%r10063, %r10062, %r10058;
	add.s32 	%r10064, %r10063, %r10058;
	add.s32 	%r10065, %r10064, %r10058;
	add.s32 	%r10066, %r10065, %r10058;
	add.s32 	%r10067, %r10066, %r10058;
	add.s32 	%r10068, %r10067, %r10058;
	add.s32 	%r10069, %r10068, %r10058;
	add.s32 	%r10070, %r10069, %r10058;
	add.s32 	%r10071, %r10070, %r10058;
	add.s32 	%r10072, %r10071, %r10058;
	add.s32 	%r10073, %r10072, %r10058;
	add.s32 	%r10074, %r10073, %r10058;
	add.s32 	%r10075, %r10074, %r10058;
	add.s32 	%r10076, %r10075, %r10058;
	st.shared.f32 	[%r10076], %f3299;
	st.shared.f32 	[%r10076+260], %f3300;
	st.shared.f32 	[%r10076+520], %f3301;
	st.shared.f32 	[%r10076+780], %f3302;
	@%p879 bra 	$L__BB1_938;
	setp.gt.u32 	%p880, %r9, 15;
	mul.wide.u32 	%rd1932, %r8, 16;
	add.s64 	%rd1933, %rd310, %rd1932;
	ld.global.v4.f32 	{%f3303, %f3304, %f3305, %f3306}, [%rd1933];
	mov.u32 	%r10077, %ntid.y;
	shl.b32 	%r10078, %r10077, 2;
	add.s32 	%r10079, %r180, %r10078;
	add.s32 	%r10080, %r10079, %r10078;
	add.s32 	%r10081, %r10080, %r10078;
	add.s32 	%r10082, %r10081, %r10078;
	add.s32 	%r10083, %r10082, %r10078;
	add.s32 	%r10084, %r10083, %r10078;
	add.s32 	%r10085, %r10084, %r10078;
	add.s32 	%r10086, %r10085, %r10078;
	add.s32 	%r10087, %r10086, %r10078;
	add.s32 	%r10088, %r10087, %r10078;
	add.s32 	%r10089, %r10088, %r10078;
	add.s32 	%r10090, %r10089, %r10078;
	add.s32 	%r10091, %r10090, %r10078;
	add.s32 	%r10092, %r10091, %r10078;
	add.s32 	%r10093, %r10092, %r10078;
	add.s32 	%r10094, %r10093, %r10078;
	add.s32 	%r10095, %r10094, %r10078;
	add.s32 	%r10096, %r10095, %r10078;
	add.s32 	%r10097, %r10096, %r10078;
	st.shared.f32 	[%r10097], %f3303;
	st.shared.f32 	[%r10097+260], %f3304;
	st.shared.f32 	[%r10097+520], %f3305;
	st.shared.f32 	[%r10097+780], %f3306;
	@%p880 bra 	$L__BB1_938;
	setp.gt.u32 	%p881, %r10, 15;
	mul.wide.u32 	%rd1934, %r9, 16;
	add.s64 	%rd1935, %rd310, %rd1934;
	ld.global.v4.f32 	{%f3307, %f3308, %f3309, %f3310}, [%rd1935];
	mov.u32 	%r10098, %ntid.y;
	shl.b32 	%r10099, %r10098, 2;
	add.s32 	%r10100, %r181, %r10099;
	add.s32 	%r10101, %r10100, %r10099;
	add.s32 	%r10102, %r10101, %r10099;
	add.s32 	%r10103, %r10102, %r10099;
	add.s32 	%r10104, %r10103, %r10099;
	add.s32 	%r10105, %r10104, %r10099;
	add.s32 	%r10106, %r10105, %r10099;
	add.s32 	%r10107, %r10106, %r10099;
	add.s32 	%r10108, %r10107, %r10099;
	add.s32 	%r10109, %r10108, %r10099;
	add.s32 	%r10110, %r10109, %r10099;
	add.s32 	%r10111, %r10110, %r10099;
	add.s32 	%r10112, %r10111, %r10099;
	add.s32 	%r10113, %r10112, %r10099;
	add.s32 	%r10114, %r10113, %r10099;
	add.s32 	%r10115, %r10114, %r10099;
	add.s32 	%r10116, %r10115, %r10099;
	add.s32 	%r10117, %r10116, %r10099;
	add.s32 	%r10118, %r10117, %r10099;
	st.shared.f32 	[%r10118], %f3307;
	st.shared.f32 	[%r10118+260], %f3308;
	st.shared.f32 	[%r10118+520], %f3309;
	st.shared.f32 	[%r10118+780], %f3310;
	@%p881 bra 	$L__BB1_938;
	setp.gt.u32 	%p882, %r11, 15;
	mul.wide.u32 	%rd1936, %r10, 16;
	add.s64 	%rd1937, %rd310, %rd1936;
	ld.global.v4.f32 	{%f3311, %f3312, %f3313, %f3314}, [%rd1937];
	mov.u32 	%r10119, %ntid.y;
	shl.b32 	%r10120, %r10119, 2;
	add.s32 	%r10121, %r182, %r10120;
	add.s32 	%r10122, %r10121, %r10120;
	add.s32 	%r10123, %r10122, %r10120;
	add.s32 	%r10124, %r10123, %r10120;
	add.s32 	%r10125, %r10124, %r10120;
	add.s32 	%r10126, %r10125, %r10120;
	add.s32 	%r10127, %r10126, %r10120;
	add.s32 	%r10128, %r10127, %r10120;
	add.s32 	%r10129, %r10128, %r10120;
	add.s32 	%r10130, %r10129, %r10120;
	add.s32 	%r10131, %r10130, %r10120;
	add.s32 	%r10132, %r10131, %r10120;
	add.s32 	%r10133, %r10132, %r10120;
	add.s32 	%r10134, %r10133, %r10120;
	add.s32 	%r10135, %r10134, %r10120;
	add.s32 	%r10136, %r10135, %r10120;
	add.s32 	%r10137, %r10136, %r10120;
	add.s32 	%r10138, %r10137, %r10120;
	add.s32 	%r10139, %r10138, %r10120;
	st.shared.f32 	[%r10139], %f3311;
	st.shared.f32 	[%r10139+260], %f3312;
	st.shared.f32 	[%r10139+520], %f3313;
	st.shared.f32 	[%r10139+780], %f3314;
	@%p882 bra 	$L__BB1_938;
	setp.gt.u32 	%p883, %r12, 15;
	mul.wide.u32 	%rd1938, %r11, 16;
	add.s64 	%rd1939, %rd310, %rd1938;
	ld.global.v4.f32 	{%f3315, %f3316, %f3317, %f3318}, [%rd1939];
	mov.u32 	%r10140, %ntid.y;
	shl.b32 	%r10141, %r10140, 2;
	add.s32 	%r10142, %r175, %r10141;
	add.s32 	%r10143, %r10142, %r10141;
	add.s32 	%r10144, %r10143, %r10141;
	add.s32 	%r10145, %r10144, %r10141;
	add.s32 	%r10146, %r10145, %r10141;
	add.s32 	%r10147, %r10146, %r10141;
	add.s32 	%r10148, %r10147, %r10141;
	add.s32 	%r10149, %r10148, %r10141;
	add.s32 	%r10150, %r10149, %r10141;
	add.s32 	%r10151, %r10150, %r10141;
	add.s32 	%r10152, %r10151, %r10141;
	add.s32 	%r10153, %r10152, %r10141;
	add.s32 	%r10154, %r10153, %r10141;
	add.s32 	%r10155, %r10154, %r10141;
	add.s32 	%r10156, %r10155, %r10141;
	add.s32 	%r10157, %r10156, %r10141;
	add.s32 	%r10158, %r10157, %r10141;
	add.s32 	%r10159, %r10158, %r10141;
	add.s32 	%r10160, %r10159, %r10141;
	add.s32 	%r10161, %r10160, %r10141;
	st.shared.f32 	[%r10161], %f3315;
	st.shared.f32 	[%r10161+260], %f3316;
	st.shared.f32 	[%r10161+520], %f3317;
	st.shared.f32 	[%r10161+780], %f3318;
	@%p883 bra 	$L__BB1_938;
	setp.gt.u32 	%p884, %r13, 15;
	mul.wide.u32 	%rd1940, %r12, 16;
	add.s64 	%rd1941, %rd310, %rd1940;
	ld.global.v4.f32 	{%f3319, %f3320, %f3321, %f3322}, [%rd1941];
	mov.u32 	%r10162, %ntid.y;
	shl.b32 	%r10163, %r10162, 2;
	add.s32 	%r10164, %r176, %r10163;
	add.s32 	%r10165, %r10164, %r10163;
	add.s32 	%r10166, %r10165, %r10163;
	add.s32 	%r10167, %r10166, %r10163;
	add.s32 	%r10168, %r10167, %r10163;
	add.s32 	%r10169, %r10168, %r10163;
	add.s32 	%r10170, %r10169, %r10163;
	add.s32 	%r10171, %r10170, %r10163;
	add.s32 	%r10172, %r10171, %r10163;
	add.s32 	%r10173, %r10172, %r10163;
	add.s32 	%r10174, %r10173, %r10163;
	add.s32 	%r10175, %r10174, %r10163;
	add.s32 	%r10176, %r10175, %r10163;
	add.s32 	%r10177, %r10176, %r10163;
	add.s32 	%r10178, %r10177, %r10163;
	add.s32 	%r10179, %r10178, %r10163;
	add.s32 	%r10180, %r10179, %r10163;
	add.s32 	%r10181, %r10180, %r10163;
	add.s32 	%r10182, %r10181, %r10163;
	add.s32 	%r10183, %r10182, %r10163;
	st.shared.f32 	[%r10183], %f3319;
	st.shared.f32 	[%r10183+260], %f3320;
	st.shared.f32 	[%r10183+520], %f3321;
	st.shared.f32 	[%r10183+780], %f3322;
	@%p884 bra 	$L__BB1_938;
	setp.gt.u32 	%p885, %r14, 15;
	mul.wide.u32 	%rd1942, %r13, 16;
	add.s64 	%rd1943, %rd310, %rd1942;
	ld.global.v4.f32 	{%f3323, %f3324, %f3325, %f3326}, [%rd1943];
	mov.u32 	%r10184, %ntid.y;
	shl.b32 	%r10185, %r10184, 2;
	add.s32 	%r10186, %r177, %r10185;
	add.s32 	%r10187, %r10186, %r10185;
	add.s32 	%r10188, %r10187, %r10185;
	add.s32 	%r10189, %r10188, %r10185;
	add.s32 	%r10190, %r10189, %r10185;
	add.s32 	%r10191, %r10190, %r10185;
	add.s32 	%r10192, %r10191, %r10185;
	add.s32 	%r10193, %r10192, %r10185;
	add.s32 	%r10194, %r10193, %r10185;
	add.s32 	%r10195, %r10194, %r10185;
	add.s32 	%r10196, %r10195, %r10185;
	add.s32 	%r10197, %r10196, %r10185;
	add.s32 	%r10198, %r10197, %r10185;
	add.s32 	%r10199, %r10198, %r10185;
	add.s32 	%r10200, %r10199, %r10185;
	add.s32 	%r10201, %r10200, %r10185;
	add.s32 	%r10202, %r10201, %r10185;
	add.s32 	%r10203, %r10202, %r10185;
	add.s32 	%r10204, %r10203, %r10185;
	add.s32 	%r10205, %r10204, %r10185;
	st.shared.f32 	[%r10205], %f3323;
	st.shared.f32 	[%r10205+260], %f3324;
	st.shared.f32 	[%r10205+520], %f3325;
	st.shared.f32 	[%r10205+780], %f3326;
	@%p885 bra 	$L__BB1_938;
	setp.gt.u32 	%p886, %r15, 15;
	mul.wide.u32 	%rd1944, %r14, 16;
	add.s64 	%rd1945, %rd310, %rd1944;
	ld.global.v4.f32 	{%f3327, %f3328, %f3329, %f3330}, [%rd1945];
	mov.u32 	%r10206, %ntid.y;
	shl.b32 	%r10207, %r10206, 2;
	add.s32 	%r10208, %r178, %r10207;
	add.s32 	%r10209, %r10208, %r10207;
	add.s32 	%r10210, %r10209, %r10207;
	add.s32 	%r10211, %r10210, %r10207;
	add.s32 	%r10212, %r10211, %r10207;
	add.s32 	%r10213, %r10212, %r10207;
	add.s32 	%r10214, %r10213, %r10207;
	add.s32 	%r10215, %r10214, %r10207;
	add.s32 	%r10216, %r10215, %r10207;
	add.s32 	%r10217, %r10216, %r10207;
	add.s32 	%r10218, %r10217, %r10207;
	add.s32 	%r10219, %r10218, %r10207;
	add.s32 	%r10220, %r10219, %r10207;
	add.s32 	%r10221, %r10220, %r10207;
	add.s32 	%r10222, %r10221, %r10207;
	add.s32 	%r10223, %r10222, %r10207;
	add.s32 	%r10224, %r10223, %r10207;
	add.s32 	%r10225, %r10224, %r10207;
	add.s32 	%r10226, %r10225, %r10207;
	add.s32 	%r10227, %r10226, %r10207;
	st.shared.f32 	[%r10227], %f3327;
	st.shared.f32 	[%r10227+260], %f3328;
	st.shared.f32 	[%r10227+520], %f3329;
	st.shared.f32 	[%r10227+780], %f3330;
	@%p886 bra 	$L__BB1_938;
	setp.gt.u32 	%p887, %r16, 15;
	mul.wide.u32 	%rd1946, %r15, 16;
	add.s64 	%rd1947, %rd310, %rd1946;
	ld.global.v4.f32 	{%f3331, %f3332, %f3333, %f3334}, [%rd1947];
	mov.u32 	%r10228, %ntid.y;
	shl.b32 	%r10229, %r10228, 2;
	add.s32 	%r10230, %r165, %r10229;
	add.s32 	%r10231, %r10230, %r10229;
	add.s32 	%r10232, %r10231, %r10229;
	add.s32 	%r10233, %r10232, %r10229;
	add.s32 	%r10234, %r10233, %r10229;
	add.s32 	%r10235, %r10234, %r10229;
	add.s32 	%r10236, %r10235, %r10229;
	add.s32 	%r10237, %r10236, %r10229;
	add.s32 	%r10238, %r10237, %r10229;
	add.s32 	%r10239, %r10238, %r10229;
	add.s32 	%r10240, %r10239, %r10229;
	add.s32 	%r10241, %r10240, %r10229;
	add.s32 	%r10242, %r10241, %r10229;
	add.s32 	%r10243, %r10242, %r10229;
	add.s32 	%r10244, %r10243, %r10229;
	add.s32 	%r10245, %r10244, %r10229;
	add.s32 	%r10246, %r10245, %r10229;
	add.s32 	%r10247, %r10246, %r10229;
	add.s32 	%r10248, %r10247, %r10229;
	add.s32 	%r10249, %r10248, %r10229;
	add.s32 	%r10250, %r10249, %r10229;
	st.shared.f32 	[%r10250], %f3331;
	st.shared.f32 	[%r10250+260], %f3332;
	st.shared.f32 	[%r10250+520], %f3333;
	st.shared.f32 	[%r10250+780], %f3334;
	@%p887 bra 	$L__BB1_938;
	setp.gt.u32 	%p888, %r17, 15;
	mul.wide.u32 	%rd1948, %r16, 16;
	add.s64 	%rd1949, %rd310, %rd1948;
	ld.global.v4.f32 	{%f3335, %f3336, %f3337, %f3338}, [%rd1949];
	mov.u32 	%r10251, %ntid.y;
	shl.b32 	%r10252, %r10251, 2;
	add.s32 	%r10253, %r179, %r10252;
	add.s32 	%r10254, %r10253, %r10252;
	add.s32 	%r10255, %r10254, %r10252;
	add.s32 	%r10256, %r10255, %r10252;
	add.s32 	%r10257, %r10256, %r10252;
	add.s32 	%r10258, %r10257, %r10252;
	add.s32 	%r10259, %r10258, %r10252;
	add.s32 	%r10260, %r10259, %r10252;
	add.s32 	%r10261, %r10260, %r10252;
	add.s32 	%r10262, %r10261, %r10252;
	add.s32 	%r10263, %r10262, %r10252;
	add.s32 	%r10264, %r10263, %r10252;
	add.s32 	%r10265, %r10264, %r10252;
	add.s32 	%r10266, %r10265, %r10252;
	add.s32 	%r10267, %r10266, %r10252;
	add.s32 	%r10268, %r10267, %r10252;
	add.s32 	%r10269, %r10268, %r10252;
	add.s32 	%r10270, %r10269, %r10252;
	add.s32 	%r10271, %r10270, %r10252;
	add.s32 	%r10272, %r10271, %r10252;
	st.shared.f32 	[%r10272], %f3335;
	st.shared.f32 	[%r10272+260], %f3336;
	st.shared.f32 	[%r10272+520], %f3337;
	st.shared.f32 	[%r10272+780], %f3338;
	@%p888 bra 	$L__BB1_938;
	mul.wide.u32 	%rd1950, %r17, 16;
	add.s64 	%rd1951, %rd310, %rd1950;
	ld.global.v4.f32 	{%f3339, %f3340, %f3341, %f3342}, [%rd1951];
	mov.u32 	%r10273, %ntid.y;
	shl.b32 	%r10274, %r10273, 2;
	add.s32 	%r10275, %r166, %r10274;
	add.s32 	%r10276, %r10275, %r10274;
	add.s32 	%r10277, %r10276, %r10274;
	add.s32 	%r10278, %r10277, %r10274;
	add.s32 	%r10279, %r10278, %r10274;
	add.s32 	%r10280, %r10279, %r10274;
	add.s32 	%r10281, %r10280, %r10274;
	add.s32 	%r10282, %r10281, %r10274;
	add.s32 	%r10283, %r10282, %r10274;
	add.s32 	%r10284, %r10283, %r10274;
	add.s32 	%r10285, %r10284, %r10274;
	add.s32 	%r10286, %r10285, %r10274;
	add.s32 	%r10287, %r10286, %r10274;
	add.s32 	%r10288, %r10287, %r10274;
	add.s32 	%r10289, %r10288, %r10274;
	add.s32 	%r10290, %r10289, %r10274;
	add.s32 	%r10291, %r10290, %r10274;
	add.s32 	%r10292, %r10291, %r10274;
	add.s32 	%r10293, %r10292, %r10274;
	add.s32 	%r10294, %r10293, %r10274;
	add.s32 	%r10295, %r10294, %r10274;
	st.shared.f32 	[%r10295], %f3339;
	st.shared.f32 	[%r10295+260], %f3340;
	st.shared.f32 	[%r10295+520], %f3341;
	st.shared.f32 	[%r10295+780], %f3342;
$L__BB1_938:
	mov.u32 	%r10296, %ntid.y;
	mov.u32 	%r10297, %tid.y;
	add.s32 	%r10298, %r10297, %r10296;
	add.s32 	%r10299, %r10298, %r10296;
	add.s32 	%r10300, %r10299, %r10296;
	add.s32 	%r10301, %r10300, %r10296;
	add.s32 	%r10302, %r10301, %r10296;
	add.s32 	%r10303, %r10302, %r10296;
	add.s32 	%r10304, %r10303, %r10296;
	add.s32 	%r10305, %r10304, %r10296;
	add.s32 	%r10306, %r10305, %r10296;
	add.s32 	%r10307, %r10306, %r10296;
	add.s32 	%r10308, %r10307, %r10296;
	add.s32 	%r10309, %r10308, %r10296;
	add.s32 	%r10310, %r10309, %r10296;
	add.s32 	%r10311, %r10310, %r10296;
	add.s32 	%r10312, %r10311, %r10296;
	add.s32 	%r10313, %r10312, %r10296;
	add.s32 	%r10314, %r10313, %r10296;
	add.s32 	%r10315, %r10314, %r10296;
	add.s32 	%r10316, %r10315, %r10296;
	add.s32 	%r10317, %r10316, %r10296;
	add.s32 	%r10318, %r10317, %r10296;
	add.s32 	%r10319, %r10318, %r10296;
	add.s32 	%r10320, %r10319, %r10296;
	add.s32 	%r10321, %r10320, %r10296;
	add.s32 	%r10322, %r10321, %r10296;
	add.s32 	%r10323, %r10322, %r10296;
	add.s32 	%r10324, %r10323, %r10296;
	add.s32 	%r10325, %r10324, %r10296;
	add.s32 	%r10326, %r10325, %r10296;
	add.s32 	%r10327, %r10326, %r10296;
	add.s32 	%r10328, %r10327, %r10296;
	add.s32 	%r10329, %r10328, %r10296;
	add.s32 	%r10330, %r10329, %r10296;
	add.s32 	%r10331, %r10330, %r10296;
	add.s32 	%r10332, %r10331, %r10296;
	add.s32 	%r10333, %r10332, %r10296;
	add.s32 	%r10334, %r10333, %r10296;
	add.s32 	%r10335, %r10334, %r10296;
	add.s32 	%r10336, %r10335, %r10296;
	add.s32 	%r10337, %r10336, %r10296;
	add.s32 	%r10338, %r10337, %r10296;
	add.s32 	%r10339, %r10338, %r10296;
	add.s32 	%r10340, %r10339, %r10296;
	add.s32 	%r10341, %r10340, %r10296;
	add.s32 	%r10342, %r10341, %r10296;
	add.s32 	%r10343, %r10342, %r10296;
	add.s32 	%r10344, %r10343, %r10296;
	add.s32 	%r10345, %r10344, %r10296;
	add.s32 	%r10346, %r10345, %r10296;
	add.s32 	%r10347, %r10346, %r10296;
	add.s32 	%r10348, %r10347, %r10296;
	add.s32 	%r10349, %r10348, %r10296;
	setp.gt.u32 	%p889, %r10349, 63;
	@%p889 bra 	$L__BB1_1153;
	@%p3 bra 	$L__BB1_956;
	ld.param.u32 	%r14168, [_Z12gmem_to_smemILi64ELi64EEvPfiiS0__param_2];
	setp.gt.u32 	%p891, %r3, 15;
	mov.u32 	%r10350, %ntid.y;
	mov.u32 	%r10351, %tid.y;
	add.s32 	%r10352, %r10351, %r10350;
	add.s32 	%r10353, %r10352, %r10350;
	add.s32 	%r10354, %r10353, %r10350;
	add.s32 	%r10355, %r10354, %r10350;
	add.s32 	%r10356, %r10355, %r10350;
	add.s32 	%r10357, %r10356, %r10350;
	add.s32 	%r10358, %r10357, %r10350;
	add.s32 	%r10359, %r10358, %r10350;
	add.s32 	%r10360, %r10359, %r10350;
	add.s32 	%r10361, %r10360, %r10350;
	add.s32 	%r10362, %r10361, %r10350;
	add.s32 	%r10363, %r10362, %r10350;
	add.s32 	%r10364, %r10363, %r10350;
	add.s32 	%r10365, %r10364, %r10350;
	add.s32 	%r10366, %r10365, %r10350;
	add.s32 	%r10367, %r10366, %r10350;
	add.s32 	%r10368, %r10367, %r10350;
	add.s32 	%r10369, %r10368, %r10350;
	add.s32 	%r10370, %r10369, %r10350;
	add.s32 	%r10371, %r10370, %r10350;
	add.s32 	%r10372, %r10371, %r10350;
	add.s32 	%r10373, %r10372, %r10350;
	add.s32 	%r10374, %r10373, %r10350;
	add.s32 	%r10375, %r10374, %r10350;
	add.s32 	%r10376, %r10375, %r10350;
	add.s32 	%r10377, %r10376, %r10350;
	add.s32 	%r10378, %r10377, %r10350;
	add.s32 	%r10379, %r10378, %r10350;
	add.s32 	%r10380, %r10379, %r10350;
	add.s32 	%r10381, %r10380, %r10350;
	add.s32 	%r10382, %r10381, %r10350;
	add.s32 	%r10383, %r10382, %r10350;
	add.s32 	%r10384, %r10383, %r10350;
	add.s32 	%r10385, %r10384, %r10350;
	add.s32 	%r10386, %r10385, %r10350;
	add.s32 	%r10387, %r10386, %r10350;
	add.s32 	%r10388, %r10387, %r10350;
	add.s32 	%r10389, %r10388, %r10350;
	add.s32 	%r10390, %r10389, %r10350;
	add.s32 	%r10391, %r10390, %r10350;
	add.s32 	%r10392, %r10391, %r10350;
	add.s32 	%r10393, %r10392, %r10350;
	add.s32 	%r10394, %r10393, %r10350;
	add.s32 	%r10395, %r10394, %r10350;
	add.s32 	%r10396, %r10395, %r10350;
	add.s32 	%r10397, %r10396, %r10350;
	add.s32 	%r10398, %r10397, %r10350;
	add.s32 	%r10399, %r10398, %r10350;
	add.s32 	%r10400, %r10399, %r10350;
	add.s32 	%r10401, %r10400, %r10350;
	add.s32 	%r10402, %r10401, %r10350;
	add.s32 	%r10403, %r10402, %r10350;
	mul.lo.s32 	%r10404, %r10403, %r14168;
	cvt.u64.u32 	%rd1952, %r10404;
	add.s64 	%rd1953, %rd2, %rd1952;
	shl.b64 	%rd1954, %rd1953, 2;
	add.s64 	%rd316, %rd3, %rd1954;
	mul.wide.u32 	%rd1955, %r214, 16;
	add.s64 	%rd317, %rd316, %rd1955;
	ld.global.v4.f32 	{%f3343, %f3344, %f3345, %f3346}, [%rd317];
	shl.b32 	%r10405, %r10350, 2;
	add.s32 	%r10406, %r167, %r10405;
	add.s32 	%r10407, %r10406, %r10405;
	add.s32 	%r10408, %r10407, %r10405;
	add.s32 	%r10409, %r10408, %r10405;
	add.s32 	%r10410, %r10409, %r10405;
	add.s32 	%r10411, %r10410, %r10405;
	add.s32 	%r10412, %r10411, %r10405;
	add.s32 	%r10413, %r10412, %r10405;
	add.s32 	%r10414, %r10413, %r10405;
	add.s32 	%r10415, %r10414, %r10405;
	add.s32 	%r10416, %r10415, %r10405;
	add.s32 	%r10417, %r10416, %r10405;
	add.s32 	%r10418, %r10417, %r10405;
	add.s32 	%r10419, %r10418, %r10405;
	add.s32 	%r10420, %r10419, %r10405;
	add.s32 	%r10421, %r10420, %r10405;
	add.s32 	%r10422, %r10421, %r10405;
	add.s32 	%r10423, %r10422, %r10405;
	add.s32 	%r10424, %r10423, %r10405;
	add.s32 	%r10425, %r10424, %r10405;
	add.s32 	%r10426, %r10425, %r10405;
	st.shared.f32 	[%r10426], %f3343;
	st.shared.f32 	[%r10426+260], %f3344;
	st.shared.f32 	[%r10426+520], %f3345;
	st.shared.f32 	[%r10426+780], %f3346;
	@%p891 bra 	$L__BB1_956;
	setp.gt.u32 	%p892, %r4, 15;
	mul.wide.s32 	%rd1956, %r2, 16;
	add.s64 	%rd318, %rd317, %rd1956;
	ld.global.v4.f32 	{%f3347, %f3348, %f3349, %f3350}, [%rd318];
	mov.u32 	%r10427, %ntid.y;
	shl.b32 	%r10428, %r10427, 2;
	add.s32 	%r10429, %r183, %r10428;
	add.s32 	%r10430, %r10429, %r10428;
	add.s32 	%r10431, %r10430, %r10428;
	add.s32 	%r10432, %r10431, %r10428;
	add.s32 	%r10433, %r10432, %r10428;
	add.s32 	%r10434, %r10433, %r10428;
	add.s32 	%r10435, %r10434, %r10428;
	add.s32 	%r10436, %r10435, %r10428;
	add.s32 	%r10437, %r10436, %r10428;
	add.s32 	%r10438, %r10437, %r10428;
	add.s32 	%r10439, %r10438, %r10428;
	add.s32 	%r10440, %r10439, %r10428;
	add.s32 	%r10441, %r10440, %r10428;
	add.s32 	%r10442, %r10441, %r10428;
	add.s32 	%r10443, %r10442, %r10428;
	add.s32 	%r10444, %r10443, %r10428;
	add.s32 	%r10445, %r10444, %r10428;
	add.s32 	%r10446, %r10445, %r10428;
	add.s32 	%r10447, %r10446, %r10428;
	st.shared.f32 	[%r10447], %f3347;
	st.shared.f32 	[%r10447+260], %f3348;
	st.shared.f32 	[%r10447+520], %f3349;
	st.shared.f32 	[%r10447+780], %f3350;
	@%p892 bra 	$L__BB1_956;
	setp.gt.u32 	%p893, %r5, 15;
	mul.wide.s32 	%rd1957, %r2, 16;
	add.s64 	%rd319, %rd318, %rd1957;
	ld.global.v4.f32 	{%f3351, %f3352, %f3353, %f3354}, [%rd319];
	mov.u32 	%r10448, %ntid.y;
	shl.b32 	%r10449, %r10448, 2;
	add.s32 	%r10450, %r155, %r10449;
	add.s32 	%r10451, %r10450, %r10449;
	add.s32 	%r10452, %r10451, %r10449;
	add.s32 	%r10453, %r10452, %r10449;
	add.s32 	%r10454, %r10453, %r10449;
	add.s32 	%r10455, %r10454, %r10449;
	add.s32 	%r10456, %r10455, %r10449;
	add.s32 	%r10457, %r10456, %r10449;
	add.s32 	%r10458, %r10457, %r10449;
	add.s32 	%r10459, %r10458, %r10449;
	add.s32 	%r10460, %r10459, %r10449;
	add.s32 	%r10461, %r10460, %r10449;
	add.s32 	%r10462, %r10461, %r10449;
	add.s32 	%r10463, %r10462, %r10449;
	add.s32 	%r10464, %r10463, %r10449;
	add.s32 	%r10465, %r10464, %r10449;
	add.s32 	%r10466, %r10465, %r10449;
	add.s32 	%r10467, %r10466, %r10449;
	add.s32 	%r10468, %r10467, %r10449;
	add.s32 	%r10469, %r10468, %r10449;
	add.s32 	%r10470, %r10469, %r10449;
	add.s32 	%r10471, %r10470, %r10449;
	st.shared.f32 	[%r10471], %f3351;
	st.shared.f32 	[%r10471+260], %f3352;
	st.shared.f32 	[%r10471+520], %f3353;
	st.shared.f32 	[%r10471+780], %f3354;
	@%p893 bra 	$L__BB1_956;
	setp.gt.u32 	%p894, %r6, 15;
	mul.wide.s32 	%rd1958, %r2, 16;
	add.s64 	%rd320, %rd319, %rd1958;
	ld.global.v4.f32 	{%f3355, %f3356, %f3357, %f3358}, [%rd320];
	mov.u32 	%r10472, %ntid.y;
	shl.b32 	%r10473, %r10472, 2;
	add.s32 	%r10474, %r184, %r10473;
	add.s32 	%r10475, %r10474, %r10473;
	add.s32 	%r10476, %r10475, %r10473;
	add.s32 	%r10477, %r10476, %r10473;
	add.s32 	%r10478, %r10477, %r10473;
	add.s32 	%r10479, %r10478, %r10473;
	add.s32 	%r10480, %r10479, %r10473;
	add.s32 	%r10481, %r10480, %r10473;
	add.s32 	%r10482, %r10481, %r10473;
	add.s32 	%r10483, %r10482, %r10473;
	add.s32 	%r10484, %r10483, %r10473;
	add.s32 	%r10485, %r10484, %r10473;
	add.s32 	%r10486, %r10485, %r10473;
	add.s32 	%r10487, %r10486, %r10473;
	add.s32 	%r10488, %r10487, %r10473;
	add.s32 	%r10489, %r10488, %r10473;
	add.s32 	%r10490, %r10489, %r10473;
	add.s32 	%r10491, %r10490, %r10473;
	add.s32 	%r10492, %r10491, %r10473;
	st.shared.f32 	[%r10492], %f3355;
	st.shared.f32 	[%r10492+260], %f3356;
	st.shared.f32 	[%r10492+520], %f3357;
	st.shared.f32 	[%r10492+780], %f3358;
	@%p894 bra 	$L__BB1_956;
	setp.gt.u32 	%p895, %r7, 15;
	mul.wide.s32 	%rd1959, %r2, 16;
	add.s64 	%rd321, %rd320, %rd1959;
	ld.global.v4.f32 	{%f3359, %f3360, %f3361, %f3362}, [%rd321];
	mov.u32 	%r10493, %ntid.y;
	shl.b32 	%r10494, %r10493, 2;
	add.s32 	%r10495, %r185, %r10494;
	add.s32 	%r10496, %r10495, %r10494;
	add.s32 	%r10497, %r10496, %r10494;
	add.s32 	%r10498, %r10497, %r10494;
	add.s32 	%r10499, %r10498, %r10494;
	add.s32 	%r10500, %r10499, %r10494;
	add.s32 	%r10501, %r10500, %r10494;
	add.s32 	%r10502, %r10501, %r10494;
	add.s32 	%r10503, %r10502, %r10494;
	add.s32 	%r10504, %r10503, %r10494;
	add.s32 	%r10505, %r10504, %r10494;
	add.s32 	%r10506, %r10505, %r10494;
	add.s32 	%r10507, %r10506, %r10494;
	add.s32 	%r10508, %r10507, %r10494;
	add.s32 	%r10509, %r10508, %r10494;
	add.s32 	%r10510, %r10509, %r10494;
	add.s32 	%r10511, %r10510, %r10494;
	add.s32 	%r10512, %r10511, %r10494;
	add.s32 	%r10513, %r10512, %r10494;
	st.shared.f32 	[%r10513], %f3359;
	st.shared.f32 	[%r10513+260], %f3360;
	st.shared.f32 	[%r10513+520], %f3361;
	st.shared.f32 	[%r10513+780], %f3362;
	@%p895 bra 	$L__BB1_956;
	setp.gt.u32 	%p896, %r8, 15;
	mul.wide.s32 	%rd1960, %r2, 16;
	add.s64 	%rd1961, %rd321, %rd1960;
	ld.global.v4.f32 	{%f3363, %f3364, %f3365, %f3366}, [%rd1961];
	mov.u32 	%r10514, %ntid.y;
	shl.b32 	%r10515, %r10514, 2;
	add.s32 	%r10516, %r186, %r10515;
	add.s32 	%r10517, %r10516, %r10515;
	add.s32 	%r10518, %r10517, %r10515;
	add.s32 	%r10519, %r10518, %r10515;
	add.s32 	%r10520, %r10519, %r10515;
	add.s32 	%r10521, %r10520, %r10515;
	add.s32 	%r10522, %r10521, %r10515;
	add.s32 	%r10523, %r10522, %r10515;
	add.s32 	%r10524, %r10523, %r10515;
	add.s32 	%r10525, %r10524, %r10515;
	add.s32 	%r10526, %r10525, %r10515;
	add.s32 	%r10527, %r10526, %r10515;
	add.s32 	%r10528, %r10527, %r10515;
	add.s32 	%r10529, %r10528, %r10515;
	add.s32 	%r10530, %r10529, %r10515;
	add.s32 	%r10531, %r10530, %r10515;
	add.s32 	%r10532, %r10531, %r10515;
	add.s32 	%r10533, %r10532, %r10515;
	add.s32 	%r10534, %r10533, %r10515;
	st.shared.f32 	[%r10534], %f3363;
	st.shared.f32 	[%r10534+260], %f3364;
	st.shared.f32 	[%r10534+520], %f3365;
	st.shared.f32 	[%r10534+780], %f3366;
	@%p896 bra 	$L__BB1_956;
	setp.gt.u32 	%p897, %r9, 15;
	mul.wide.u32 	%rd1962, %r8, 16;
	add.s64 	%rd1963, %rd316, %rd1962;
	ld.global.v4.f32 	{%f3367, %f3368, %f3369, %f3370}, [%rd1963];
	mov.u32 	%r10535, %ntid.y;
	shl.b32 	%r10536, %r10535, 2;
	add.s32 	%r10537, %r180, %r10536;
	add.s32 	%r10538, %r10537, %r10536;
	add.s32 	%r10539, %r10538, %r10536;
	add.s32 	%r10540, %r10539, %r10536;
	add.s32 	%r10541, %r10540, %r10536;
	add.s32 	%r10542, %r10541, %r10536;
	add.s32 	%r10543, %r10542, %r10536;
	add.s32 	%r10544, %r10543, %r10536;
	add.s32 	%r10545, %r10544, %r10536;
	add.s32 	%r10546, %r10545, %r10536;
	add.s32 	%r10547, %r10546, %r10536;
	add.s32 	%r10548, %r10547, %r10536;
	add.s32 	%r10549, %r10548, %r10536;
	add.s32 	%r10550, %r10549, %r10536;
	add.s32 	%r10551, %r10550, %r10536;
	add.s32 	%r10552, %r10551, %r10536;
	add.s32 	%r10553, %r10552, %r10536;
	add.s32 	%r10554, %r10553, %r10536;
	add.s32 	%r10555, %r10554, %r10536;
	add.s32 	%r10556, %r10555, %r10536;
	st.shared.f32 	[%r10556], %f3367;
	st.shared.f32 	[%r10556+260], %f3368;
	st.shared.f32 	[%r10556+520], %f3369;
	st.shared.f32 	[%r10556+780], %f3370;
	@%p897 bra 	$L__BB1_956;
	setp.gt.u32 	%p898, %r10, 15;
	mul.wide.u32 	%rd1964, %r9, 16;
	add.s64 	%rd1965, %rd316, %rd1964;
	ld.global.v4.f32 	{%f3371, %f3372, %f3373, %f3374}, [%rd1965];
	mov.u32 	%r10557, %ntid.y;
	shl.b32 	%r10558, %r10557, 2;
	add.s32 	%r10559, %r181, %r10558;
	add.s32 	%r10560, %r10559, %r10558;
	add.s32 	%r10561, %r10560, %r10558;
	add.s32 	%r10562, %r10561, %r10558;
	add.s32 	%r10563, %r10562, %r10558;
	add.s32 	%r10564, %r10563, %r10558;
	add.s32 	%r10565, %r10564, %r10558;
	add.s32 	%r10566, %r10565, %r10558;
	add.s32 	%r10567, %r10566, %r10558;
	add.s32 	%r10568, %r10567, %r10558;
	add.s32 	%r10569, %r10568, %r10558;
	add.s32 	%r10570, %r10569, %r10558;
	add.s32 	%r10571, %r10570, %r10558;
	add.s32 	%r10572, %r10571, %r10558;
	add.s32 	%r10573, %r10572, %r10558;
	add.s32 	%r10574, %r10573, %r10558;
	add.s32 	%r10575, %r10574, %r10558;
	add.s32 	%r10576, %r10575, %r10558;
	add.s32 	%r10577, %r10576, %r10558;
	add.s32 	%r10578, %r10577, %r10558;
	st.shared.f32 	[%r10578], %f3371;
	st.shared.f32 	[%r10578+260], %f3372;
	st.shared.f32 	[%r10578+520], %f3373;
	st.shared.f32 	[%r10578+780], %f3374;
	@%p898 bra 	$L__BB1_956;
	setp.gt.u32 	%p899, %r11, 15;
	mul.wide.u32 	%rd1966, %r10, 16;
	add.s64 	%rd1967, %rd316, %rd1966;
	ld.global.v4.f32 	{%f3375, %f3376, %f3377, %f3378}, [%rd1967];
	mov.u32 	%r10579, %ntid.y;
	shl.b32 	%r10580, %r10579, 2;
	add.s32 	%r10581, %r182, %r10580;
	add.s32 	%r10582, %r10581, %r10580;
	add.s32 	%r10583, %r10582, %r10580;
	add.s32 	%r10584, %r10583, %r10580;
	add.s32 	%r10585, %r10584, %r10580;
	add.s32 	%r10586, %r10585, %r10580;
	add.s32 	%r10587, %r10586, %r10580;
	add.s32 	%r10588, %r10587, %r10580;
	add.s32 	%r10589, %r10588, %r10580;
	add.s32 	%r10590, %r10589, %r10580;
	add.s32 	%r10591, %r10590, %r10580;
	add.s32 	%r10592, %r10591, %r10580;
	add.s32 	%r10593, %r10592, %r10580;
	add.s32 	%r10594, %r10593, %r10580;
	add.s32 	%r10595, %r10594, %r10580;
	add.s32 	%r10596, %r10595, %r10580;
	add.s32 	%r10597, %r10596, %r10580;
	add.s32 	%r10598, %r10597, %r10580;
	add.s32 	%r10599, %r10598, %r10580;
	add.s32 	%r10600, %r10599, %r10580;
	st.shared.f32 	[%r10600], %f3375;
	st.shared.f32 	[%r10600+260], %f3376;
	st.shared.f32 	[%r10600+520], %f3377;
	st.shared.f32 	[%r10600+780], %f3378;
	@%p899 bra 	$L__BB1_956;
	setp.gt.u32 	%p900, %r12, 15;
	mul.wide.u32 	%rd1968, %r11, 16;
	add.s64 	%rd1969, %rd316, %rd1968;
	ld.global.v4.f32 	{%f3379, %f3380, %f3381, %f3382}, [%rd1969];
	mov.u32 	%r10601, %ntid.y;
	shl.b32 	%r10602, %r10601, 2;
	add.s32 	%r10603, %r175, %r10602;
	add.s32 	%r10604, %r10603, %r10602;
	add.s32 	%r10605, %r10604, %r10602;
	add.s32 	%r10606, %r10605, %r10602;
	add.s32 	%r10607, %r10606, %r10602;
	add.s32 	%r10608, %r10607, %r10602;
	add.s32 	%r10609, %r10608, %r10602;
	add.s32 	%r10610, %r10609, %r10602;
	add.s32 	%r10611, %r10610, %r10602;
	add.s32 	%r10612, %r10611, %r10602;
	add.s32 	%r10613, %r10612, %r10602;
	add.s32 	%r10614, %r10613, %r10602;
	add.s32 	%r10615, %r10614, %r10602;
	add.s32 	%r10616, %r10615, %r10602;
	add.s32 	%r10617, %r10616, %r10602;
	add.s32 	%r10618, %r10617, %r10602;
	add.s32 	%r10619, %r10618, %r10602;
	add.s32 	%r10620, %r10619, %r10602;
	add.s32 	%r10621, %r10620, %r10602;
	add.s32 	%r10622, %r10621, %r10602;
	add.s32 	%r10623, %r10622, %r10602;
	st.shared.f32 	[%r10623], %f3379;
	st.shared.f32 	[%r10623+260], %f3380;
	st.shared.f32 	[%r10623+520], %f3381;
	st.shared.f32 	[%r10623+780], %f3382;
	@%p900 bra 	$L__BB1_956;
	setp.gt.u32 	%p901, %r13, 15;
	mul.wide.u32 	%rd1970, %r12, 16;
	add.s64 	%rd1971, %rd316, %rd1970;
	ld.global.v4.f32 	{%f3383, %f3384, %f3385, %f3386}, [%rd1971];
	mov.u32 	%r10624, %ntid.y;
	shl.b32 	%r10625, %r10624, 2;
	add.s32 	%r10626, %r176, %r10625;
	add.s32 	%r10627, %r10626, %r10625;
	add.s32 	%r10628, %r10627, %r10625;
	add.s32 	%r10629, %r10628, %r10625;
	add.s32 	%r10630, %r10629, %r10625;
	add.s32 	%r10631, %r10630, %r10625;
	add.s32 	%r10632, %r10631, %r10625;
	add.s32 	%r10633, %r10632, %r10625;
	add.s32 	%r10634, %r10633, %r10625;
	add.s32 	%r10635, %r10634, %r10625;
	add.s32 	%r10636, %r10635, %r10625;
	add.s32 	%r10637, %r10636, %r10625;
	add.s32 	%r10638, %r10637, %r10625;
	add.s32 	%r10639, %r10638, %r10625;
	add.s32 	%r10640, %r10639, %r10625;
	add.s32 	%r10641, %r10640, %r10625;
	add.s32 	%r10642, %r10641, %r10625;
	add.s32 	%r10643, %r10642, %r10625;
	add.s32 	%r10644, %r10643, %r10625;
	add.s32 	%r10645, %r10644, %r10625;
	add.s32 	%r10646, %r10645, %r10625;
	st.shared.f32 	[%r10646], %f3383;
	st.shared.f32 	[%r10646+260], %f3384;
	st.shared.f32 	[%r10646+520], %f3385;
	st.shared.f32 	[%r10646+780], %f3386;
	@%p901 bra 	$L__BB1_956;
	setp.gt.u32 	%p902, %r14, 15;
	mul.wide.u32 	%rd1972, %r13, 16;
	add.s64 	%rd1973, %rd316, %rd1972;
	ld.global.v4.f32 	{%f3387, %f3388, %f3389, %f3390}, [%rd1973];
	mov.u32 	%r10647, %ntid.y;
	shl.b32 	%r10648, %r10647, 2;
	add.s32 	%r10649, %r177, %r10648;
	add.s32 	%r10650, %r10649, %r10648;
	add.s32 	%r10651, %r10650, %r10648;
	add.s32 	%r10652, %r10651, %r10648;
	add.s32 	%r10653, %r10652, %r10648;
	add.s32 	%r10654, %r10653, %r10648;
	add.s32 	%r10655, %r10654, %r10648;
	add.s32 	%r10656, %r10655, %r10648;
	add.s32 	%r10657, %r10656, %r10648;
	add.s32 	%r10658, %r10657, %r10648;
	add.s32 	%r10659, %r10658, %r10648;
	add.s32 	%r10660, %r10659, %r10648;
	add.s32 	%r10661, %r10660, %r10648;
	add.s32 	%r10662, %r10661, %r10648;
	add.s32 	%r10663, %r10662, %r10648;
	add.s32 	%r10664, %r10663, %r10648;
	add.s32 	%r10665, %r10664, %r10648;
	add.s32 	%r10666, %r10665, %r10648;
	add.s32 	%r10667, %r10666, %r10648;
	add.s32 	%r10668, %r10667, %r10648;
	add.s32 	%r10669, %r10668, %r10648;
	st.shared.f32 	[%r10669], %f3387;
	st.shared.f32 	[%r10669+260], %f3388;
	st.shared.f32 	[%r10669+520], %f3389;
	st.shared.f32 	[%r10669+780], %f3390;
	@%p902 bra 	$L__BB1_956;
	setp.gt.u32 	%p903, %r15, 15;
	mul.wide.u32 	%rd1974, %r14, 16;
	add.s64 	%rd1975, %rd316, %rd1974;
	ld.global.v4.f32 	{%f3391, %f3392, %f3393, %f3394}, [%rd1975];
	mov.u32 	%r10670, %ntid.y;
	shl.b32 	%r10671, %r10670, 2;
	add.s32 	%r10672, %r178, %r10671;
	add.s32 	%r10673, %r10672, %r10671;
	add.s32 	%r10674, %r10673, %r10671;
	add.s32 	%r10675, %r10674, %r10671;
	add.s32 	%r10676, %r10675, %r10671;
	add.s32 	%r10677, %r10676, %r10671;
	add.s32 	%r10678, %r10677, %r10671;
	add.s32 	%r10679, %r10678, %r10671;
	add.s32 	%r10680, %r10679, %r10671;
	add.s32 	%r10681, %r10680, %r10671;
	add.s32 	%r10682, %r10681, %r10671;
	add.s32 	%r10683, %r10682, %r10671;
	add.s32 	%r10684, %r10683, %r10671;
	add.s32 	%r10685, %r10684, %r10671;
	add.s32 	%r10686, %r10685, %r10671;
	add.s32 	%r10687, %r10686, %r10671;
	add.s32 	%r10688, %r10687, %r10671;
	add.s32 	%r10689, %r10688, %r10671;
	add.s32 	%r10690, %r10689, %r10671;
	add.s32 	%r10691, %r10690, %r10671;
	add.s32 	%r10692, %r10691, %r10671;
	st.shared.f32 	[%r10692], %f3391;
	st.shared.f32 	[%r10692+260], %f3392;
	st.shared.f32 	[%r10692+520], %f3393;
	st.shared.f32 	[%r10692+780], %f3394;
	@%p903 bra 	$L__BB1_956;
	setp.gt.u32 	%p904, %r16, 15;
	mul.wide.u32 	%rd1976, %r15, 16;
	add.s64 	%rd1977, %rd316, %rd1976;
	ld.global.v4.f32 	{%f3395, %f3396, %f3397, %f3398}, [%rd1977];
	mov.u32 	%r10693, %ntid.y;
	shl.b32 	%r10694, %r10693, 2;
	add.s32 	%r10695, %r165, %r10694;
	add.s32 	%r10696, %r10695, %r10694;
	add.s32 	%r10697, %r10696, %r10694;
	add.s32 	%r10698, %r10697, %r10694;
	add.s32 	%r10699, %r10698, %r10694;
	add.s32 	%r10700, %r10699, %r10694;
	add.s32 	%r10701, %r10700, %r10694;
	add.s32 	%r10702, %r10701, %r10694;
	add.s32 	%r10703, %r10702, %r10694;
	add.s32 	%r10704, %r10703, %r10694;
	add.s32 	%r10705, %r10704, %r10694;
	add.s32 	%r10706, %r10705, %r10694;
	add.s32 	%r10707, %r10706, %r10694;
	add.s32 	%r10708, %r10707, %r10694;
	add.s32 	%r10709, %r10708, %r10694;
	add.s32 	%r10710, %r10709, %r10694;
	add.s32 	%r10711, %r10710, %r10694;
	add.s32 	%r10712, %r10711, %r10694;
	add.s32 	%r10713, %r10712, %r10694;
	add.s32 	%r10714, %r10713, %r10694;
	add.s32 	%r10715, %r10714, %r10694;
	add.s32 	%r10716, %r10715, %r10694;
	st.shared.f32 	[%r10716], %f3395;
	st.shared.f32 	[%r10716+260], %f3396;
	st.shared.f32 	[%r10716+520], %f3397;
	st.shared.f32 	[%r10716+780], %f3398;
	@%p904 bra 	$L__BB1_956;
	setp.gt.u32 	%p905, %r17, 15;
	mul.wide.u32 	%rd1978, %r16, 16;
	add.s64 	%rd1979, %rd316, %rd1978;
	ld.global.v4.f32 	{%f3399, %f3400, %f3401, %f3402}, [%rd1979];
	mov.u32 	%r10717, %ntid.y;
	shl.b32 	%r10718, %r10717, 2;
	add.s32 	%r10719, %r179, %r10718;
	add.s32 	%r10720, %r10719, %r10718;
	add.s32 	%r10721, %r10720, %r10718;
	add.s32 	%r10722, %r10721, %r10718;
	add.s32 	%r10723, %r10722, %r10718;
	add.s32 	%r10724, %r10723, %r10718;
	add.s32 	%r10725, %r10724, %r10718;
	add.s32 	%r10726, %r10725, %r10718;
	add.s32 	%r10727, %r10726, %r10718;
	add.s32 	%r10728, %r10727, %r10718;
	add.s32 	%r10729, %r10728, %r10718;
	add.s32 	%r10730, %r10729, %r10718;
	add.s32 	%r10731, %r10730, %r10718;
	add.s32 	%r10732, %r10731, %r10718;
	add.s32 	%r10733, %r10732, %r10718;
	add.s32 	%r10734, %r10733, %r10718;
	add.s32 	%r10735, %r10734, %r10718;
	add.s32 	%r10736, %r10735, %r10718;
	add.s32 	%r10737, %r10736, %r10718;
	add.s32 	%r10738, %r10737, %r10718;
	add.s32 	%r10739, %r10738, %r10718;
	st.shared.f32 	[%r10739], %f3399;
	st.shared.f32 	[%r10739+260], %f3400;
	st.shared.f32 	[%r10739+520], %f3401;
	st.shared.f32 	[%r10739+780], %f3402;
	@%p905 bra 	$L__BB1_956;
	mul.wide.u32 	%rd1980, %r17, 16;
	add.s64 	%rd1981, %rd316, %rd1980;
	ld.global.v4.f32 	{%f3403, %f3404, %f3405, %f3406}, [%rd1981];
	mov.u32 	%r10740, %ntid.y;
	shl.b32 	%r10741, %r10740, 2;
	add.s32 	%r10742, %r166, %r10741;
	add.s32 	%r10743, %r10742, %r10741;
	add.s32 	%r10744, %r10743, %r10741;
	add.s32 	%r10745, %r10744, %r10741;
	add.s32 	%r10746, %r10745, %r10741;
	add.s32 	%r10747, %r10746, %r10741;
	add.s32 	%r10748, %r10747, %r10741;
	add.s32 	%r10749, %r10748, %r10741;
	add.s32 	%r10750, %r10749, %r10741;
	add.s32 	%r10751, %r10750, %r10741;
	add.s32 	%r10752, %r10751, %r10741;
	add.s32 	%r10753, %r10752, %r10741;
	add.s32 	%r10754, %r10753, %r10741;
	add.s32 	%r10755, %r10754, %r10741;
	add.s32 	%r10756, %r10755, %r10741;
	add.s32 	%r10757, %r10756, %r10741;
	add.s32 	%r10758, %r10757, %r10741;
	add.s32 	%r10759, %r10758, %r10741;
	add.s32 	%r10760, %r10759, %r10741;
	add.s32 	%r10761, %r10760, %r10741;
	add.s32 	%r10762, %r10761, %r10741;
	add.s32 	%r10763, %r10762, %r10741;
	st.shared.f32 	[%r10763], %f3403;
	st.shared.f32 	[%r10763+260], %f3404;
	st.shared.f32 	[%r10763+520], %f3405;
	st.shared.f32 	[%r10763+780], %f3406;
$L__BB1_956:
	mov.u32 	%r10764, %ntid.y;
	mov.u32 	%r10765, %tid.y;
	add.s32 	%r10766, %r10765, %r10764;
	add.s32 	%r10767, %r10766, %r10764;
	add.s32 	%r10768, %r10767, %r10764;
	add.s32 	%r10769, %r10768, %r10764;
	add.s32 	%r10770, %r10769, %r10764;
	add.s32 	%r10771, %r10770, %r10764;
	add.s32 	%r10772, %r10771, %r10764;
	add.s32 	%r10773, %r10772, %r10764;
	add.s32 	%r10774, %r10773, %r10764;
	add.s32 	%r10775, %r10774, %r10764;
	add.s32 	%r10776, %r10775, %r10764;
	add.s32 	%r10777, %r10776, %r10764;
	add.s32 	%r10778, %r10777, %r10764;
	add.s32 	%r10779, %r10778, %r10764;
	add.s32 	%r10780, %r10779, %r10764;
	add.s32 	%r10781, %r10780, %r10764;
	add.s32 	%r10782, %r10781, %r10764;
	add.s32 	%r10783, %r10782, %r10764;
	add.s32 	%r10784, %r10783, %r10764;
	add.s32 	%r10785, %r10784, %r10764;
	add.s32 	%r10786, %r10785, %r10764;
	add.s32 	%r10787, %r10786, %r10764;
	add.s32 	%r10788, %r10787, %r10764;
	add.s32 	%r10789, %r10788, %r10764;
	add.s32 	%r10790, %r10789, %r10764;
	add.s32 	%r10791, %r10790, %r10764;
	add.s32 	%r10792, %r10791, %r10764;
	add.s32 	%r10793, %r10792, %r10764;
	add.s32 	%r10794, %r10793, %r10764;
	add.s32 	%r10795, %r10794, %r10764;
	add.s32 	%r10796, %r10795, %r10764;
	add.s32 	%r10797, %r10796, %r10764;
	add.s32 	%r10798, %r10797, %r10764;
	add.s32 	%r10799, %r10798, %r10764;
	add.s32 	%r10800, %r10799, %r10764;
	add.s32 	%r10801, %r10800, %r10764;
	add.s32 	%r10802, %r10801, %r10764;
	add.s32 	%r10803, %r10802, %r10764;
	add.s32 	%r10804, %r10803, %r10764;
	add.s32 	%r10805, %r10804, %r10764;
	add.s32 	%r10806, %r10805, %r10764;
	add.s32 	%r10807, %r10806, %r10764;
	add.s32 	%r10808, %r10807, %r10764;
	add.s32 	%r10809, %r10808, %r10764;
	add.s32 	%r10810, %r10809, %r10764;
	add.s32 	%r10811, %r10810, %r10764;
	add.s32 	%r10812, %r10811, %r10764;
	add.s32 	%r10813, %r10812, %r10764;
	add.s32 	%r10814, %r10813, %r10764;
	add.s32 	%r10815, %r10814, %r10764;
	add.s32 	%r10816, %r10815, %r10764;
	add.s32 	%r10817, %r10816, %r10764;
	add.s32 	%r10818, %r10817, %r10764;
	setp.gt.u32 	%p906, %r10818, 63;
	@%p906 bra 	$L__BB1_1153;
	@%p3 bra 	$L__BB1_974;
	ld.param.u32 	%r14169, [_Z12gmem_to_smemILi64ELi64EEvPfiiS0__param_2];
	setp.gt.u32 	%p908, %r3, 15;
	mov.u32 	%r10819, %ntid.y;
	mov.u32 	%r10820, %tid.y;
	add.s32 	%r10821, %r10820, %r10819;
	add.s32 	%r10822, %r10821, %r10819;
	add.s32 	%r10823, %r10822, %r10819;
	add.s32 	%r10824, %r10823, %r10819;
	add.s32 	%r10825, %r10824, %r10819;
	add.s32 	%r10826, %r10825, %r10819;
	add.s32 	%r10827, %r10826, %r10819;
	add.s32 	%r10828, %r10827, %r10819;
	add.s32 	%r10829, %r10828, %r10819;
	add.s32 	%r10830, %r10829, %r10819;
	add.s32 	%r10831, %r10830, %r10819;
	add.s32 	%r10832, %r10831, %r10819;
	add.s32 	%r10833, %r10832, %r10819;
	add.s32 	%r10834, %r10833, %r10819;
	add.s32 	%r10835, %r10834, %r10819;
	add.s32 	%r10836, %r10835, %r10819;
	add.s32 	%r10837, %r10836, %r10819;
	add.s32 	%r10838, %r10837, %r10819;
	add.s32 	%r10839, %r10838, %r10819;
	add.s32 	%r10840, %r10839, %r10819;
	add.s32 	%r10841, %r10840, %r10819;
	add.s32 	%r10842, %r10841, %r10819;
	add.s32 	%r10843, %r10842, %r10819;
	add.s32 	%r10844, %r10843, %r10819;
	add.s32 	%r10845, %r10844, %r10819;
	add.s32 	%r10846, %r10845, %r10819;
	add.s32 	%r10847, %r10846, %r10819;
	add.s32 	%r10848, %r10847, %r10819;
	add.s32 	%r10849, %r10848, %r10819;
	add.s32 	%r10850, %r10849, %r10819;
	add.s32 	%r10851, %r10850, %r10819;
	add.s32 	%r10852, %r10851, %r10819;
	add.s32 	%r10853, %r10852, %r10819;
	add.s32 	%r10854, %r10853, %r10819;
	add.s32 	%r10855, %r10854, %r10819;
	add.s32 	%r10856, %r10855, %r10819;
	add.s32 	%r10857, %r10856, %r10819;
	add.s32 	%r10858, %r10857, %r10819;
	add.s32 	%r10859, %r10858, %r10819;
	add.s32 	%r10860, %r10859, %r10819;
	add.s32 	%r10861, %r10860, %r10819;
	add.s32 	%r10862, %r10861, %r10819;
	add.s32 	%r10863, %r10862, %r10819;
	add.s32 	%r10864, %r10863, %r10819;
	add.s32 	%r10865, %r10864, %r10819;
	add.s32 	%r10866, %r10865, %r10819;
	add.s32 	%r10867, %r10866, %r10819;
	add.s32 	%r10868, %r10867, %r10819;
	add.s32 	%r10869, %r10868, %r10819;
	add.s32 	%r10870, %r10869, %r10819;
	add.s32 	%r10871, %r10870, %r10819;
	add.s32 	%r10872, %r10871, %r10819;
	add.s32 	%r10873, %r10872, %r10819;
	mul.lo.s32 	%r10874, %r10873, %r14169;
	cvt.u64.u32 	%rd1982, %r10874;
	add.s64 	%rd1983, %rd2, %rd1982;
	shl.b64 	%rd1984, %rd1983, 2;
	add.s64 	%rd322, %rd3, %rd1984;
	mul.wide.u32 	%rd1985, %r214, 16;
	add.s64 	%rd323, %rd322, %rd1985;
	ld.global.v4.f32 	{%f3407, %f3408, %f3409, %f3410}, [%rd323];
	shl.b32 	%r10875, %r10819, 2;
	add.s32 	%r10876, %r167, %r10875;
	add.s32 	%r10877, %r10876, %r10875;
	add.s32 	%r10878, %r10877, %r10875;
	add.s32 	%r10879, %r10878, %r10875;
	add.s32 	%r10880, %r10879, %r10875;
	add.s32 	%r10881, %r10880, %r10875;
	add.s32 	%r10882, %r10881, %r10875;
	add.s32 	%r10883, %r10882, %r10875;
	add.s32 	%r10884, %r10883, %r10875;
	add.s32 	%r10885, %r10884, %r10875;
	add.s32 	%r10886, %r10885, %r10875;
	add.s32 	%r10887, %r10886, %r10875;
	add.s32 	%r10888, %r10887, %r10875;
	add.s32 	%r10889, %r10888, %r10875;
	add.s32 	%r10890, %r10889, %r10875;
	add.s32 	%r10891, %r10890, %r10875;
	add.s32 	%r10892, %r10891, %r10875;
	add.s32 	%r10893, %r10892, %r10875;
	add.s32 	%r10894, %r10893, %r10875;
	add.s32 	%r10895, %r10894, %r10875;
	add.s32 	%r10896, %r10895, %r10875;
	add.s32 	%r10897, %r10896, %r10875;
	st.shared.f32 	[%r10897], %f3407;
	st.shared.f32 	[%r10897+260], %f3408;
	st.shared.f32 	[%r10897+520], %f3409;
	st.shared.f32 	[%r10897+780], %f3410;
	@%p908 bra 	$L__BB1_974;
	setp.gt.u32 	%p909, %r4, 15;
	mul.wide.s32 	%rd1986, %r2, 16;
	add.s64 	%rd324, %rd323, %rd1986;
	ld.global.v4.f32 	{%f3411, %f3412, %f3413, %f3414}, [%rd324];
	mov.u32 	%r10898, %ntid.y;
	shl.b32 	%r10899, %r10898, 2;
	add.s32 	%r10900, %r183, %r10899;
	add.s32 	%r10901, %r10900, %r10899;
	add.s32 	%r10902, %r10901, %r10899;
	add.s32 	%r10903, %r10902, %r10899;
	add.s32 	%r10904, %r10903, %r10899;
	add.s32 	%r10905, %r10904, %r10899;
	add.s32 	%r10906, %r10905, %r10899;
	add.s32 	%r10907, %r10906, %r10899;
	add.s32 	%r10908, %r10907, %r10899;
	add.s32 	%r10909, %r10908, %r10899;
	add.s32 	%r10910, %r10909, %r10899;
	add.s32 	%r10911, %r10910, %r10899;
	add.s32 	%r10912, %r10911, %r10899;
	add.s32 	%r10913, %r10912, %r10899;
	add.s32 	%r10914, %r10913, %r10899;
	add.s32 	%r10915, %r10914, %r10899;
	add.s32 	%r10916, %r10915, %r10899;
	add.s32 	%r10917, %r10916, %r10899;
	add.s32 	%r10918, %r10917, %r10899;
	add.s32 	%r10919, %r10918, %r10899;
	st.shared.f32 	[%r10919], %f3411;
	st.shared.f32 	[%r10919+260], %f3412;
	st.shared.f32 	[%r10919+520], %f3413;
	st.shared.f32 	[%r10919+780], %f3414;
	@%p909 bra 	$L__BB1_974;
	setp.gt.u32 	%p910, %r5, 15;
	mul.wide.s32 	%rd1987, %r2, 16;
	add.s64 	%rd325, %rd324, %rd1987;
	ld.global.v4.f32 	{%f3415, %f3416, %f3417, %f3418}, [%rd325];
	mov.u32 	%r10920, %ntid.y;
	shl.b32 	%r10921, %r10920, 2;
	add.s32 	%r10922, %r155, %r10921;
	add.s32 	%r10923, %r10922, %r10921;
	add.s32 	%r10924, %r10923, %r10921;
	add.s32 	%r10925, %r10924, %r10921;
	add.s32 	%r10926, %r10925, %r10921;
	add.s32 	%r10927, %r10926, %r10921;
	add.s32 	%r10928, %r10927, %r10921;
	add.s32 	%r10929, %r10928, %r10921;
	add.s32 	%r10930, %r10929, %r10921;
	add.s32 	%r10931, %r10930, %r10921;
	add.s32 	%r10932, %r10931, %r10921;
	add.s32 	%r10933, %r10932, %r10921;
	add.s32 	%r10934, %r10933, %r10921;
	add.s32 	%r10935, %r10934, %r10921;
	add.s32 	%r10936, %r10935, %r10921;
	add.s32 	%r10937, %r10936, %r10921;
	add.s32 	%r10938, %r10937, %r10921;
	add.s32 	%r10939, %r10938, %r10921;
	add.s32 	%r10940, %r10939, %r10921;
	add.s32 	%r10941, %r10940, %r10921;
	add.s32 	%r10942, %r10941, %r10921;
	add.s32 	%r10943, %r10942, %r10921;
	add.s32 	%r10944, %r10943, %r10921;
	st.shared.f32 	[%r10944], %f3415;
	st.shared.f32 	[%r10944+260], %f3416;
	st.shared.f32 	[%r10944+520], %f3417;
	st.shared.f32 	[%r10944+780], %f3418;
	@%p910 bra 	$L__BB1_974;
	setp.gt.u32 	%p911, %r6, 15;
	mul.wide.s32 	%rd1988, %r2, 16;
	add.s64 	%rd326, %rd325, %rd1988;
	ld.global.v4.f32 	{%f3419, %f3420, %f3421, %f3422}, [%rd326];
	mov.u32 	%r10945, %ntid.y;
	shl.b32 	%r10946, %r10945, 2;
	add.s32 	%r10947, %r184, %r10946;
	add.s32 	%r10948, %r10947, %r10946;
	add.s32 	%r10949, %r10948, %r10946;
	add.s32 	%r10950, %r10949, %r10946;
	add.s32 	%r10951, %r10950, %r10946;
	add.s32 	%r10952, %r10951, %r10946;
	add.s32 	%r10953, %r10952, %r10946;
	add.s32 	%r10954, %r10953, %r10946;
	add.s32 	%r10955, %r10954, %r10946;
	add.s32 	%r10956, %r10955, %r10946;
	add.s32 	%r10957, %r10956, %r10946;
	add.s32 	%r10958, %r10957, %r10946;
	add.s32 	%r10959, %r10958, %r10946;
	add.s32 	%r10960, %r10959, %r10946;
	add.s32 	%r10961, %r10960, %r10946;
	add.s32 	%r10962, %r10961, %r10946;
	add.s32 	%r10963, %r10962, %r10946;
	add.s32 	%r10964, %r10963, %r10946;
	add.s32 	%r10965, %r10964, %r10946;
	add.s32 	%r10966, %r10965, %r10946;
	st.shared.f32 	[%r10966], %f3419;
	st.shared.f32 	[%r10966+260], %f3420;
	st.shared.f32 	[%r10966+520], %f3421;
	st.shared.f32 	[%r10966+780], %f3422;
	@%p911 bra 	$L__BB1_974;
	setp.gt.u32 	%p912, %r7, 15;
	mul.wide.s32 	%rd1989, %r2, 16;
	add.s64 	%rd327, %rd326, %rd1989;
	ld.global.v4.f32 	{%f3423, %f3424, %f3425, %f3426}, [%rd327];
	mov.u32 	%r10967, %ntid.y;
	shl.b32 	%r10968, %r10967, 2;
	add.s32 	%r10969, %r185, %r10968;
	add.s32 	%r10970, %r10969, %r10968;
	add.s32 	%r10971, %r10970, %r10968;
	add.s32 	%r10972, %r10971, %r10968;
	add.s32 	%r10973, %r10972, %r10968;
	add.s32 	%r10974, %r10973, %r10968;
	add.s32 	%r10975, %r10974, %r10968;
	add.s32 	%r10976, %r10975, %r10968;
	add.s32 	%r10977, %r10976, %r10968;
	add.s32 	%r10978, %r10977, %r10968;
	add.s32 	%r10979, %r10978, %r10968;
	add.s32 	%r10980, %r10979, %r10968;
	add.s32 	%r10981, %r10980, %r10968;
	add.s32 	%r10982, %r10981, %r10968;
	add.s32 	%r10983, %r10982, %r10968;
	add.s32 	%r10984, %r10983, %r10968;
	add.s32 	%r10985, %r10984, %r10968;
	add.s32 	%r10986, %r10985, %r10968;
	add.s32 	%r10987, %r10986, %r10968;
	add.s32 	%r10988, %r10987, %r10968;
	st.shared.f32 	[%r10988], %f3423;
	st.shared.f32 	[%r10988+260], %f3424;
	st.shared.f32 	[%r10988+520], %f3425;
	st.shared.f32 	[%r10988+780], %f3426;
	@%p912 bra 	$L__BB1_974;
	setp.gt.u32 	%p913, %r8, 15;
	mul.wide.s32 	%rd1990, %r2, 16;
	add.s64 	%rd1991, %rd327, %rd1990;
	ld.global.v4.f32 	{%f3427, %f3428, %f3429, %f3430}, [%rd1991];
	mov.u32 	%r10989, %ntid.y;
	shl.b32 	%r10990, %r10989, 2;
	add.s32 	%r10991, %r186, %r10990;
	add.s32 	%r10992, %r10991, %r10990;
	add.s32 	%r10993, %r10992, %r10990;
	add.s32 	%r10994, %r10993, %r10990;
	add.s32 	%r10995, %r10994, %r10990;
	add.s32 	%r10996, %r10995, %r10990;
	add.s32 	%r10997, %r10996, %r10990;
	add.s32 	%r10998, %r10997, %r10990;
	add.s32 	%r10999, %r10998, %r10990;
	add.s32 	%r11000, %r10999, %r10990;
	add.s32 	%r11001, %r11000, %r10990;
	add.s32 	%r11002, %r11001, %r10990;
	add.s32 	%r11003, %r11002, %r10990;
	add.s32 	%r11004, %r11003, %r10990;
	add.s32 	%r11005, %r11004, %r10990;
	add.s32 	%r11006, %r11005, %r10990;
	add.s32 	%r11007, %r11006, %r10990;
	add.s32 	%r11008, %r11007, %r10990;
	add.s32 	%r11009, %r11008, %r10990;
	add.s32 	%r11010, %r11009, %r10990;
	st.shared.f32 	[%r11010], %f3427;
	st.shared.f32 	[%r11010+260], %f3428;
	st.shared.f32 	[%r11010+520], %f3429;
	st.shared.f32 	[%r11010+780], %f3430;
	@%p913 bra 	$L__BB1_974;
	setp.gt.u32 	%p914, %r9, 15;
	mul.wide.u32 	%rd1992, %r8, 16;
	add.s64 	%rd1993, %rd322, %rd1992;
	ld.global.v4.f32 	{%f3431, %f3432, %f3433, %f3434}, [%rd1993];
	mov.u32 	%r11011, %ntid.y;
	shl.b32 	%r11012, %r11011, 2;
	add.s32 	%r11013, %r180, %r11012;
	add.s32 	%r11014, %r11013, %r11012;
	add.s32 	%r11015, %r11014, %r11012;
	add.s32 	%r11016, %r11015, %r11012;
	add.s32 	%r11017, %r11016, %r11012;
	add.s32 	%r11018, %r11017, %r11012;
	add.s32 	%r11019, %r11018, %r11012;
	add.s32 	%r11020, %r11019, %r11012;
	add.s32 	%r11021, %r11020, %r11012;
	add.s32 	%r11022, %r11021, %r11012;
	add.s32 	%r11023, %r11022, %r11012;
	add.s32 	%r11024, %r11023, %r11012;
	add.s32 	%r11025, %r11024, %r11012;
	add.s32 	%r11026, %r11025, %r11012;
	add.s32 	%r11027, %r11026, %r11012;
	add.s32 	%r11028, %r11027, %r11012;
	add.s32 	%r11029, %r11028, %r11012;
	add.s32 	%r11030, %r11029, %r11012;
	add.s32 	%r11031, %r11030, %r11012;
	add.s32 	%r11032, %r11031, %r11012;
	add.s32 	%r11033, %r11032, %r11012;
	st.shared.f32 	[%r11033], %f3431;
	st.shared.f32 	[%r11033+260], %f3432;
	st.shared.f32 	[%r11033+520], %f3433;
	st.shared.f32 	[%r11033+780], %f3434;
	@%p914 bra 	$L__BB1_974;
	setp.gt.u32 	%p915, %r10, 15;
	mul.wide.u32 	%rd1994, %r9, 16;
	add.s64 	%rd1995, %rd322, %rd1994;
	ld.global.v4.f32 	{%f3435, %f3436, %f3437, %f3438}, [%rd1995];
	mov.u32 	%r11034, %ntid.y;
	shl.b32 	%r11035, %r11034, 2;
	add.s32 	%r11036, %r181, %r11035;
	add.s32 	%r11037, %r11036, %r11035;
	add.s32 	%r11038, %r11037, %r11035;
	add.s32 	%r11039, %r11038, %r11035;
	add.s32 	%r11040, %r11039, %r11035;
	add.s32 	%r11041, %r11040, %r11035;
	add.s32 	%r11042, %r11041, %r11035;
	add.s32 	%r11043, %r11042, %r11035;
	add.s32 	%r11044, %r11043, %r11035;
	add.s32 	%r11045, %r11044, %r11035;
	add.s32 	%r11046, %r11045, %r11035;
	add.s32 	%r11047, %r11046, %r11035;
	add.s32 	%r11048, %r11047, %r11035;
	add.s32 	%r11049, %r11048, %r11035;
	add.s32 	%r11050, %r11049, %r11035;
	add.s32 	%r11051, %r11050, %r11035;
	add.s32 	%r11052, %r11051, %r11035;
	add.s32 	%r11053, %r11052, %r11035;
	add.s32 	%r11054, %r11053, %r11035;
	add.s32 	%r11055, %r11054, %r11035;
	add.s32 	%r11056, %r11055, %r11035;
	st.shared.f32 	[%r11056], %f3435;
	st.shared.f32 	[%r11056+260], %f3436;
	st.shared.f32 	[%r11056+520], %f3437;
	st.shared.f32 	[%r11056+780], %f3438;
	@%p915 bra 	$L__BB1_974;
	setp.gt.u32 	%p916, %r11, 15;
	mul.wide.u32 	%rd1996, %r10, 16;
	add.s64 	%rd1997, %rd322, %rd1996;
	ld.global.v4.f32 	{%f3439, %f3440, %f3441, %f3442}, [%rd1997];
	mov.u32 	%r11057, %ntid.y;
	shl.b32 	%r11058, %r11057, 2;
	add.s32 	%r11059, %r182, %r11058;
	add.s32 	%r11060, %r11059, %r11058;
	add.s32 	%r11061, %r11060, %r11058;
	add.s32 	%r11062, %r11061, %r11058;
	add.s32 	%r11063, %r11062, %r11058;
	add.s32 	%r11064, %r11063, %r11058;
	add.s32 	%r11065, %r11064, %r11058;
	add.s32 	%r11066, %r11065, %r11058;
	add.s32 	%r11067, %r11066, %r11058;
	add.s32 	%r11068, %r11067, %r11058;
	add.s32 	%r11069, %r11068, %r11058;
	add.s32 	%r11070, %r11069, %r11058;
	add.s32 	%r11071, %r11070, %r11058;
	add.s32 	%r11072, %r11071, %r11058;
	add.s32 	%r11073, %r11072, %r11058;
	add.s32 	%r11074, %r11073, %r11058;
	add.s32 	%r11075, %r11074, %r11058;
	add.s32 	%r11076, %r11075, %r11058;
	add.s32 	%r11077, %r11076, %r11058;
	add.s32 	%r11078, %r11077, %r11058;
	add.s32 	%r11079, %r11078, %r11058;
	st.shared.f32 	[%r11079], %f3439;
	st.shared.f32 	[%r11079+260], %f3440;
	st.shared.f32 	[%r11079+520], %f3441;
	st.shared.f32 	[%r11079+780], %f3442;
	@%p916 bra 	$L__BB1_974;
	setp.gt.u32 	%p917, %r12, 15;
	mul.wide.u32 	%rd1998, %r11, 16;
	add.s64 	%rd1999, %rd322, %rd1998;
	ld.global.v4.f32 	{%f3443, %f3444, %f3445, %f3446}, [%rd1999];
	mov.u32 	%r11080, %ntid.y;
	shl.b32 	%r11081, %r11080, 2;
	add.s32 	%r11082, %r175, %r11081;
	add.s32 	%r11083, %r11082, %r11081;
	add.s32 	%r11084, %r11083, %r11081;
	add.s32 	%r11085, %r11084, %r11081;
	add.s32 	%r11086, %r11085, %r11081;
	add.s32 	%r11087, %r11086, %r11081;
	add.s32 	%r11088, %r11087, %r11081;
	add.s32 	%r11089, %r11088, %r11081;
	add.s32 	%r11090, %r11089, %r11081;
	add.s32 	%r11091, %r11090, %r11081;
	add.s32 	%r11092, %r11091, %r11081;
	add.s32 	%r11093, %r11092, %r11081;
	add.s32 	%r11094, %r11093, %r11081;
	add.s32 	%r11095, %r11094, %r11081;
	add.s32 	%r11096, %r11095, %r11081;
	add.s32 	%r11097, %r11096, %r11081;
	add.s32 	%r11098, %r11097, %r11081;
	add.s32 	%r11099, %r11098, %r11081;
	add.s32 	%r11100, %r11099, %r11081;
	add.s32 	%r11101, %r11100, %r11081;
	add.s32 	%r11102, %r11101, %r11081;
	add.s32 	%r11103, %r11102, %r11081;
	st.shared.f32 	[%r11103], %f3443;
	st.shared.f32 	[%r11103+260], %f3444;
	st.shared.f32 	[%r11103+520], %f3445;
	st.shared.f32 	[%r11103+780], %f3446;
	@%p917 bra 	$L__BB1_974;
	setp.gt.u32 	%p918, %r13, 15;
	mul.wide.u32 	%rd2000, %r12, 16;
	add.s64 	%rd2001, %rd322, %rd2000;
	ld.global.v4.f32 	{%f3447, %f3448, %f3449, %f3450}, [%rd2001];
	mov.u32 	%r11104, %ntid.y;
	shl.b32 	%r11105, %r11104, 2;
	add.s32 	%r11106, %r176, %r11105;
	add.s32 	%r11107, %r11106, %r11105;
	add.s32 	%r11108, %r11107, %r11105;
	add.s32 	%r11109, %r11108, %r11105;
	add.s32 	%r11110, %r11109, %r11105;
	add.s32 	%r11111, %r11110, %r11105;
	add.s32 	%r11112, %r11111, %r11105;
	add.s32 	%r11113, %r11112, %r11105;
	add.s32 	%r11114, %r11113, %r11105;
	add.s32 	%r11115, %r11114, %r11105;
	add.s32 	%r11116, %r11115, %r11105;
	add.s32 	%r11117, %r11116, %r11105;
	add.s32 	%r11118, %r11117, %r11105;
	add.s32 	%r11119, %r11118, %r11105;
	add.s32 	%r11120, %r11119, %r11105;
	add.s32 	%r11121, %r11120, %r11105;
	add.s32 	%r11122, %r11121, %r11105;
	add.s32 	%r11123, %r11122, %r11105;
	add.s32 	%r11124, %r11123, %r11105;
	add.s32 	%r11125, %r11124, %r11105;
	add.s32 	%r11126, %r11125, %r11105;
	add.s32 	%r11127, %r11126, %r11105;
	st.shared.f32 	[%r11127], %f3447;
	st.shared.f32 	[%r11127+260], %f3448;
	st.shared.f32 	[%r11127+520], %f3449;
	st.shared.f32 	[%r11127+780], %f3450;
	@%p918 bra 	$L__BB1_974;
	setp.gt.u32 	%p919, %r14, 15;
	mul.wide.u32 	%rd2002, %r13, 16;
	add.s64 	%rd2003, %rd322, %rd2002;
	ld.global.v4.f32 	{%f3451, %f3452, %f3453, %f3454}, [%rd2003];
	mov.u32 	%r11128, %ntid.y;
	shl.b32 	%r11129, %r11128, 2;
	add.s32 	%r11130, %r177, %r11129;
	add.s32 	%r11131, %r11130, %r11129;
	add.s32 	%r11132, %r11131, %r11129;
	add.s32 	%r11133, %r11132, %r11129;
	add.s32 	%r11134, %r11133, %r11129;
	add.s32 	%r11135, %r11134, %r11129;
	add.s32 	%r11136, %r11135, %r11129;
	add.s32 	%r11137, %r11136, %r11129;
	add.s32 	%r11138, %r11137, %r11129;
	add.s32 	%r11139, %r11138, %r11129;
	add.s32 	%r11140, %r11139, %r11129;
	add.s32 	%r11141, %r11140, %r11129;
	add.s32 	%r11142, %r11141, %r11129;
	add.s32 	%r11143, %r11142, %r11129;
	add.s32 	%r11144, %r11143, %r11129;
	add.s32 	%r11145, %r11144, %r11129;
	add.s32 	%r11146, %r11145, %r11129;
	add.s32 	%r11147, %r11146, %r11129;
	add.s32 	%r11148, %r11147, %r11129;
	add.s32 	%r11149, %r11148, %r11129;
	add.s32 	%r11150, %r11149, %r11129;
	add.s32 	%r11151, %r11150, %r11129;
	st.shared.f32 	[%r11151], %f3451;
	st.shared.f32 	[%r11151+260], %f3452;
	st.shared.f32 	[%r11151+520], %f3453;
	st.shared.f32 	[%r11151+780], %f3454;
	@%p919 bra 	$L__BB1_974;
	setp.gt.u32 	%p920, %r15, 15;
	mul.wide.u32 	%rd2004, %r14, 16;
	add.s64 	%rd2005, %rd322, %rd2004;
	ld.global.v4.f32 	{%f3455, %f3456, %f3457, %f3458}, [%rd2005];
	mov.u32 	%r11152, %ntid.y;
	shl.b32 	%r11153, %r11152, 2;
	add.s32 	%r11154, %r178, %r11153;
	add.s32 	%r11155, %r11154, %r11153;
	add.s32 	%r11156, %r11155, %r11153;
	add.s32 	%r11157, %r11156, %r11153;
	add.s32 	%r11158, %r11157, %r11153;
	add.s32 	%r11159, %r11158, %r11153;
	add.s32 	%r11160, %r11159, %r11153;
	add.s32 	%r11161, %r11160, %r11153;
	add.s32 	%r11162, %r11161, %r11153;
	add.s32 	%r11163, %r11162, %r11153;
	add.s32 	%r11164, %r11163, %r11153;
	add.s32 	%r11165, %r11164, %r11153;
	add.s32 	%r11166, %r11165, %r11153;
	add.s32 	%r11167, %r11166, %r11153;
	add.s32 	%r11168, %r11167, %r11153;
	add.s32 	%r11169, %r11168, %r11153;
	add.s32 	%r11170, %r11169, %r11153;
	add.s32 	%r11171, %r11170, %r11153;
	add.s32 	%r11172, %r11171, %r11153;
	add.s32 	%r11173, %r11172, %r11153;
	add.s32 	%r11174, %r11173, %r11153;
	add.s32 	%r11175, %r11174, %r11153;
	st.shared.f32 	[%r11175], %f3455;
	st.shared.f32 	[%r11175+260], %f3456;
	st.shared.f32 	[%r11175+520], %f3457;
	st.shared.f32 	[%r11175+780], %f3458;
	@%p920 bra 	$L__BB1_974;
	setp.gt.u32 	%p921, %r16, 15;
	mul.wide.u32 	%rd2006, %r15, 16;
	add.s64 	%rd2007, %rd322, %rd2006;
	ld.global.v4.f32 	{%f3459, %f3460, %f3461, %f3462}, [%rd2007];
	mov.u32 	%r11176, %ntid.y;
	shl.b32 	%r11177, %r11176, 2;
	add.s32 	%r11178, %r165, %r11177;
	add.s32 	%r11179, %r11178, %r11177;
	add.s32 	%r11180, %r11179, %r11177;
	add.s32 	%r11181, %r11180, %r11177;
	add.s32 	%r11182, %r11181, %r11177;
	add.s32 	%r11183, %r11182, %r11177;
	add.s32 	%r11184, %r11183, %r11177;
	add.s32 	%r11185, %r11184, %r11177;
	add.s32 	%r11186, %r11185, %r11177;
	add.s32 	%r11187, %r11186, %r11177;
	add.s32 	%r11188, %r11187, %r11177;
	add.s32 	%r11189, %r11188, %r11177;
	add.s32 	%r11190, %r11189, %r11177;
	add.s32 	%r11191, %r11190, %r11177;
	add.s32 	%r11192, %r11191, %r11177;
	add.s32 	%r11193, %r11192, %r11177;
	add.s32 	%r11194, %r11193, %r11177;
	add.s32 	%r11195, %r11194, %r11177;
	add.s32 	%r11196, %r11195, %r11177;
	add.s32 	%r11197, %r11196, %r11177;
	add.s32 	%r11198, %r11197, %r11177;
	add.s32 	%r11199, %r11198, %r11177;
	add.s32 	%r11200, %r11199, %r11177;
	st.shared.f32 	[%r11200], %f3459;
	st.shared.f32 	[%r11200+260], %f3460;
	st.shared.f32 	[%r11200+520], %f3461;
	st.shared.f32 	[%r11200+780], %f3462;
	@%p921 bra 	$L__BB1_974;
	setp.gt.u32 	%p922, %r17, 15;
	mul.wide.u32 	%rd2008, %r16, 16;
	add.s64 	%rd2009, %rd322, %rd2008;
	ld.global.v4.f32 	{%f3463, %f3464, %f3465, %f3466}, [%rd2009];
	mov.u32 	%r11201, %ntid.y;
	shl.b32 	%r11202, %r11201, 2;
	add.s32 	%r11203, %r179, %r11202;
	add.s32 	%r11204, %r11203, %r11202;
	add.s32 	%r11205, %r11204, %r11202;
	add.s32 	%r11206, %r11205, %r11202;
	add.s32 	%r11207, %r11206, %r11202;
	add.s32 	%r11208, %r11207, %r11202;
	add.s32 	%r11209, %r11208, %r11202;
	add.s32 	%r11210, %r11209, %r11202;
	add.s32 	%r11211, %r11210, %r11202;
	add.s32 	%r11212, %r11211, %r11202;
	add.s32 	%r11213, %r11212, %r11202;
	add.s32 	%r11214, %r11213, %r11202;
	add.s32 	%r11215, %r11214, %r11202;
	add.s32 	%r11216, %r11215, %r11202;
	add.s32 	%r11217, %r11216, %r11202;
	add.s32 	%r11218, %r11217, %r11202;
	add.s32 	%r11219, %r11218, %r11202;
	add.s32 	%r11220, %r11219, %r11202;
	add.s32 	%r11221, %r11220, %r11202;
	add.s32 	%r11222, %r11221, %r11202;
	add.s32 	%r11223, %r11222, %r11202;
	add.s32 	%r11224, %r11223, %r11202;
	st.shared.f32 	[%r11224], %f3463;
	st.shared.f32 	[%r11224+260], %f3464;
	st.shared.f32 	[%r11224+520], %f3465;
	st.shared.f32 	[%r11224+780], %f3466;
	@%p922 bra 	$L__BB1_974;
	mul.wide.u32 	%rd2010, %r17, 16;
	add.s64 	%rd2011, %rd322, %rd2010;
	ld.global.v4.f32 	{%f3467, %f3468, %f3469, %f3470}, [%rd2011];
	mov.u32 	%r11225, %ntid.y;
	shl.b32 	%r11226, %r11225, 2;
	add.s32 	%r11227, %r166, %r11226;
	add.s32 	%r11228, %r11227, %r11226;
	add.s32 	%r11229, %r11228, %r11226;
	add.s32 	%r11230, %r11229, %r11226;
	add.s32 	%r11231, %r11230, %r11226;
	add.s32 	%r11232, %r11231, %r11226;
	add.s32 	%r11233, %r11232, %r11226;
	add.s32 	%r11234, %r11233, %r11226;
	add.s32 	%r11235, %r11234, %r11226;
	add.s32 	%r11236, %r11235, %r11226;
	add.s32 	%r11237, %r11236, %r11226;
	add.s32 	%r11238, %r11237, %r11226;
	add.s32 	%r11239, %r11238, %r11226;
	add.s32 	%r11240, %r11239, %r11226;
	add.s32 	%r11241, %r11240, %r11226;
	add.s32 	%r11242, %r11241, %r11226;
	add.s32 	%r11243, %r11242, %r11226;
	add.s32 	%r11244, %r11243, %r11226;
	add.s32 	%r11245, %r11244, %r11226;
	add.s32 	%r11246, %r11245, %r11226;
	add.s32 	%r11247, %r11246, %r11226;
	add.s32 	%r11248, %r11247, %r11226;
	add.s32 	%r11249, %r11248, %r11226;
	st.shared.f32 	[%r11249], %f3467;
	st.shared.f32 	[%r11249+260], %f3468;
	st.shared.f32 	[%r11249+520], %f3469;
	st.shared.f32 	[%r11249+780], %f3470;
$L__BB1_974:
	mov.u32 	%r11250, %ntid.y;
	mov.u32 	%r11251, %tid.y;
	add.s32 	%r11252, %r11251, %r11250;
	add.s32 	%r11253, %r11252, %r11250;
	add.s32 	%r11254, %r11253, %r11250;
	add.s32 	%r11255, %r11254, %r11250;
	add.s32 	%r11256, %r11255, %r11250;
	add.s32 	%r11257, %r11256, %r11250;
	add.s32 	%r11258, %r11257, %r11250;
	add.s32 	%r11259, %r11258, %r11250;
	add.s32 	%r11260, %r11259, %r11250;
	add.s32 	%r11261, %r11260, %r11250;
	add.s32 	%r11262, %r11261, %r11250;
	add.s32 	%r11263, %r11262, %r11250;
	add.s32 	%r11264, %r11263, %r11250;
	add.s32 	%r11265, %r11264, %r11250;
	add.s32 	%r11266, %r11265, %r11250;
	add.s32 	%r11267, %r11266, %r11250;
	add.s32 	%r11268, %r11267, %r11250;
	add.s32 	%r11269, %r11268, %r11250;
	add.s32 	%r11270, %r11269, %r11250;
	add.s32 	%r11271, %r11270, %r11250;
	add.s32 	%r11272, %r11271, %r11250;
	add.s32 	%r11273, %r11272, %r11250;
	add.s32 	%r11274, %r11273, %r11250;
	add.s32 	%r11275, %r11274, %r11250;
	add.s32 	%r11276, %r11275, %r11250;
	add.s32 	%r11277, %r11276, %r11250;
	add.s32 	%r11278, %r11277, %r11250;
	add.s32 	%r11279, %r11278, %r11250;
	add.s32 	%r11280, %r11279, %r11250;
	add.s32 	%r11281, %r11280, %r11250;
	add.s32 	%r11282, %r11281, %r11250;
	add.s32 	%r11283, %r11282, %r11250;
	add.s32 	%r11284, %r11283, %r11250;
	add.s32 	%r11285, %r11284, %r11250;
	add.s32 	%r11286, %r11285, %r11250;
	add.s32 	%r11287, %r11286, %r11250;
	add.s32 	%r11288, %r11287, %r11250;
	add.s32 	%r11289, %r11288, %r11250;
	add.s32 	%r11290, %r11289, %r11250;
	add.s32 	%r11291, %r11290, %r11250;
	add.s32 	%r11292, %r11291, %r11250;
	add.s32 	%r11293, %r11292, %r11250;
	add.s32 	%r11294, %r11293, %r11250;
	add.s32 	%r11295, %r11294, %r11250;
	add.s32 	%r11296, %r11295, %r11250;
	add.s32 	%r11297, %r11296, %r11250;
	add.s32 	%r11298, %r11297, %r11250;
	add.s32 	%r11299, %r11298, %r11250;
	add.s32 	%r11300, %r11299, %r11250;
	add.s32 	%r11301, %r11300, %r11250;
	add.s32 	%r11302, %r11301, %r11250;
	add.s32 	%r11303, %r11302, %r11250;
	add.s32 	%r11304, %r11303, %r11250;
	add.s32 	%r11305, %r11304, %r11250;
	setp.gt.u32 	%p923, %r11305, 63;
	@%p923 bra 	$L__BB1_1153;
	@%p3 bra 	$L__BB1_992;
	ld.param.u32 	%r14170, [_Z12gmem_to_smemILi64ELi64EEvPfiiS0__param_2];
	setp.gt.u32 	%p925, %r3, 15;
	mov.u32 	%r11306, %ntid.y;
	mov.u32 	%r11307, %tid.y;
	add.s32 	%r11308, %r11307, %r11306;
	add.s32 	%r11309, %r11308, %r11306;
	add.s32 	%r11310, %r11309, %r11306;
	add.s32 	%r11311, %r11310, %r11306;
	add.s32 	%r11312, %r11311, %r11306;
	add.s32 	%r11313, %r11312, %r11306;
	add.s32 	%r11314, %r11313, %r11306;
	add.s32 	%r11315, %r11314, %r11306;
	add.s32 	%r11316, %r11315, %r11306;
	add.s32 	%r11317, %r11316, %r11306;
	add.s32 	%r11318, %r11317, %r11306;
	add.s32 	%r11319, %r11318, %r11306;
	add.s32 	%r11320, %r11319, %r11306;
	add.s32 	%r11321, %r11320, %r11306;
	add.s32 	%r11322, %r11321, %r11306;
	add.s32 	%r11323, %r11322, %r11306;
	add.s32 	%r11324, %r11323, %r11306;
	add.s32 	%r11325, %r11324, %r11306;
	add.s32 	%r11326, %r11325, %r11306;
	add.s32 	%r11327, %r11326, %r11306;
	add.s32 	%r11328, %r11327, %r11306;
	add.s32 	%r11329, %r11328, %r11306;
	add.s32 	%r11330, %r11329, %r11306;
	add.s32 	%r11331, %r11330, %r11306;
	add.s32 	%r11332, %r11331, %r11306;
	add.s32 	%r11333, %r11332, %r11306;
	add.s32 	%r11334, %r11333, %r11306;
	add.s32 	%r11335, %r11334, %r11306;
	add.s32 	%r11336, %r11335, %r11306;
	add.s32 	%r11337, %r11336, %r11306;
	add.s32 	%r11338, %r11337, %r11306;
	add.s32 	%r11339, %r11338, %r11306;
	add.s32 	%r11340, %r11339, %r11306;
	add.s32 	%r11341, %r11340, %r11306;
	add.s32 	%r11342, %r11341, %r11306;
	add.s32 	%r11343, %r11342, %r11306;
	add.s32 	%r11344, %r11343, %r11306;
	add.s32 	%r11345, %r11344, %r11306;
	add.s32 	%r11346, %r11345, %r11306;
	add.s32 	%r11347, %r11346, %r11306;
	add.s32 	%r11348, %r11347, %r11306;
	add.s32 	%r11349, %r11348, %r11306;
	add.s32 	%r11350, %r11349, %r11306;
	add.s32 	%r11351, %r11350, %r11306;
	add.s32 	%r11352, %r11351, %r11306;
	add.s32 	%r11353, %r11352, %r11306;
	add.s32 	%r11354, %r11353, %r11306;
	add.s32 	%r11355, %r11354, %r11306;
	add.s32 	%r11356, %r11355, %r11306;
	add.s32 	%r11357, %r11356, %r11306;
	add.s32 	%r11358, %r11357, %r11306;
	add.s32 	%r11359, %r11358, %r11306;
	add.s32 	%r11360, %r11359, %r11306;
	add.s32 	%r11361, %r11360, %r11306;
	mul.lo.s32 	%r11362, %r11361, %r14170;
	cvt.u64.u32 	%rd2012, %r11362;
	add.s64 	%rd2013, %rd2, %rd2012;
	shl.b64 	%rd2014, %rd2013, 2;
	add.s64 	%rd328, %rd3, %rd2014;
	mul.wide.u32 	%rd2015, %r214, 16;
	add.s64 	%rd329, %rd328, %rd2015;
	ld.global.v4.f32 	{%f3471, %f3472, %f3473, %f3474}, [%rd329];
	shl.b32 	%r11363, %r11306, 2;
	add.s32 	%r11364, %r167, %r11363;
	add.s32 	%r11365, %r11364, %r11363;
	add.s32 	%r11366, %r11365, %r11363;
	add.s32 	%r11367, %r11366, %r11363;
	add.s32 	%r11368, %r11367, %r11363;
	add.s32 	%r11369, %r11368, %r11363;
	add.s32 	%r11370, %r11369, %r11363;
	add.s32 	%r11371, %r11370, %r11363;
	add.s32 	%r11372, %r11371, %r11363;
	add.s32 	%r11373, %r11372, %r11363;
	add.s32 	%r11374, %r11373, %r11363;
	add.s32 	%r11375, %r11374, %r11363;
	add.s32 	%r11376, %r11375, %r11363;
	add.s32 	%r11377, %r11376, %r11363;
	add.s32 	%r11378, %r11377, %r11363;
	add.s32 	%r11379, %r11378, %r11363;
	add.s32 	%r11380, %r11379, %r11363;
	add.s32 	%r11381, %r11380, %r11363;
	add.s32 	%r11382, %r11381, %r11363;
	add.s32 	%r11383, %r11382, %r11363;
	add.s32 	%r11384, %r11383, %r11363;
	add.s32 	%r11385, %r11384, %r11363;
	add.s32 	%r11386, %r11385, %r11363;
	st.shared.f32 	[%r11386], %f3471;
	st.shared.f32 	[%r11386+260], %f3472;
	st.shared.f32 	[%r11386+520], %f3473;
	st.shared.f32 	[%r11386+780], %f3474;
	@%p925 bra 	$L__BB1_992;
	setp.gt.u32 	%p926, %r4, 15;
	mul.wide.s32 	%rd2016, %r2, 16;
	add.s64 	%rd330, %rd329, %rd2016;
	ld.global.v4.f32 	{%f3475, %f3476, %f3477, %f3478}, [%rd330];
	mov.u32 	%r11387, %ntid.y;
	shl.b32 	%r11388, %r11387, 2;
	add.s32 	%r11389, %r183, %r11388;
	add.s32 	%r11390, %r11389, %r11388;
	add.s32 	%r11391, %r11390, %r11388;
	add.s32 	%r11392, %r11391, %r11388;
	add.s32 	%r11393, %r11392, %r11388;
	add.s32 	%r11394, %r11393, %r11388;
	add.s32 	%r11395, %r11394, %r11388;
	add.s32 	%r11396, %r11395, %r11388;
	add.s32 	%r11397, %r11396, %r11388;
	add.s32 	%r11398, %r11397, %r11388;
	add.s32 	%r11399, %r11398, %r11388;
	add.s32 	%r11400, %r11399, %r11388;
	add.s32 	%r11401, %r11400, %r11388;
	add.s32 	%r11402, %r11401, %r11388;
	add.s32 	%r11403, %r11402, %r11388;
	add.s32 	%r11404, %r11403, %r11388;
	add.s32 	%r11405, %r11404, %r11388;
	add.s32 	%r11406, %r11405, %r11388;
	add.s32 	%r11407, %r11406, %r11388;
	add.s32 	%r11408, %r11407, %r11388;
	add.s32 	%r11409, %r11408, %r11388;
	st.shared.f32 	[%r11409], %f3475;
	st.shared.f32 	[%r11409+260], %f3476;
	st.shared.f32 	[%r11409+520], %f3477;
	st.shared.f32 	[%r11409+780], %f3478;
	@%p926 bra 	$L__BB1_992;
	setp.gt.u32 	%p927, %r5, 15;
	mul.wide.s32 	%rd2017, %r2, 16;
	add.s64 	%rd331, %rd330, %rd2017;
	ld.global.v4.f32 	{%f3479, %f3480, %f3481, %f3482}, [%rd331];
	mov.u32 	%r11410, %ntid.y;
	shl.b32 	%r11411, %r11410, 2;
	add.s32 	%r11412, %r155, %r11411;
	add.s32 	%r11413, %r11412, %r11411;
	add.s32 	%r11414, %r11413, %r11411;
	add.s32 	%r11415, %r11414, %r11411;
	add.s32 	%r11416, %r11415, %r11411;
	add.s32 	%r11417, %r11416, %r11411;
	add.s32 	%r11418, %r11417, %r11411;
	add.s32 	%r11419, %r11418, %r11411;
	add.s32 	%r11420, %r11419, %r11411;
	add.s32 	%r11421, %r11420, %r11411;
	add.s32 	%r11422, %r11421, %r11411;
	add.s32 	%r11423, %r11422, %r11411;
	add.s32 	%r11424, %r11423, %r11411;
	add.s32 	%r11425, %r11424, %r11411;
	add.s32 	%r11426, %r11425, %r11411;
	add.s32 	%r11427, %r11426, %r11411;
	add.s32 	%r11428, %r11427, %r11411;
	add.s32 	%r11429, %r11428, %r11411;
	add.s32 	%r11430, %r11429, %r11411;
	add.s32 	%r11431, %r11430, %r11411;
	add.s32 	%r11432, %r11431, %r11411;
	add.s32 	%r11433, %r11432, %r11411;
	add.s32 	%r11434, %r11433, %r11411;
	add.s32 	%r11435, %r11434, %r11411;
	st.shared.f32 	[%r11435], %f3479;
	st.shared.f32 	[%r11435+260], %f3480;
	st.shared.f32 	[%r11435+520], %f3481;
	st.shared.f32 	[%r11435+780], %f3482;
	@%p927 bra 	$L__BB1_992;
	setp.gt.u32 	%p928, %r6, 15;
	mul.wide.s32 	%rd2018, %r2, 16;
	add.s64 	%rd332, %rd331, %rd2018;
	ld.global.v4.f32 	{%f3483, %f3484, %f3485, %f3486}, [%rd332];
	mov.u32 	%r11436, %ntid.y;
	shl.b32 	%r11437, %r11436, 2;
	add.s32 	%r11438, %r184, %r11437;
	add.s32 	%r11439, %r11438, %r11437;
	add.s32 	%r11440, %r11439, %r11437;
	add.s32 	%r11441, %r11440, %r11437;
	add.s32 	%r11442, %r11441, %r11437;
	add.s32 	%r11443, %r11442, %r11437;
	add.s32 	%r11444, %r11443, %r11437;
	add.s32 	%r11445, %r11444, %r11437;
	add.s32 	%r11446, %r11445, %r11437;
	add.s32 	%r11447, %r11446, %r11437;
	add.s32 	%r11448, %r11447, %r11437;
	add.s32 	%r11449, %r11448, %r11437;
	add.s32 	%r11450, %r11449, %r11437;
	add.s32 	%r11451, %r11450, %r11437;
	add.s32 	%r11452, %r11451, %r11437;
	add.s32 	%r11453, %r11452, %r11437;
	add.s32 	%r11454, %r11453, %r11437;
	add.s32 	%r11455, %r11454, %r11437;
	add.s32 	%r11456, %r11455, %r11437;
	add.s32 	%r11457, %r11456, %r11437;
	add.s32 	%r11458, %r11457, %r11437;
	st.shared.f32 	[%r11458], %f3483;
	st.shared.f32 	[%r11458+260], %f3484;
	st.shared.f32 	[%r11458+520], %f3485;
	st.shared.f32 	[%r11458+780], %f3486;
	@%p928 bra 	$L__BB1_992;
	setp.gt.u32 	%p929, %r7, 15;
	mul.wide.s32 	%rd2019, %r2, 16;
	add.s64 	%rd333, %rd332, %rd2019;
	ld.global.v4.f32 	{%f3487, %f3488, %f3489, %f3490}, [%rd333];
	mov.u32 	%r11459, %ntid.y;
	shl.b32 	%r11460, %r11459, 2;
	add.s32 	%r11461, %r185, %r11460;
	add.s32 	%r11462, %r11461, %r11460;
	add.s32 	%r11463, %r11462, %r11460;
	add.s32 	%r11464, %r11463, %r11460;
	add.s32 	%r11465, %r11464, %r11460;
	add.s32 	%r11466, %r11465, %r11460;
	add.s32 	%r11467, %r11466, %r11460;
	add.s32 	%r11468, %r11467, %r11460;
	add.s32 	%r11469, %r11468, %r11460;
	add.s32 	%r11470, %r11469, %r11460;
	add.s32 	%r11471, %r11470, %r11460;
	add.s32 	%r11472, %r11471, %r11460;
	add.s32 	%r11473, %r11472, %r11460;
	add.s32 	%r11474, %r11473, %r11460;
	add.s32 	%r11475, %r11474, %r11460;
	add.s32 	%r11476, %r11475, %r11460;
	add.s32 	%r11477, %r11476, %r11460;
	add.s32 	%r11478, %r11477, %r11460;
	add.s32 	%r11479, %r11478, %r11460;
	add.s32 	%r11480, %r11479, %r11460;
	add.s32 	%r11481, %r11480, %r11460;
	st.shared.f32 	[%r11481], %f3487;
	st.shared.f32 	[%r11481+260], %f3488;
	st.shared.f32 	[%r11481+520], %f3489;
	st.shared.f32 	[%r11481+780], %f3490;
	@%p929 bra 	$L__BB1_992;
	setp.gt.u32 	%p930, %r8, 15;
	mul.wide.s32 	%rd2020, %r2, 16;
	add.s64 	%rd2021, %rd333, %rd2020;
	ld.global.v4.f32 	{%f3491, %f3492, %f3493, %f3494}, [%rd2021];
	mov.u32 	%r11482, %ntid.y;
	shl.b32 	%r11483, %r11482, 2;
	add.s32 	%r11484, %r186, %r11483;
	add.s32 	%r11485, %r11484, %r11483;
	add.s32 	%r11486, %r11485, %r11483;
	add.s32 	%r11487, %r11486, %r11483;
	add.s32 	%r11488, %r11487, %r11483;
	add.s32 	%r11489, %r11488, %r11483;
	add.s32 	%r11490, %r11489, %r11483;
	add.s32 	%r11491, %r11490, %r11483;
	add.s32 	%r11492, %r11491, %r11483;
	add.s32 	%r11493, %r11492, %r11483;
	add.s32 	%r11494, %r11493, %r11483;
	add.s32 	%r11495, %r11494, %r11483;
	add.s32 	%r11496, %r11495, %r11483;
	add.s32 	%r11497, %r11496, %r11483;
	add.s32 	%r11498, %r11497, %r11483;
	add.s32 	%r11499, %r11498, %r11483;
	add.s32 	%r11500, %r11499, %r11483;
	add.s32 	%r11501, %r11500, %r11483;
	add.s32 	%r11502, %r11501, %r11483;
	add.s32 	%r11503, %r11502, %r11483;
	add.s32 	%r11504, %r11503, %r11483;
	st.shared.f32 	[%r11504], %f3491;
	st.shared.f32 	[%r11504+260], %f3492;
	st.shared.f32 	[%r11504+520], %f3493;
	st.shared.f32 	[%r11504+780], %f3494;
	@%p930 bra 	$L__BB1_992;
	setp.gt.u32 	%p931, %r9, 15;
	mul.wide.u32 	%rd2022, %r8, 16;
	add.s64 	%rd2023, %rd328, %rd2022;
	ld.global.v4.f32 	{%f3495, %f3496, %f3497, %f3498}, [%rd2023];
	mov.u32 	%r11505, %ntid.y;
	shl.b32 	%r11506, %r11505, 2;
	add.s32 	%r11507, %r180, %r11506;
	add.s32 	%r11508, %r11507, %r11506;
	add.s32 	%r11509, %r11508, %r11506;
	add.s32 	%r11510, %r11509, %r11506;
	add.s32 	%r11511, %r11510, %r11506;
	add.s32 	%r11512, %r11511, %r11506;
	add.s32 	%r11513, %r11512, %r11506;
	add.s32 	%r11514, %r11513, %r11506;
	add.s32 	%r11515, %r11514, %r11506;
	add.s32 	%r11516, %r11515, %r11506;
	add.s32 	%r11517, %r11516, %r11506;
	add.s32 	%r11518, %r11517, %r11506;
	add.s32 	%r11519, %r11518, %r11506;
	add.s32 	%r11520, %r11519, %r11506;
	add.s32 	%r11521, %r11520, %r11506;
	add.s32 	%r11522, %r11521, %r11506;
	add.s32 	%r11523, %r11522, %r11506;
	add.s32 	%r11524, %r11523, %r11506;
	add.s32 	%r11525, %r11524, %r11506;
	add.s32 	%r11526, %r11525, %r11506;
	add.s32 	%r11527, %r11526, %r11506;
	add.s32 	%r11528, %r11527, %r11506;
	st.shared.f32 	[%r11528], %f3495;
	st.shared.f32 	[%r11528+260], %f3496;
	st.shared.f32 	[%r11528+520], %f3497;
	st.shared.f32 	[%r11528+780], %f3498;
	@%p931 bra 	$L__BB1_992;
	setp.gt.u32 	%p932, %r10, 15;
	mul.wide.u32 	%rd2024, %r9, 16;
	add.s64 	%rd2025, %rd328, %rd2024;
	ld.global.v4.f32 	{%f3499, %f3500, %f3501, %f3502}, [%rd2025];
	mov.u32 	%r11529, %ntid.y;
	shl.b32 	%r11530, %r11529, 2;
	add.s32 	%r11531, %r181, %r11530;
	add.s32 	%r11532, %r11531, %r11530;
	add.s32 	%r11533, %r11532, %r11530;
	add.s32 	%r11534, %r11533, %r11530;
	add.s32 	%r11535, %r11534, %r11530;
	add.s32 	%r11536, %r11535, %r11530;
	add.s32 	%r11537, %r11536, %r11530;
	add.s32 	%r11538, %r11537, %r11530;
	add.s32 	%r11539, %r11538, %r11530;
	add.s32 	%r11540, %r11539, %r11530;
	add.s32 	%r11541, %r11540, %r11530;
	add.s32 	%r11542, %r11541, %r11530;
	add.s32 	%r11543, %r11542, %r11530;
	add.s32 	%r11544, %r11543, %r11530;
	add.s32 	%r11545, %r11544, %r11530;
	add.s32 	%r11546, %r11545, %r11530;
	add.s32 	%r11547, %r11546, %r11530;
	add.s32 	%r11548, %r11547, %r11530;
	add.s32 	%r11549, %r11548, %r11530;
	add.s32 	%r11550, %r11549, %r11530;
	add.s32 	%r11551, %r11550, %r11530;
	add.s32 	%r11552, %r11551, %r11530;
	st.shared.f32 	[%r11552], %f3499;
	st.shared.f32 	[%r11552+260], %f3500;
	st.shared.f32 	[%r11552+520], %f3501;
	st.shared.f32 	[%r11552+780], %f3502;
	@%p932 bra 	$L__BB1_992;
	setp.gt.u32 	%p933, %r11, 15;
	mul.wide.u32 	%rd2026, %r10, 16;
	add.s64 	%rd2027, %rd328, %rd2026;
	ld.global.v4.f32 	{%f3503, %f3504, %f3505, %f3506}, [%rd2027];
	mov.u32 	%r11553, %ntid.y;
	shl.b32 	%r11554, %r11553, 2;
	add.s32 	%r11555, %r182, %r11554;
	add.s32 	%r11556, %r11555, %r11554;
	add.s32 	%r11557, %r11556, %r11554;
	add.s32 	%r11558, %r11557, %r11554;
	add.s32 	%r11559, %r11558, %r11554;
	add.s32 	%r11560, %r11559, %r11554;
	add.s32 	%r11561, %r11560, %r11554;
	add.s32 	%r11562, %r11561, %r11554;
	add.s32 	%r11563, %r11562, %r11554;
	add.s32 	%r11564, %r11563, %r11554;
	add.s32 	%r11565, %r11564, %r11554;
	add.s32 	%r11566, %r11565, %r11554;
	add.s32 	%r11567, %r11566, %r11554;
	add.s32 	%r11568, %r11567, %r11554;
	add.s32 	%r11569, %r11568, %r11554;
	add.s32 	%r11570, %r11569, %r11554;
	add.s32 	%r11571, %r11570, %r11554;
	add.s32 	%r11572, %r11571, %r11554;
	add.s32 	%r11573, %r11572, %r11554;
	add.s32 	%r11574, %r11573, %r11554;
	add.s32 	%r11575, %r11574, %r11554;
	add.s32 	%r11576, %r11575, %r11554;
	st.shared.f32 	[%r11576], %f3503;
	st.shared.f32 	[%r11576+260], %f3504;
	st.shared.f32 	[%r11576+520], %f3505;
	st.shared.f32 	[%r11576+780], %f3506;
	@%p933 bra 	$L__BB1_992;
	setp.gt.u32 	%p934, %r12, 15;
	mul.wide.u32 	%rd2028, %r11, 16;
	add.s64 	%rd2029, %rd328, %rd2028;
	ld.global.v4.f32 	{%f3507, %f3508, %f3509, %f3510}, [%rd2029];
	mov.u32 	%r11577, %ntid.y;
	shl.b32 	%r11578, %r11577, 2;
	add.s32 	%r11579, %r175, %r11578;
	add.s32 	%r11580, %r11579, %r11578;
	add.s32 	%r11581, %r11580, %r11578;
	add.s32 	%r11582, %r11581, %r11578;
	add.s32 	%r11583, %r11582, %r11578;
	add.s32 	%r11584, %r11583, %r11578;
	add.s32 	%r11585, %r11584, %r11578;
	add.s32 	%r11586, %r11585, %r11578;
	add.s32 	%r11587, %r11586, %r11578;
	add.s32 	%r11588, %r11587, %r11578;
	add.s32 	%r11589, %r11588, %r11578;
	add.s32 	%r11590, %r11589, %r11578;
	add.s32 	%r11591, %r11590, %r11578;
	add.s32 	%r11592, %r11591, %r11578;
	add.s32 	%r11593, %r11592, %r11578;
	add.s32 	%r11594, %r11593, %r11578;
	add.s32 	%r11595, %r11594, %r11578;
	add.s32 	%r11596, %r11595, %r11578;
	add.s32 	%r11597, %r11596, %r11578;
	add.s32 	%r11598, %r11597, %r11578;
	add.s32 	%r11599, %r11598, %r11578;
	add.s32 	%r11600, %r11599, %r11578;
	add.s32 	%r11601, %r11600, %r11578;
	st.shared.f32 	[%r11601], %f3507;
	st.shared.f32 	[%r11601+260], %f3508;
	st.shared.f32 	[%r11601+520], %f3509;
	st.shared.f32 	[%r11601+780], %f3510;
	@%p934 bra 	$L__BB1_992;
	setp.gt.u32 	%p935, %r13, 15;
	mul.wide.u32 	%rd2030, %r12, 16;
	add.s64 	%rd2031, %rd328, %rd2030;
	ld.global.v4.f32 	{%f3511, %f3512, %f3513, %f3514}, [%rd2031];
	mov.u32 	%r11602, %ntid.y;
	shl.b32 	%r11603, %r11602, 2;
	add.s32 	%r11604, %r176, %r11603;
	add.s32 	%r11605, %r11604, %r11603;
	add.s32 	%r11606, %r11605, %r11603;
	add.s32 	%r11607, %r11606, %r11603;
	add.s32 	%r11608, %r11607, %r11603;
	add.s32 	%r11609, %r11608, %r11603;
	add.s32 	%r11610, %r11609, %r11603;
	add.s32 	%r11611, %r11610, %r11603;
	add.s32 	%r11612, %r11611, %r11603;
	add.s32 	%r11613, %r11612, %r11603;
	add.s32 	%r11614, %r11613, %r11603;
	add.s32 	%r11615, %r11614, %r11603;
	add.s32 	%r11616, %r11615, %r11603;
	add.s32 	%r11617, %r11616, %r11603;
	add.s32 	%r11618, %r11617, %r11603;
	add.s32 	%r11619, %r11618, %r11603;
	add.s32 	%r11620, %r11619, %r11603;
	add.s32 	%r11621, %r11620, %r11603;
	add.s32 	%r11622, %r11621, %r11603;
	add.s32 	%r11623, %r11622, %r11603;
	add.s32 	%r11624, %r11623, %r11603;
	add.s32 	%r11625, %r11624, %r11603;
	add.s32 	%r11626, %r11625, %r11603;
	st.shared.f32 	[%r11626], %f3511;
	st.shared.f32 	[%r11626+260], %f3512;
	st.shared.f32 	[%r11626+520], %f3513;
	st.shared.f32 	[%r11626+780], %f3514;
	@%p935 bra 	$L__BB1_992;
	setp.gt.u32 	%p936, %r14, 15;
	mul.wide.u32 	%rd2032, %r13, 16;
	add.s64 	%rd2033, %rd328, %rd2032;
	ld.global.v4.f32 	{%f3515, %f3516, %f3517, %f3518}, [%rd2033];
	mov.u32 	%r11627, %ntid.y;
	shl.b32 	%r11628, %r11627, 2;
	add.s32 	%r11629, %r177, %r11628;
	add.s32 	%r11630, %r11629, %r11628;
	add.s32 	%r11631, %r11630, %r11628;
	add.s32 	%r11632, %r11631, %r11628;
	add.s32 	%r11633, %r11632, %r11628;
	add.s32 	%r11634, %r11633, %r11628;
	add.s32 	%r11635, %r11634, %r11628;
	add.s32 	%r11636, %r11635, %r11628;
	add.s32 	%r11637, %r11636, %r11628;
	add.s32 	%r11638, %r11637, %r11628;
	add.s32 	%r11639, %r11638, %r11628;
	add.s32 	%r11640, %r11639, %r11628;
	add.s32 	%r11641, %r11640, %r11628;
	add.s32 	%r11642, %r11641, %r11628;
	add.s32 	%r11643, %r11642, %r11628;
	add.s32 	%r11644, %r11643, %r11628;
	add.s32 	%r11645, %r11644, %r11628;
	add.s32 	%r11646, %r11645, %r11628;
	add.s32 	%r11647, %r11646, %r11628;
	add.s32 	%r11648, %r11647, %r11628;
	add.s32 	%r11649, %r11648, %r11628;
	add.s32 	%r11650, %r11649, %r11628;
	add.s32 	%r11651, %r11650, %r11628;
	st.shared.f32 	[%r11651], %f3515;
	st.shared.f32 	[%r11651+260], %f3516;
	st.shared.f32 	[%r11651+520], %f3517;
	st.shared.f32 	[%r11651+780], %f3518;
	@%p936 bra 	$L__BB1_992;
	setp.gt.u32 	%p937, %r15, 15;
	mul.wide.u32 	%rd2034, %r14, 16;
	add.s64 	%rd2035, %rd328, %rd2034;
	ld.global.v4.f32 	{%f3519, %f3520, %f3521, %f3522}, [%rd2035];
	mov.u32 	%r11652, %ntid.y;
	shl.b32 	%r11653, %r11652, 2;
	add.s32 	%r11654, %r178, %r11653;
	add.s32 	%r11655, %r11654, %r11653;
	add.s32 	%r11656, %r11655, %r11653;
	add.s32 	%r11657, %r11656, %r11653;
	add.s32 	%r11658, %r11657, %r11653;
	add.s32 	%r11659, %r11658, %r11653;
	add.s32 	%r11660, %r11659, %r11653;
	add.s32 	%r11661, %r11660, %r11653;
	add.s32 	%r11662, %r11661, %r11653;
	add.s32 	%r11663, %r11662, %r11653;
	add.s32 	%r11664, %r11663, %r11653;
	add.s32 	%r11665, %r11664, %r11653;
	add.s32 	%r11666, %r11665, %r11653;
	add.s32 	%r11667, %r11666, %r11653;
	add.s32 	%r11668, %r11667, %r11653;
	add.s32 	%r11669, %r11668, %r11653;
	add.s32 	%r11670, %r11669, %r11653;
	add.s32 	%r11671, %r11670, %r11653;
	add.s32 	%r11672, %r11671, %r11653;
	add.s32 	%r11673, %r11672, %r11653;
	add.s32 	%r11674, %r11673, %r11653;
	add.s32 	%r11675, %r11674, %r11653;
	add.s32 	%r11676, %r11675, %r11653;
	st.shared.f32 	[%r11676], %f3519;
	st.shared.f32 	[%r11676+260], %f3520;
	st.shared.f32 	[%r11676+520], %f3521;
	st.shared.f32 	[%r11676+780], %f3522;
	@%p937 bra 	$L__BB1_992;
	setp.gt.u32 	%p938, %r16, 15;
	mul.wide.u32 	%rd2036, %r15, 16;
	add.s64 	%rd2037, %rd328, %rd2036;
	ld.global.v4.f32 	{%f3523, %f3524, %f3525, %f3526}, [%rd2037];
	mov.u32 	%r11677, %ntid.y;
	shl.b32 	%r11678, %r11677, 2;
	add.s32 	%r11679, %r165, %r11678;
	add.s32 	%r11680, %r11679, %r11678;
	add.s32 	%r11681, %r11680, %r11678;
	add.s32 	%r11682, %r11681, %r11678;
	add.s32 	%r11683, %r11682, %r11678;
	add.s32 	%r11684, %r11683, %r11678;
	add.s32 	%r11685, %r11684, %r11678;
	add.s32 	%r11686, %r11685, %r11678;
	add.s32 	%r11687, %r11686, %r11678;
	add.s32 	%r11688, %r11687, %r11678;
	add.s32 	%r11689, %r11688, %r11678;
	add.s32 	%r11690, %r11689, %r11678;
	add.s32 	%r11691, %r11690, %r11678;
	add.s32 	%r11692, %r11691, %r11678;
	add.s32 	%r11693, %r11692, %r11678;
	add.s32 	%r11694, %r11693, %r11678;
	add.s32 	%r11695, %r11694, %r11678;
	add.s32 	%r11696, %r11695, %r11678;
	add.s32 	%r11697, %r11696, %r11678;
	add.s32 	%r11698, %r11697, %r11678;
	add.s32 	%r11699, %r11698, %r11678;
	add.s32 	%r11700, %r11699, %r11678;
	add.s32 	%r11701, %r11700, %r11678;
	add.s32 	%r11702, %r11701, %r11678;
	st.shared.f32 	[%r11702], %f3523;
	st.shared.f32 	[%r11702+260], %f3524;
	st.shared.f32 	[%r11702+520], %f3525;
	st.shared.f32 	[%r11702+780], %f3526;
	@%p938 bra 	$L__BB1_992;
	setp.gt.u32 	%p939, %r17, 15;
	mul.wide.u32 	%rd2038, %r16, 16;
	add.s64 	%rd2039, %rd328, %rd2038;
	ld.global.v4.f32 	{%f3527, %f3528, %f3529, %f3530}, [%rd2039];
	mov.u32 	%r11703, %ntid.y;
	shl.b32 	%r11704, %r11703, 2;
	add.s32 	%r11705, %r179, %r11704;
	add.s32 	%r11706, %r11705, %r11704;
	add.s32 	%r11707, %r11706, %r11704;
	add.s32 	%r11708, %r11707, %r11704;
	add.s32 	%r11709, %r11708, %r11704;
	add.s32 	%r11710, %r11709, %r11704;
	add.s32 	%r11711, %r11710, %r11704;
	add.s32 	%r11712, %r11711, %r11704;
	add.s32 	%r11713, %r11712, %r11704;
	add.s32 	%r11714, %r11713, %r11704;
	add.s32 	%r11715, %r11714, %r11704;
	add.s32 	%r11716, %r11715, %r11704;
	add.s32 	%r11717, %r11716, %r11704;
	add.s32 	%r11718, %r11717, %r11704;
	add.s32 	%r11719, %r11718, %r11704;
	add.s32 	%r11720, %r11719, %r11704;
	add.s32 	%r11721, %r11720, %r11704;
	add.s32 	%r11722, %r11721, %r11704;
	add.s32 	%r11723, %r11722, %r11704;
	add.s32 	%r11724, %r11723, %r11704;
	add.s32 	%r11725, %r11724, %r11704;
	add.s32 	%r11726, %r11725, %r11704;
	add.s32 	%r11727, %r11726, %r11704;
	st.shared.f32 	[%r11727], %f3527;
	st.shared.f32 	[%r11727+260], %f3528;
	st.shared.f32 	[%r11727+520], %f3529;
	st.shared.f32 	[%r11727+780], %f3530;
	@%p939 bra 	$L__BB1_992;
	mul.wide.u32 	%rd2040, %r17, 16;
	add.s64 	%rd2041, %rd328, %rd2040;
	ld.global.v4.f32 	{%f3531, %f3532, %f3533, %f3534}, [%rd2041];
	mov.u32 	%r11728, %ntid.y;
	shl.b32 	%r11729, %r11728, 2;
	add.s32 	%r11730, %r166, %r11729;
	add.s32 	%r11731, %r11730, %r11729;
	add.s32 	%r11732, %r11731, %r11729;
	add.s32 	%r11733, %r11732, %r11729;
	add.s32 	%r11734, %r11733, %r11729;
	add.s32 	%r11735, %r11734, %r11729;
	add.s32 	%r11736, %r11735, %r11729;
	add.s32 	%r11737, %r11736, %r11729;
	add.s32 	%r11738, %r11737, %r11729;
	add.s32 	%r11739, %r11738, %r11729;
	add.s32 	%r11740, %r11739, %r11729;
	add.s32 	%r11741, %r11740, %r11729;
	add.s32 	%r11742, %r11741, %r11729;
	add.s32 	%r11743, %r11742, %r11729;
	add.s32 	%r11744, %r11743, %r11729;
	add.s32 	%r11745, %r11744, %r11729;
	add.s32 	%r11746, %r11745, %r11729;
	add.s32 	%r11747, %r11746, %r11729;
	add.s32 	%r11748, %r11747, %r11729;
	add.s32 	%r11749, %r11748, %r11729;
	add.s32 	%r11750, %r11749, %r11729;
	add.s32 	%r11751, %r11750, %r11729;
	add.s32 	%r11752, %r11751, %r11729;
	add.s32 	%r11753, %r11752, %r11729;
	st.shared.f32 	[%r11753], %f3531;
	st.shared.f32 	[%r11753+260], %f3532;
	st.shared.f32 	[%r11753+520], %f3533;
	st.shared.f32 	[%r11753+780], %f3534;
$L__BB1_992:
	mov.u32 	%r11754, %ntid.y;
	mov.u32 	%r11755, %tid.y;
	add.s32 	%r11756, %r11755, %r11754;
	add.s32 	%r11757, %r11756, %r11754;
	add.s32 	%r11758, %r11757, %r11754;
	add.s32 	%r11759, %r11758, %r11754;
	add.s32 	%r11760, %r11759, %r11754;
	add.s32 	%r11761, %r11760, %r11754;
	add.s32 	%r11762, %r11761, %r11754;
	add.s32 	%r11763, %r11762, %r11754;
	add.s32 	%r11764, %r11763, %r11754;
	add.s32 	%r11765, %r11764, %r11754;
	add.s32 	%r11766, %r11765, %r11754;
	add.s32 	%r11767, %r11766, %r11754;
	add.s32 	%r11768, %r11767, %r11754;
	add.s32 	%r11769, %r11768, %r11754;
	add.s32 	%r11770, %r11769, %r11754;
	add.s32 	%r11771, %r11770, %r11754;
	add.s32 	%r11772, %r11771, %r11754;
	add.s32 	%r11773, %r11772, %r11754;
	add.s32 	%r11774, %r11773, %r11754;
	add.s32 	%r11775, %r11774, %r11754;
	add.s32 	%r11776, %r11775, %r11754;
	add.s32 	%r11777, %r11776, %r11754;
	add.s32 	%r11778, %r11777, %r11754;
	add.s32 	%r11779, %r11778, %r11754;
	add.s32 	%r11780, %r11779, %r11754;
	add.s32 	%r11781, %r11780, %r11754;
	add.s32 	%r11782, %r11781, %r11754;
	add.s32 	%r11783, %r11782, %r11754;
	add.s32 	%r11784, %r11783, %r11754;
	add.s32 	%r11785, %r11784, %r11754;
	add.s32 	%r11786, %r11785, %r11754;
	add.s32 	%r11787, %r11786, %r11754;
	add.s32 	%r11788, %r11787, %r11754;
	add.s32 	%r11789, %r11788, %r11754;
	add.s32 	%r11790, %r11789, %r11754;
	add.s32 	%r11791, %r11790, %r11754;
	add.s32 	%r11792, %r11791, %r11754;
	add.s32 	%r11793, %r11792, %r11754;
	add.s32 	%r11794, %r11793, %r11754;
	add.s32 	%r11795, %r11794, %r11754;
	add.s32 	%r11796, %r11795, %r11754;
	add.s32 	%r11797, %r11796, %r11754;
	add.s32 	%r11798, %r11797, %r11754;
	add.s32 	%r11799, %r11798, %r11754;
	add.s32 	%r11800, %r11799, %r11754;
	add.s32 	%r11801, %r11800, %r11754;
	add.s32 	%r11802, %r11801, %r11754;
	add.s32 	%r11803, %r11802, %r11754;
	add.s32 	%r11804, %r11803, %r11754;
	add.s32 	%r11805, %r11804, %r11754;
	add.s32 	%r11806, %r11805, %r11754;
	add.s32 	%r11807, %r11806, %r11754;
	add.s32 	%r11808, %r11807, %r11754;
	add.s32 	%r11809, %r11808, %r11754;
	add.s32 	%r11810, %r11809, %r11754;
	setp.gt.u32 	%p940, %r11810, 63;
	@%p940 bra 	$L__BB1_1153;
	@%p3 bra 	$L__BB1_1010;
	ld.param.u32 	%r14171, [_Z12gmem_to_smemILi64ELi64EEvPfiiS0__param_2];
	setp.gt.u32 	%p942, %r3, 15;
	mov.u32 	%r11811, %ntid.y;
	mov.u32 	%r11812, %tid.y;
	add.s32 	%r11813, %r11812, %r11811;
	add.s32 	%r11814, %r11813, %r11811;
	add.s32 	%r11815, %r11814, %r11811;
	add.s32 	%r11816, %r11815, %r11811;
	add.s32 	%r11817, %r11816, %r11811;
	add.s32 	%r11818, %r11817, %r11811;
	add.s32 	%r11819, %r11818, %r11811;
	add.s32 	%r11820, %r11819, %r11811;
	add.s32 	%r11821, %r11820, %r11811;
	add.s32 	%r11822, %r11821, %r11811;
	add.s32 	%r11823, %r11822, %r11811;
	add.s32 	%r11824, %r11823, %r11811;
	add.s32 	%r11825, %r11824, %r11811;
	add.s32 	%r11826, %r11825, %r11811;
	add.s32 	%r11827, %r11826, %r11811;
	add.s32 	%r11828, %r11827, %r11811;
	add.s32 	%r11829, %r11828, %r11811;
	add.s32 	%r11830, %r11829, %r11811;
	add.s32 	%r11831, %r11830, %r11811;
	add.s32 	%r11832, %r11831, %r11811;
	add.s32 	%r11833, %r11832, %r11811;
	add.s32 	%r11834, %r11833, %r11811;
	add.s32 	%r11835, %r11834, %r11811;
	add.s32 	%r11836, %r11835, %r11811;
	add.s32 	%r11837, %r11836, %r11811;
	add.s32 	%r11838, %r11837, %r11811;
	add.s32 	%r11839, %r11838, %r11811;
	add.s32 	%r11840, %r11839, %r11811;
	add.s32 	%r11841, %r11840, %r11811;
	add.s32 	%r11842, %r11841, %r11811;
	add.s32 	%r11843, %r11842, %r11811;
	add.s32 	%r11844, %r11843, %r11811;
	add.s32 	%r11845, %r11844, %r11811;
	add.s32 	%r11846, %r11845, %r11811;
	add.s32 	%r11847, %r11846, %r11811;
	add.s32 	%r11848, %r11847, %r11811;
	add.s32 	%r11849, %r11848, %r11811;
	add.s32 	%r11850, %r11849, %r11811;
	add.s32 	%r11851, %r11850, %r11811;
	add.s32 	%r11852, %r11851, %r11811;
	add.s32 	%r11853, %r11852, %r11811;
	add.s32 	%r11854, %r11853, %r11811;
	add.s32 	%r11855, %r11854, %r11811;
	add.s32 	%r11856, %r11855, %r11811;
	add.s32 	%r11857, %r11856, %r11811;
	add.s32 	%r11858, %r11857, %r11811;
	add.s32 	%r11859, %r11858, %r11811;
	add.s32 	%r11860, %r11859, %r11811;
	add.s32 	%r11861, %r11860, %r11811;
	add.s32 	%r11862, %r11861, %r11811;
	add.s32 	%r11863, %r11862, %r11811;
	add.s32 	%r11864, %r11863, %r11811;
	add.s32 	%r11865, %r11864, %r11811;
	add.s32 	%r11866, %r11865, %r11811;
	add.s32 	%r11867, %r11866, %r11811;
	mul.lo.s32 	%r11868, %r11867, %r14171;
	cvt.u64.u32 	%rd2042, %r11868;
	add.s64 	%rd2043, %rd2, %rd2042;
	shl.b64 	%rd2044, %rd2043, 2;
	add.s64 	%rd334, %rd3, %rd2044;
	mul.wide.u32 	%rd2045, %r214, 16;
	add.s64 	%rd335, %rd334, %rd2045;
	ld.global.v4.f32 	{%f3535, %f3536, %f3537, %f3538}, [%rd335];
	shl.b32 	%r11869, %r11811, 2;
	add.s32 	%r11870, %r167, %r11869;
	add.s32 	%r11871, %r11870, %r11869;
	add.s32 	%r11872, %r11871, %r11869;
	add.s32 	%r11873, %r11872, %r11869;
	add.s32 	%r11874, %r11873, %r11869;
	add.s32 	%r11875, %r11874, %r11869;
	add.s32 	%r11876, %r11875, %r11869;
	add.s32 	%r11877, %r11876, %r11869;
	add.s32 	%r11878, %r11877, %r11869;
	add.s32 	%r11879, %r11878, %r11869;
	add.s32 	%r11880, %r11879, %r11869;
	add.s32 	%r11881, %r11880, %r11869;
	add.s32 	%r11882, %r11881, %r11869;
	add.s32 	%r11883, %r11882, %r11869;
	add.s32 	%r11884, %r11883, %r11869;
	add.s32 	%r11885, %r11884, %r11869;
	add.s32 	%r11886, %r11885, %r11869;
	add.s32 	%r11887, %r11886, %r11869;
	add.s32 	%r11888, %r11887, %r11869;
	add.s32 	%r11889, %r11888, %r11869;
	add.s32 	%r11890, %r11889, %r11869;
	add.s32 	%r11891, %r11890, %r11869;
	add.s32 	%r11892, %r11891, %r11869;
	add.s32 	%r11893, %r11892, %r11869;
	st.shared.f32 	[%r11893], %f3535;
	st.shared.f32 	[%r11893+260], %f3536;
	st.shared.f32 	[%r11893+520], %f3537;
	st.shared.f32 	[%r11893+780], %f3538;
	@%p942 bra 	$L__BB1_1010;
	setp.gt.u32 	%p943, %r4, 15;
	mul.wide.s32 	%rd2046, %r2, 16;
	add.s64 	%rd336, %rd335, %rd2046;
	ld.global.v4.f32 	{%f3539, %f3540, %f3541, %f3542}, [%rd336];
	mov.u32 	%r11894, %ntid.y;
	shl.b32 	%r11895, %r11894, 2;
	add.s32 	%r11896, %r183, %r11895;
	add.s32 	%r11897, %r11896, %r11895;
	add.s32 	%r11898, %r11897, %r11895;
	add.s32 	%r11899, %r11898, %r11895;
	add.s32 	%r11900, %r11899, %r11895;
	add.s32 	%r11901, %r11900, %r11895;
	add.s32 	%r11902, %r11901, %r11895;
	add.s32 	%r11903, %r11902, %r11895;
	add.s32 	%r11904, %r11903, %r11895;
	add.s32 	%r11905, %r11904, %r11895;
	add.s32 	%r11906, %r11905, %r11895;
	add.s32 	%r11907, %r11906, %r11895;
	add.s32 	%r11908, %r11907, %r11895;
	add.s32 	%r11909, %r11908, %r11895;
	add.s32 	%r11910, %r11909, %r11895;
	add.s32 	%r11911, %r11910, %r11895;
	add.s32 	%r11912, %r11911, %r11895;
	add.s32 	%r11913, %r11912, %r11895;
	add.s32 	%r11914, %r11913, %r11895;
	add.s32 	%r11915, %r11914, %r11895;
	add.s32 	%r11916, %r11915, %r11895;
	add.s32 	%r11917, %r11916, %r11895;
	st.shared.f32 	[%r11917], %f3539;
	st.shared.f32 	[%r11917+260], %f3540;
	st.shared.f32 	[%r11917+520], %f3541;
	st.shared.f32 	[%r11917+780], %f3542;
	@%p943 bra 	$L__BB1_1010;
	setp.gt.u32 	%p944, %r5, 15;
	mul.wide.s32 	%rd2047, %r2, 16;
	add.s64 	%rd337, %rd336, %rd2047;
	ld.global.v4.f32 	{%f3543, %f3544, %f3545, %f3546}, [%rd337];
	mov.u32 	%r11918, %ntid.y;
	shl.b32 	%r11919, %r11918, 2;
	add.s32 	%r11920, %r155, %r11919;
	add.s32 	%r11921, %r11920, %r11919;
	add.s32 	%r11922, %r11921, %r11919;
	add.s32 	%r11923, %r11922, %r11919;
	add.s32 	%r11924, %r11923, %r11919;
	add.s32 	%r11925, %r11924, %r11919;
	add.s32 	%r11926, %r11925, %r11919;
	add.s32 	%r11927, %r11926, %r11919;
	add.s32 	%r11928, %r11927, %r11919;
	add.s32 	%r11929, %r11928, %r11919;
	add.s32 	%r11930, %r11929, %r11919;
	add.s32 	%r11931, %r11930, %r11919;
	add.s32 	%r11932, %r11931, %r11919;
	add.s32 	%r11933, %r11932, %r11919;
	add.s32 	%r11934, %r11933, %r11919;
	add.s32 	%r11935, %r11934, %r11919;
	add.s32 	%r11936, %r11935, %r11919;
	add.s32 	%r11937, %r11936, %r11919;
	add.s32 	%r11938, %r11937, %r11919;
	add.s32 	%r11939, %r11938, %r11919;
	add.s32 	%r11940, %r11939, %r11919;
	add.s32 	%r11941, %r11940, %r11919;
	add.s32 	%r11942, %r11941, %r11919;
	add.s32 	%r11943, %r11942, %r11919;
	add.s32 	%r11944, %r11943, %r11919;
	st.shared.f32 	[%r11944], %f3543;
	st.shared.f32 	[%r11944+260], %f3544;
	st.shared.f32 	[%r11944+520], %f3545;
	st.shared.f32 	[%r11944+780], %f3546;
	@%p944 bra 	$L__BB1_1010;
	setp.gt.u32 	%p945, %r6, 15;
	mul.wide.s32 	%rd2048, %r2, 16;
	add.s64 	%rd338, %rd337, %rd2048;
	ld.global.v4.f32 	{%f3547, %f3548, %f3549, %f3550}, [%rd338];
	mov.u32 	%r11945, %ntid.y;
	shl.b32 	%r11946, %r11945, 2;
	add.s32 	%r11947, %r184, %r11946;
	add.s32 	%r11948, %r11947, %r11946;
	add.s32 	%r11949, %r11948, %r11946;
	add.s32 	%r11950, %r11949, %r11946;
	add.s32 	%r11951, %r11950, %r11946;
	add.s32 	%r11952, %r11951, %r11946;
	add.s32 	%r11953, %r11952, %r11946;
	add.s32 	%r11954, %r11953, %r11946;
	add.s32 	%r11955, %r11954, %r11946;
	add.s32 	%r11956, %r11955, %r11946;
	add.s32 	%r11957, %r11956, %r11946;
	add.s32 	%r11958, %r11957, %r11946;
	add.s32 	%r11959, %r11958, %r11946;
	add.s32 	%r11960, %r11959, %r11946;
	add.s32 	%r11961, %r11960, %r11946;
	add.s32 	%r11962, %r11961, %r11946;
	add.s32 	%r11963, %r11962, %r11946;
	add.s32 	%r11964, %r11963, %r11946;
	add.s32 	%r11965, %r11964, %r11946;
	add.s32 	%r11966, %r11965, %r11946;
	add.s32 	%r11967, %r11966, %r11946;
	add.s32 	%r11968, %r11967, %r11946;
	st.shared.f32 	[%r11968], %f3547;
	st.shared.f32 	[%r11968+260], %f3548;
	st.shared.f32 	[%r11968+520], %f3549;
	st.shared.f32 	[%r11968+780], %f3550;
	@%p945 bra 	$L__BB1_1010;
	setp.gt.u32 	%p946, %r7, 15;
	mul.wide.s32 	%rd2049, %r2, 16;
	add.s64 	%rd339, %rd338, %rd2049;
	ld.global.v4.f32 	{%f3551, %f3552, %f3553, %f3554}, [%rd339];
	mov.u32 	%r11969, %ntid.y;
	shl.b32 	%r11970, %r11969, 2;
	add.s32 	%r11971, %r185, %r11970;
	add.s32 	%r11972, %r11971, %r11970;
	add.s32 	%r11973, %r11972, %r11970;
	add.s32 	%r11974, %r11973, %r11970;
	add.s32 	%r11975, %r11974, %r11970;
	add.s32 	%r11976, %r11975, %r11970;
	add.s32 	%r11977, %r11976, %r11970;
	add.s32 	%r11978, %r11977, %r11970;
	add.s32 	%r11979, %r11978, %r11970;
	add.s32 	%r11980, %r11979, %r11970;
	add.s32 	%r11981, %r11980, %r11970;
	add.s32 	%r11982, %r11981, %r11970;
	add.s32 	%r11983, %r11982, %r11970;
	add.s32 	%r11984, %r11983, %r11970;
	add.s32 	%r11985, %r11984, %r11970;
	add.s32 	%r11986, %r11985, %r11970;
	add.s32 	%r11987, %r11986, %r11970;
	add.s32 	%r11988, %r11987, %r11970;
	add.s32 	%r11989, %r11988, %r11970;
	add.s32 	%r11990, %r11989, %r11970;
	add.s32 	%r11991, %r11990, %r11970;
	add.s32 	%r11992, %r11991, %r11970;
	st.shared.f32 	[%r11992], %f3551;
	st.shared.f32 	[%r11992+260], %f3552;
	st.shared.f32 	[%r11992+520], %f3553;
	st.shared.f32 	[%r11992+780], %f3554;
	@%p946 bra 	$L__BB1_1010;
	setp.gt.u32 	%p947, %r8, 15;
	mul.wide.s32 	%rd2050, %r2, 16;
	add.s64 	%rd2051, %rd339, %rd2050;
	ld.global.v4.f32 	{%f3555, %f3556, %f3557, %f3558}, [%rd2051];
	mov.u32 	%r11993, %ntid.y;
	shl.b32 	%r11994, %r11993, 2;
	add.s32 	%r11995, %r186, %r11994;
	add.s32 	%r11996, %r11995, %r11994;
	add.s32 	%r11997, %r11996, %r11994;
	add.s32 	%r11998, %r11997, %r11994;
	add.s32 	%r11999, %r11998, %r11994;
	add.s32 	%r12000, %r11999, %r11994;
	add.s32 	%r12001, %r12000, %r11994;
	add.s32 	%r12002, %r12001, %r11994;
	add.s32 	%r12003, %r12002, %r11994;
	add.s32 	%r12004, %r12003, %r11994;
	add.s32 	%r12005, %r12004, %r11994;
	add.s32 	%r12006, %r12005, %r11994;
	add.s32 	%r12007, %r12006, %r11994;
	add.s32 	%r12008, %r12007, %r11994;
	add.s32 	%r12009, %r12008, %r11994;
	add.s32 	%r12010, %r12009, %r11994;
	add.s32 	%r12011, %r12010, %r11994;
	add.s32 	%r12012, %r12011, %r11994;
	add.s32 	%r12013, %r12012, %r11994;
	add.s32 	%r12014, %r12013, %r11994;
	add.s32 	%r12015, %r12014, %r11994;
	add.s32 	%r12016, %r12015, %r11994;
	st.shared.f32 	[%r12016], %f3555;
	st.shared.f32 	[%r12016+260], %f3556;
	st.shared.f32 	[%r12016+520], %f3557;
	st.shared.f32 	[%r12016+780], %f3558;
	@%p947 bra 	$L__BB1_1010;
	setp.gt.u32 	%p948, %r9, 15;
	mul.wide.u32 	%rd2052, %r8, 16;
	add.s64 	%rd2053, %rd334, %rd2052;
	ld.global.v4.f32 	{%f3559, %f3560, %f3561, %f3562}, [%rd2053];
	mov.u32 	%r12017, %ntid.y;
	shl.b32 	%r12018, %r12017, 2;
	add.s32 	%r12019, %r180, %r12018;
	add.s32 	%r12020, %r12019, %r12018;
	add.s32 	%r12021, %r12020, %r12018;
	add.s32 	%r12022, %r12021, %r12018;
	add.s32 	%r12023, %r12022, %r12018;
	add.s32 	%r12024, %r12023, %r12018;
	add.s32 	%r12025, %r12024, %r12018;
	add.s32 	%r12026, %r12025, %r12018;
	add.s32 	%r12027, %r12026, %r12018;
	add.s32 	%r12028, %r12027, %r12018;
	add.s32 	%r12029, %r12028, %r12018;
	add.s32 	%r12030, %r12029, %r12018;
	add.s32 	%r12031, %r12030, %r12018;
	add.s32 	%r12032, %r12031, %r12018;
	add.s32 	%r12033, %r12032, %r12018;
	add.s32 	%r12034, %r12033, %r12018;
	add.s32 	%r12035, %r12034, %r12018;
	add.s32 	%r12036, %r12035, %r12018;
	add.s32 	%r12037, %r12036, %r12018;
	add.s32 	%r12038, %r12037, %r12018;
	add.s32 	%r12039, %r12038, %r12018;
	add.s32 	%r12040, %r12039, %r12018;
	add.s32 	%r12041, %r12040, %r12018;
	st.shared.f32 	[%r12041], %f3559;
	st.shared.f32 	[%r12041+260], %f3560;
	st.shared.f32 	[%r12041+520], %f3561;
	st.shared.f32 	[%r12041+780], %f3562;
	@%p948 bra 	$L__BB1_1010;
	setp.gt.u32 	%p949, %r10, 15;
	mul.wide.u32 	%rd2054, %r9, 16;
	add.s64 	%rd2055, %rd334, %rd2054;
	ld.global.v4.f32 	{%f3563, %f3564, %f3565, %f3566}, [%rd2055];
	mov.u32 	%r12042, %ntid.y;
	shl.b32 	%r12043, %r12042, 2;
	add.s32 	%r12044, %r181, %r12043;
	add.s32 	%r12045, %r12044, %r12043;
	add.s32 	%r12046, %r12045, %r12043;
	add.s32 	%r12047, %r12046, %r12043;
	add.s32 	%r12048, %r12047, %r12043;
	add.s32 	%r12049, %r12048, %r12043;
	add.s32 	%r12050, %r12049, %r12043;
	add.s32 	%r12051, %r12050, %r12043;
	add.s32 	%r12052, %r12051, %r12043;
	add.s32 	%r12053, %r12052, %r12043;
	add.s32 	%r12054, %r12053, %r12043;
	add.s32 	%r12055, %r12054, %r12043;
	add.s32 	%r12056, %r12055, %r12043;
	add.s32 	%r12057, %r12056, %r12043;
	add.s32 	%r12058, %r12057, %r12043;
	add.s32 	%r12059, %r12058, %r12043;
	add.s32 	%r12060, %r12059, %r12043;
	add.s32 	%r12061, %r12060, %r12043;
	add.s32 	%r12062, %r12061, %r12043;
	add.s32 	%r12063, %r12062, %r12043;
	add.s32 	%r12064, %r12063, %r12043;
	add.s32 	%r12065, %r12064, %r12043;
	add.s32 	%r12066, %r12065, %r12043;
	st.shared.f32 	[%r12066], %f3563;
	st.shared.f32 	[%r12066+260], %f3564;
	st.shared.f32 	[%r12066+520], %f3565;
	st.shared.f32 	[%r12066+780], %f3566;
	@%p949 bra 	$L__BB1_1010;
	setp.gt.u32 	%p950, %r11, 15;
	mul.wide.u32 	%rd2056, %r10, 16;
	add.s64 	%rd2057, %rd334, %rd2056;
	ld.global.v4.f32 	{%f3567, %f3568, %f3569, %f3570}, [%rd2057];
	mov.u32 	%r12067, %ntid.y;
	shl.b32 	%r12068, %r12067, 2;
	add.s32 	%r12069, %r182, %r12068;
	add.s32 	%r12070, %r12069, %r12068;
	add.s32 	%r12071, %r12070, %r12068;
	add.s32 	%r12072, %r12071, %r12068;
	add.s32 	%r12073, %r12072, %r12068;
	add.s32 	%r12074, %r12073, %r12068;
	add.s32 	%r12075, %r12074, %r12068;
	add.s32 	%r12076, %r12075, %r12068;
	add.s32 	%r12077, %r12076, %r12068;
	add.s32 	%r12078, %r12077, %r12068;
	add.s32 	%r12079, %r12078, %r12068;
	add.s32 	%r12080, %r12079, %r12068;
	add.s32 	%r12081, %r12080, %r12068;
	add.s32 	%r12082, %r12081, %r12068;
	add.s32 	%r12083, %r12082, %r12068;
	add.s32 	%r12084, %r12083, %r12068;
	add.s32 	%r12085, %r12084, %r12068;
	add.s32 	%r12086, %r12085, %r12068;
	add.s32 	%r12087, %r12086, %r12068;
	add.s32 	%r12088, %r12087, %r12068;
	add.s32 	%r12089, %r12088, %r12068;
	add.s32 	%r12090, %r12089, %r12068;
	add.s32 	%r12091, %r12090, %r12068;
	st.shared.f32 	[%r12091], %f3567;
	st.shared.f32 	[%r12091+260], %f3568;
	st.shared.f32 	[%r12091+520], %f3569;
	st.shared.f32 	[%r12091+780], %f3570;
	@%p950 bra 	$L__BB1_1010;
	setp.gt.u32 	%p951, %r12, 15;
	mul.wide.u32 	%rd2058, %r11, 16;
	add.s64 	%rd2059, %rd334, %rd2058;
	ld.global.v4.f32 	{%f3571, %f3572, %f3573, %f3574}, [%rd2059];
	mov.u32 	%r12092, %ntid.y;
	shl.b32 	%r12093, %r12092, 2;
	add.s32 	%r12094, %r175, %r12093;
	add.s32 	%r12095, %r12094, %r12093;
	add.s32 	%r12096, %r12095, %r12093;
	add.s32 	%r12097, %r12096, %r12093;
	add.s32 	%r12098, %r12097, %r12093;
	add.s32 	%r12099, %r12098, %r12093;
	add.s32 	%r12100, %r12099, %r12093;
	add.s32 	%r12101, %r12100, %r12093;
	add.s32 	%r12102, %r12101, %r12093;
	add.s32 	%r12103, %r12102, %r12093;
	add.s32 	%r12104, %r12103, %r12093;
	add.s32 	%r12105, %r12104, %r12093;
	add.s32 	%r12106, %r12105, %r12093;
	add.s32 	%r12107, %r12106, %r12093;
	add.s32 	%r12108, %r12107, %r12093;
	add.s32 	%r12109, %r12108, %r12093;
	add.s32 	%r12110, %r12109, %r12093;
	add.s32 	%r12111, %r12110, %r12093;
	add.s32 	%r12112, %r12111, %r12093;
	add.s32 	%r12113, %r12112, %r12093;
	add.s32 	%r12114, %r12113, %r12093;
	add.s32 	%r12115, %r12114, %r12093;
	add.s32 	%r12116, %r12115, %r12093;
	add.s32 	%r12117, %r12116, %r12093;
	st.shared.f32 	[%r12117], %f3571;
	st.shared.f32 	[%r12117+260], %f3572;
	st.shared.f32 	[%r12117+520], %f3573;
	st.shared.f32 	[%r12117+780], %f3574;
	@%p951 bra 	$L__BB1_1010;
	setp.gt.u32 	%p952, %r13, 15;
	mul.wide.u32 	%rd2060, %r12, 16;
	add.s64 	%rd2061, %rd334, %rd2060;
	ld.global.v4.f32 	{%f3575, %f3576, %f3577, %f3578}, [%rd2061];
	st.shared.f32 	[%r187], %f3575;
	st.shared.f32 	[%r187+260], %f3576;
	st.shared.f32 	[%r187+520], %f3577;
	st.shared.f32 	[%r187+780], %f3578;
	@%p952 bra 	$L__BB1_1010;
	setp.gt.u32 	%p953, %r14, 15;
	mul.wide.u32 	%rd2062, %r13, 16;
	add.s64 	%rd2063, %rd334, %rd2062;
	ld.global.v4.f32 	{%f3579, %f3580, %f3581, %f3582}, [%rd2063];
	mov.u32 	%r12118, %ntid.y;
	shl.b32 	%r12119, %r12118, 2;
	add.s32 	%r12120, %r177, %r12119;
	add.s32 	%r12121, %r12120, %r12119;
	add.s32 	%r12122, %r12121, %r12119;
	add.s32 	%r12123, %r12122, %r12119;
	add.s32 	%r12124, %r12123, %r12119;
	add.s32 	%r12125, %r12124, %r12119;
	add.s32 	%r12126, %r12125, %r12119;
	add.s32 	%r12127, %r12126, %r12119;
	add.s32 	%r12128, %r12127, %r12119;
	add.s32 	%r12129, %r12128, %r12119;
	add.s32 	%r12130, %r12129, %r12119;
	add.s32 	%r12131, %r12130, %r12119;
	add.s32 	%r12132, %r12131, %r12119;
	add.s32 	%r12133, %r12132, %r12119;
	add.s32 	%r12134, %r12133, %r12119;
	add.s32 	%r12135, %r12134, %r12119;
	add.s32 	%r12136, %r12135, %r12119;
	add.s32 	%r12137, %r12136, %r12119;
	add.s32 	%r12138, %r12137, %r12119;
	add.s32 	%r12139, %r12138, %r12119;
	add.s32 	%r12140, %r12139, %r12119;
	add.s32 	%r12141, %r12140, %r12119;
	add.s32 	%r12142, %r12141, %r12119;
	add.s32 	%r12143, %r12142, %r12119;
	st.shared.f32 	[%r12143], %f3579;
	st.shared.f32 	[%r12143+260], %f3580;
	st.shared.f32 	[%r12143+520], %f3581;
	st.shared.f32 	[%r12143+780], %f3582;
	@%p953 bra 	$L__BB1_1010;
	setp.gt.u32 	%p954, %r15, 15;
	mul.wide.u32 	%rd2064, %r14, 16;
	add.s64 	%rd2065, %rd334, %rd2064;
	ld.global.v4.f32 	{%f3583, %f3584, %f3585, %f3586}, [%rd2065];
	mov.u32 	%r12144, %ntid.y;
	shl.b32 	%r12145, %r12144, 2;
	add.s32 	%r12146, %r178, %r12145;
	add.s32 	%r12147, %r12146, %r12145;
	add.s32 	%r12148, %r12147, %r12145;
	add.s32 	%r12149, %r12148, %r12145;
	add.s32 	%r12150, %r12149, %r12145;
	add.s32 	%r12151, %r12150, %r12145;
	add.s32 	%r12152, %r12151, %r12145;
	add.s32 	%r12153, %r12152, %r12145;
	add.s32 	%r12154, %r12153, %r12145;
	add.s32 	%r12155, %r12154, %r12145;
	add.s32 	%r12156, %r12155, %r12145;
	add.s32 	%r12157, %r12156, %r12145;
	add.s32 	%r12158, %r12157, %r12145;
	add.s32 	%r12159, %r12158, %r12145;
	add.s32 	%r12160, %r12159, %r12145;
	add.s32 	%r12161, %r12160, %r12145;
	add.s32 	%r12162, %r12161, %r12145;
	add.s32 	%r12163, %r12162, %r12145;
	add.s32 	%r12164, %r12163, %r12145;
	add.s32 	%r12165, %r12164, %r12145;
	add.s32 	%r12166, %r12165, %r12145;
	add.s32 	%r12167, %r12166, %r12145;
	add.s32 	%r12168, %r12167, %r12145;
	add.s32 	%r12169, %r12168, %r12145;
	st.shared.f32 	[%r12169], %f3583;
	st.shared.f32 	[%r12169+260], %f3584;
	st.shared.f32 	[%r12169+520], %f3585;
	st.shared.f32 	[%r12169+780], %f3586;
	@%p954 bra 	$L__BB1_1010;
	setp.gt.u32 	%p955, %r16, 15;
	mul.wide.u32 	%rd2066, %r15, 16;
	add.s64 	%rd2067, %rd334, %rd2066;
	ld.global.v4.f32 	{%f3587, %f3588, %f3589, %f3590}, [%rd2067];
	mov.u32 	%r12170, %ntid.y;
	shl.b32 	%r12171, %r12170, 2;
	add.s32 	%r12172, %r165, %r12171;
	add.s32 	%r12173, %r12172, %r12171;
	add.s32 	%r12174, %r12173, %r12171;
	add.s32 	%r12175, %r12174, %r12171;
	add.s32 	%r12176, %r12175, %r12171;
	add.s32 	%r12177, %r12176, %r12171;
	add.s32 	%r12178, %r12177, %r12171;
	add.s32 	%r12179, %r12178, %r12171;
	add.s32 	%r12180, %r12179, %r12171;
	add.s32 	%r12181, %r12180, %r12171;
	add.s32 	%r12182, %r12181, %r12171;
	add.s32 	%r12183, %r12182, %r12171;
	add.s32 	%r12184, %r12183, %r12171;
	add.s32 	%r12185, %r12184, %r12171;
	add.s32 	%r12186, %r12185, %r12171;
	add.s32 	%r12187, %r12186, %r12171;
	add.s32 	%r12188, %r12187, %r12171;
	add.s32 	%r12189, %r12188, %r12171;
	add.s32 	%r12190, %r12189, %r12171;
	add.s32 	%r12191, %r12190, %r12171;
	add.s32 	%r12192, %r12191, %r12171;
	add.s32 	%r12193, %r12192, %r12171;
	add.s32 	%r12194, %r12193, %r12171;
	add.s32 	%r12195, %r12194, %r12171;
	add.s32 	%r12196, %r12195, %r12171;
	st.shared.f32 	[%r12196], %f3587;
	st.shared.f32 	[%r12196+260], %f3588;
	st.shared.f32 	[%r12196+520], %f3589;
	st.shared.f32 	[%r12196+780], %f3590;
	@%p955 bra 	$L__BB1_1010;
	setp.gt.u32 	%p956, %r17, 15;
	mul.wide.u32 	%rd2068, %r16, 16;
	add.s64 	%rd2069, %rd334, %rd2068;
	ld.global.v4.f32 	{%f3591, %f3592, %f3593, %f3594}, [%rd2069];
	mov.u32 	%r12197, %ntid.y;
	shl.b32 	%r12198, %r12197, 2;
	add.s32 	%r12199, %r179, %r12198;
	add.s32 	%r12200, %r12199, %r12198;
	add.s32 	%r12201, %r12200, %r12198;
	add.s32 	%r12202, %r12201, %r12198;
	add.s32 	%r12203, %r12202, %r12198;
	add.s32 	%r12204, %r12203, %r12198;
	add.s32 	%r12205, %r12204, %r12198;
	add.s32 	%r12206, %r12205, %r12198;
	add.s32 	%r12207, %r12206, %r12198;
	add.s32 	%r12208, %r12207, %r12198;
	add.s32 	%r12209, %r12208, %r12198;
	add.s32 	%r12210, %r12209, %r12198;
	add.s32 	%r12211, %r12210, %r12198;
	add.s32 	%r12212, %r12211, %r12198;
	add.s32 	%r12213, %r12212, %r12198;
	add.s32 	%r12214, %r12213, %r12198;
	add.s32 	%r12215, %r12214, %r12198;
	add.s32 	%r12216, %r12215, %r12198;
	add.s32 	%r12217, %r12216, %r12198;
	add.s32 	%r12218, %r12217, %r12198;
	add.s32 	%r12219, %r12218, %r12198;
	add.s32 	%r12220, %r12219, %r12198;
	add.s32 	%r12221, %r12220, %r12198;
	add.s32 	%r12222, %r12221, %r12198;
	st.shared.f32 	[%r12222], %f3591;
	st.shared.f32 	[%r12222+260], %f3592;
	st.shared.f32 	[%r12222+520], %f3593;
	st.shared.f32 	[%r12222+780], %f3594;
	@%p956 bra 	$L__BB1_1010;
	mul.wide.u32 	%rd2070, %r17, 16;
	add.s64 	%rd2071, %rd334, %rd2070;
	ld.global.v4.f32 	{%f3595, %f3596, %f3597, %f3598}, [%rd2071];
	mov.u32 	%r12223, %ntid.y;
	shl.b32 	%r12224, %r12223, 2;
	add.s32 	%r12225, %r166, %r12224;
	add.s32 	%r12226, %r12225, %r12224;
	add.s32 	%r12227, %r12226, %r12224;
	add.s32 	%r12228, %r12227, %r12224;
	add.s32 	%r12229, %r12228, %r12224;
	add.s32 	%r12230, %r12229, %r12224;
	add.s32 	%r12231, %r12230, %r12224;
	add.s32 	%r12232, %r12231, %r12224;
	add.s32 	%r12233, %r12232, %r12224;
	add.s32 	%r12234, %r12233, %r12224;
	add.s32 	%r12235, %r12234, %r12224;
	add.s32 	%r12236, %r12235, %r12224;
	add.s32 	%r12237, %r12236, %r12224;
	add.s32 	%r12238, %r12237, %r12224;
	add.s32 	%r12239, %r12238, %r12224;
	add.s32 	%r12240, %r12239, %r12224;
	add.s32 	%r12241, %r12240, %r12224;
	add.s32 	%r12242, %r12241, %r12224;
	add.s32 	%r12243, %r12242, %r12224;
	add.s32 	%r12244, %r12243, %r12224;
	add.s32 	%r12245, %r12244, %r12224;
	add.s32 	%r12246, %r12245, %r12224;
	add.s32 	%r12247, %r12246, %r12224;
	add.s32 	%r12248, %r12247, %r12224;
	add.s32 	%r12249, %r12248, %r12224;
	st.shared.f32 	[%r12249], %f3595;
	st.shared.f32 	[%r12249+260], %f3596;
	st.shared.f32 	[%r12249+520], %f3597;
	st.shared.f32 	[%r12249+780], %f3598;
$L__BB1_1010:
	setp.gt.u32 	%p957, %r188, 63;
	@%p957 bra 	$L__BB1_1153;
	@%p3 bra 	$L__BB1_1028;
	ld.param.u32 	%r14172, [_Z12gmem_to_smemILi64ELi64EEvPfiiS0__param_2];
	setp.gt.u32 	%p959, %r3, 15;
	mul.lo.s32 	%r12250, %r188, %r14172;
	cvt.u64.u32 	%rd2072, %r12250;
	add.s64 	%rd2073, %rd2, %rd2072;
	shl.b64 	%rd2074, %rd2073, 2;
	add.s64 	%rd340, %rd3, %rd2074;
	mul.wide.u32 	%rd2075, %r214, 16;
	add.s64 	%rd341, %rd340, %rd2075;
	ld.global.v4.f32 	{%f3599, %f3600, %f3601, %f3602}, [%rd341];
	mov.u32 	%r12251, %ntid.y;
	shl.b32 	%r12252, %r12251, 2;
	add.s32 	%r12253, %r167, %r12252;
	add.s32 	%r12254, %r12253, %r12252;
	add.s32 	%r12255, %r12254, %r12252;
	add.s32 	%r12256, %r12255, %r12252;
	add.s32 	%r12257, %r12256, %r12252;
	add.s32 	%r12258, %r12257, %r12252;
	add.s32 	%r12259, %r12258, %r12252;
	add.s32 	%r12260, %r12259, %r12252;
	add.s32 	%r12261, %r12260, %r12252;
	add.s32 	%r12262, %r12261, %r12252;
	add.s32 	%r12263, %r12262, %r12252;
	add.s32 	%r12264, %r12263, %r12252;
	add.s32 	%r12265, %r12264, %r12252;
	add.s32 	%r12266, %r12265, %r12252;
	add.s32 	%r12267, %r12266, %r12252;
	add.s32 	%r12268, %r12267, %r12252;
	add.s32 	%r12269, %r12268, %r12252;
	add.s32 	%r12270, %r12269, %r12252;
	add.s32 	%r12271, %r12270, %r12252;
	add.s32 	%r12272, %r12271, %r12252;
	add.s32 	%r12273, %r12272, %r12252;
	add.s32 	%r12274, %r12273, %r12252;
	add.s32 	%r12275, %r12274, %r12252;
	add.s32 	%r12276, %r12275, %r12252;
	add.s32 	%r12277, %r12276, %r12252;
	st.shared.f32 	[%r12277], %f3599;
	st.shared.f32 	[%r12277+260], %f3600;
	st.shared.f32 	[%r12277+520], %f3601;
	st.shared.f32 	[%r12277+780], %f3602;
	@%p959 bra 	$L__BB1_1028;
	setp.gt.u32 	%p960, %r4, 15;
	mul.wide.s32 	%rd2076, %r2, 16;
	add.s64 	%rd342, %rd341, %rd2076;
	ld.global.v4.f32 	{%f3603, %f3604, %f3605, %f3606}, [%rd342];
	mov.u32 	%r12278, %ntid.y;
	shl.b32 	%r12279, %r12278, 2;
	add.s32 	%r12280, %r183, %r12279;
	add.s32 	%r12281, %r12280, %r12279;
	add.s32 	%r12282, %r12281, %r12279;
	add.s32 	%r12283, %r12282, %r12279;
	add.s32 	%r12284, %r12283, %r12279;
	add.s32 	%r12285, %r12284, %r12279;
	add.s32 	%r12286, %r12285, %r12279;
	add.s32 	%r12287, %r12286, %r12279;
	add.s32 	%r12288, %r12287, %r12279;
	add.s32 	%r12289, %r12288, %r12279;
	add.s32 	%r12290, %r12289, %r12279;
	add.s32 	%r12291, %r12290, %r12279;
	add.s32 	%r12292, %r12291, %r12279;
	add.s32 	%r12293, %r12292, %r12279;
	add.s32 	%r12294, %r12293, %r12279;
	add.s32 	%r12295, %r12294, %r12279;
	add.s32 	%r12296, %r12295, %r12279;
	add.s32 	%r12297, %r12296, %r12279;
	add.s32 	%r12298, %r12297, %r12279;
	add.s32 	%r12299, %r12298, %r12279;
	add.s32 	%r12300, %r12299, %r12279;
	add.s32 	%r12301, %r12300, %r12279;
	add.s32 	%r12302, %r12301, %r12279;
	st.shared.f32 	[%r12302], %f3603;
	st.shared.f32 	[%r12302+260], %f3604;
	st.shared.f32 	[%r12302+520], %f3605;
	st.shared.f32 	[%r12302+780], %f3606;
	@%p960 bra 	$L__BB1_1028;
	setp.gt.u32 	%p961, %r5, 15;
	mul.wide.s32 	%rd2077, %r2, 16;
	add.s64 	%rd343, %rd342, %rd2077;
	ld.global.v4.f32 	{%f3607, %f3608, %f3609, %f3610}, [%rd343];
	mov.u32 	%r12303, %ntid.y;
	shl.b32 	%r12304, %r12303, 2;
	add.s32 	%r12305, %r155, %r12304;
	add.s32 	%r12306, %r12305, %r12304;
	add.s32 	%r12307, %r12306, %r12304;
	add.s32 	%r12308, %r12307, %r12304;
	add.s32 	%r12309, %r12308, %r12304;
	add.s32 	%r12310, %r12309, %r12304;
	add.s32 	%r12311, %r12310, %r12304;
	add.s32 	%r12312, %r12311, %r12304;
	add.s32 	%r12313, %r12312, %r12304;
	add.s32 	%r12314, %r12313, %r12304;
	add.s32 	%r12315, %r12314, %r12304;
	add.s32 	%r12316, %r12315, %r12304;
	add.s32 	%r12317, %r12316, %r12304;
	add.s32 	%r12318, %r12317, %r12304;
	add.s32 	%r12319, %r12318, %r12304;
	add.s32 	%r12320, %r12319, %r12304;
	add.s32 	%r12321, %r12320, %r12304;
	add.s32 	%r12322, %r12321, %r12304;
	add.s32 	%r12323, %r12322, %r12304;
	add.s32 	%r12324, %r12323, %r12304;
	add.s32 	%r12325, %r12324, %r12304;
	add.s32 	%r12326, %r12325, %r12304;
	add.s32 	%r12327, %r12326, %r12304;
	add.s32 	%r12328, %r12327, %r12304;
	add.s32 	%r12329, %r12328, %r12304;
	add.s32 	%r12330, %r12329, %r12304;
	st.shared.f32 	[%r12330], %f3607;
	st.shared.f32 	[%r12330+260], %f3608;
	st.shared.f32 	[%r12330+520], %f3609;
	st.shared.f32 	[%r12330+780], %f3610;
	@%p961 bra 	$L__BB1_1028;
	setp.gt.u32 	%p962, %r6, 15;
	mul.wide.s32 	%rd2078, %r2, 16;
	add.s64 	%rd344, %rd343, %rd2078;
	ld.global.v4.f32 	{%f3611, %f3612, %f3613, %f3614}, [%rd344];
	mov.u32 	%r12331, %ntid.y;
	shl.b32 	%r12332, %r12331, 2;
	add.s32 	%r12333, %r184, %r12332;
	add.s32 	%r12334, %r12333, %r12332;
	add.s32 	%r12335, %r12334, %r12332;
	add.s32 	%r12336, %r12335, %r12332;
	add.s32 	%r12337, %r12336, %r12332;
	add.s32 	%r12338, %r12337, %r12332;
	add.s32 	%r12339, %r12338, %r12332;
	add.s32 	%r12340, %r12339, %r12332;
	add.s32 	%r12341, %r12340, %r12332;
	add.s32 	%r12342, %r12341, %r12332;
	add.s32 	%r12343, %r12342, %r12332;
	add.s32 	%r12344, %r12343, %r12332;
	add.s32 	%r12345, %r12344, %r12332;
	add.s32 	%r12346, %r12345, %r12332;
	add.s32 	%r12347, %r12346, %r12332;
	add.s32 	%r12348, %r12347, %r12332;
	add.s32 	%r12349, %r12348, %r12332;
	add.s32 	%r12350, %r12349, %r12332;
	add.s32 	%r12351, %r12350, %r12332;
	add.s32 	%r12352, %r12351, %r12332;
	add.s32 	%r12353, %r12352, %r12332;
	add.s32 	%r12354, %r12353, %r12332;
	add.s32 	%r12355, %r12354, %r12332;
	st.shared.f32 	[%r12355], %f3611;
	st.shared.f32 	[%r12355+260], %f3612;
	st.shared.f32 	[%r12355+520], %f3613;
	st.shared.f32 	[%r12355+780], %f3614;
	@%p962 bra 	$L__BB1_1028;
	setp.gt.u32 	%p963, %r7, 15;
	mul.wide.s32 	%rd2079, %r2, 16;
	add.s64 	%rd345, %rd344, %rd2079;
	ld.global.v4.f32 	{%f3615, %f3616, %f3617, %f3618}, [%rd345];
	mov.u32 	%r12356, %ntid.y;
	shl.b32 	%r12357, %r12356, 2;
	add.s32 	%r12358, %r185, %r12357;
	add.s32 	%r12359, %r12358, %r12357;
	add.s32 	%r12360, %r12359, %r12357;
	add.s32 	%r12361, %r12360, %r12357;
	add.s32 	%r12362, %r12361, %r12357;
	add.s32 	%r12363, %r12362, %r12357;
	add.s32 	%r12364, %r12363, %r12357;
	add.s32 	%r12365, %r12364, %r12357;
	add.s32 	%r12366, %r12365, %r12357;
	add.s32 	%r12367, %r12366, %r12357;
	add.s32 	%r12368, %r12367, %r12357;
	add.s32 	%r12369, %r12368, %r12357;
	add.s32 	%r12370, %r12369, %r12357;
	add.s32 	%r12371, %r12370, %r12357;
	add.s32 	%r12372, %r12371, %r12357;
	add.s32 	%r12373, %r12372, %r12357;
	add.s32 	%r12374, %r12373, %r12357;
	add.s32 	%r12375, %r12374, %r12357;
	add.s32 	%r12376, %r12375, %r12357;
	add.s32 	%r12377, %r12376, %r12357;
	add.s32 	%r12378, %r12377, %r12357;
	add.s32 	%r12379, %r12378, %r12357;
	add.s32 	%r12380, %r12379, %r12357;
	st.shared.f32 	[%r12380], %f3615;
	st.shared.f32 	[%r12380+260], %f3616;
	st.shared.f32 	[%r12380+520], %f3617;
	st.shared.f32 	[%r12380+780], %f3618;
	@%p963 bra 	$L__BB1_1028;
	setp.gt.u32 	%p964, %r8, 15;
	mul.wide.s32 	%rd2080, %r2, 16;
	add.s64 	%rd2081, %rd345, %rd2080;
	ld.global.v4.f32 	{%f3619, %f3620, %f3621, %f3622}, [%rd2081];
	mov.u32 	%r12381, %ntid.y;
	shl.b32 	%r12382, %r12381, 2;
	add.s32 	%r12383, %r186, %r12382;
	add.s32 	%r12384, %r12383, %r12382;
	add.s32 	%r12385, %r12384, %r12382;
	add.s32 	%r12386, %r12385, %r12382;
	add.s32 	%r12387, %r12386, %r12382;
	add.s32 	%r12388, %r12387, %r12382;
	add.s32 	%r12389, %r12388, %r12382;
	add.s32 	%r12390, %r12389, %r12382;
	add.s32 	%r12391, %r12390, %r12382;
	add.s32 	%r12392, %r12391, %r12382;
	add.s32 	%r12393, %r12392, %r12382;
	add.s32 	%r12394, %r12393, %r12382;
	add.s32 	%r12395, %r12394, %r12382;
	add.s32 	%r12396, %r12395, %r12382;
	add.s32 	%r12397, %r12396, %r12382;
	add.s32 	%r12398, %r12397, %r12382;
	add.s32 	%r12399, %r12398, %r12382;
	add.s32 	%r12400, %r12399, %r12382;
	add.s32 	%r12401, %r12400, %r12382;
	add.s32 	%r12402, %r12401, %r12382;
	add.s32 	%r12403, %r12402, %r12382;
	add.s32 	%r12404, %r12403, %r12382;
	add.s32 	%r12405, %r12404, %r12382;
	st.shared.f32 	[%r12405], %f3619;
	st.shared.f32 	[%r12405+260], %f3620;
	st.shared.f32 	[%r12405+520], %f3621;
	st.shared.f32 	[%r12405+780], %f3622;
	@%p964 bra 	$L__BB1_1028;
	setp.gt.u32 	%p965, %r9, 15;
	mul.wide.u32 	%rd2082, %r8, 16;
	add.s64 	%rd2083, %rd340, %rd2082;
	ld.global.v4.f32 	{%f3623, %f3624, %f3625, %f3626}, [%rd2083];
	mov.u32 	%r12406, %ntid.y;
	shl.b32 	%r12407, %r12406, 2;
	add.s32 	%r12408, %r180, %r12407;
	add.s32 	%r12409, %r12408, %r12407;
	add.s32 	%r12410, %r12409, %r12407;
	add.s32 	%r12411, %r12410, %r12407;
	add.s32 	%r12412, %r12411, %r12407;
	add.s32 	%r12413, %r12412, %r12407;
	add.s32 	%r12414, %r12413, %r12407;
	add.s32 	%r12415, %r12414, %r12407;
	add.s32 	%r12416, %r12415, %r12407;
	add.s32 	%r12417, %r12416, %r12407;
	add.s32 	%r12418, %r12417, %r12407;
	add.s32 	%r12419, %r12418, %r12407;
	add.s32 	%r12420, %r12419, %r12407;
	add.s32 	%r12421, %r12420, %r12407;
	add.s32 	%r12422, %r12421, %r12407;
	add.s32 	%r12423, %r12422, %r12407;
	add.s32 	%r12424, %r12423, %r12407;
	add.s32 	%r12425, %r12424, %r12407;
	add.s32 	%r12426, %r12425, %r12407;
	add.s32 	%r12427, %r12426, %r12407;
	add.s32 	%r12428, %r12427, %r12407;
	add.s32 	%r12429, %r12428, %r12407;
	add.s32 	%r12430, %r12429, %r12407;
	add.s32 	%r12431, %r12430, %r12407;
	st.shared.f32 	[%r12431], %f3623;
	st.shared.f32 	[%r12431+260], %f3624;
	st.shared.f32 	[%r12431+520], %f3625;
	st.shared.f32 	[%r12431+780], %f3626;
	@%p965 bra 	$L__BB1_1028;
	setp.gt.u32 	%p966, %r10, 15;
	mul.wide.u32 	%rd2084, %r9, 16;
	add.s64 	%rd2085, %rd340, %rd2084;
	ld.global.v4.f32 	{%f3627, %f3628, %f3629, %f3630}, [%rd2085];
	st.shared.f32 	[%r189], %f3627;
	st.shared.f32 	[%r189+260], %f3628;
	st.shared.f32 	[%r189+520], %f3629;
	st.shared.f32 	[%r189+780], %f3630;
	@%p966 bra 	$L__BB1_1028;
	setp.gt.u32 	%p967, %r11, 15;
	mul.wide.u32 	%rd2086, %r10, 16;
	add.s64 	%rd2087, %rd340, %rd2086;
	ld.global.v4.f32 	{%f3631, %f3632, %f3633, %f3634}, [%rd2087];
	mov.u32 	%r12432, %ntid.y;
	shl.b32 	%r12433, %r12432, 2;
	add.s32 	%r12434, %r182, %r12433;
	add.s32 	%r12435, %r12434, %r12433;
	add.s32 	%r12436, %r12435, %r12433;
	add.s32 	%r12437, %r12436, %r12433;
	add.s32 	%r12438, %r12437, %r12433;
	add.s32 	%r12439, %r12438, %r12433;
	add.s32 	%r12440, %r12439, %r12433;
	add.s32 	%r12441, %r12440, %r12433;
	add.s32 	%r12442, %r12441, %r12433;
	add.s32 	%r12443, %r12442, %r12433;
	add.s32 	%r12444, %r12443, %r12433;
	add.s32 	%r12445, %r12444, %r12433;
	add.s32 	%r12446, %r12445, %r12433;
	add.s32 	%r12447, %r12446, %r12433;
	add.s32 	%r12448, %r12447, %r12433;
	add.s32 	%r12449, %r12448, %r12433;
	add.s32 	%r12450, %r12449, %r12433;
	add.s32 	%r12451, %r12450, %r12433;
	add.s32 	%r12452, %r12451, %r12433;
	add.s32 	%r12453, %r12452, %r12433;
	add.s32 	%r12454, %r12453, %r12433;
	add.s32 	%r12455, %r12454, %r12433;
	add.s32 	%r12456, %r12455, %r12433;
	add.s32 	%r12457, %r12456, %r12433;
	st.shared.f32 	[%r12457], %f3631;
	st.shared.f32 	[%r12457+260], %f3632;
	st.shared.f32 	[%r12457+520], %f3633;
	st.shared.f32 	[%r12457+780], %f3634;
	@%p967 bra 	$L__BB1_1028;
	setp.gt.u32 	%p968, %r12, 15;
	mul.wide.u32 	%rd2088, %r11, 16;
	add.s64 	%rd2089, %rd340, %rd2088;
	ld.global.v4.f32 	{%f3635, %f3636, %f3637, %f3638}, [%rd2089];
	mov.u32 	%r12458, %ntid.y;
	shl.b32 	%r12459, %r12458, 2;
	add.s32 	%r12460, %r175, %r12459;
	add.s32 	%r12461, %r12460, %r12459;
	add.s32 	%r12462, %r12461, %r12459;
	add.s32 	%r12463, %r12462, %r12459;
	add.s32 	%r12464, %r12463, %r12459;
	add.s32 	%r12465, %r12464, %r12459;
	add.s32 	%r12466, %r12465, %r12459;
	add.s32 	%r12467, %r12466, %r12459;
	add.s32 	%r12468, %r12467, %r12459;
	add.s32 	%r12469, %r12468, %r12459;
	add.s32 	%r12470, %r12469, %r12459;
	add.s32 	%r12471, %r12470, %r12459;
	add.s32 	%r12472, %r12471, %r12459;
	add.s32 	%r12473, %r12472, %r12459;
	add.s32 	%r12474, %r12473, %r12459;
	add.s32 	%r12475, %r12474, %r12459;
	add.s32 	%r12476, %r12475, %r12459;
	add.s32 	%r12477, %r12476, %r12459;
	add.s32 	%r12478, %r12477, %r12459;
	add.s32 	%r12479, %r12478, %r12459;
	add.s32 	%r12480, %r12479, %r12459;
	add.s32 	%r12481, %r12480, %r12459;
	add.s32 	%r12482, %r12481, %r12459;
	add.s32 	%r12483, %r12482, %r12459;
	add.s32 	%r12484, %r12483, %r12459;
	st.shared.f32 	[%r12484], %f3635;
	st.shared.f32 	[%r12484+260], %f3636;
	st.shared.f32 	[%r12484+520], %f3637;
	st.shared.f32 	[%r12484+780], %f3638;
	@%p968 bra 	$L__BB1_1028;
	setp.gt.u32 	%p969, %r13, 15;
	mul.wide.u32 	%rd2090, %r12, 16;
	add.s64 	%rd2091, %rd340, %rd2090;
	ld.global.v4.f32 	{%f3639, %f3640, %f3641, %f3642}, [%rd2091];
	mov.u32 	%r12485, %ntid.y;
	shl.b32 	%r12486, %r12485, 2;
	add.s32 	%r12487, %r187, %r12486;
	st.shared.f32 	[%r12487], %f3639;
	st.shared.f32 	[%r12487+260], %f3640;
	st.shared.f32 	[%r12487+520], %f3641;
	st.shared.f32 	[%r12487+780], %f3642;
	@%p969 bra 	$L__BB1_1028;
	setp.gt.u32 	%p970, %r14, 15;
	mul.wide.u32 	%rd2092, %r13, 16;
	add.s64 	%rd2093, %rd340, %rd2092;
	ld.global.v4.f32 	{%f3643, %f3644, %f3645, %f3646}, [%rd2093];
	mov.u32 	%r12488, %ntid.y;
	shl.b32 	%r12489, %r12488, 2;
	add.s32 	%r12490, %r177, %r12489;
	add.s32 	%r12491, %r12490, %r12489;
	add.s32 	%r12492, %r12491, %r12489;
	add.s32 	%r12493, %r12492, %r12489;
	add.s32 	%r12494, %r12493, %r12489;
	add.s32 	%r12495, %r12494, %r12489;
	add.s32 	%r12496, %r12495, %r12489;
	add.s32 	%r12497, %r12496, %r12489;
	add.s32 	%r12498, %r12497, %r12489;
	add.s32 	%r12499, %r12498, %r12489;
	add.s32 	%r12500, %r12499, %r12489;
	add.s32 	%r12501, %r12500, %r12489;
	add.s32 	%r12502, %r12501, %r12489;
	add.s32 	%r12503, %r12502, %r12489;
	add.s32 	%r12504, %r12503, %r12489;
	add.s32 	%r12505, %r12504, %r12489;
	add.s32 	%r12506, %r12505, %r12489;
	add.s32 	%r12507, %r12506, %r12489;
	add.s32 	%r12508, %r12507, %r12489;
	add.s32 	%r12509, %r12508, %r12489;
	add.s32 	%r12510, %r12509, %r12489;
	add.s32 	%r12511, %r12510, %r12489;
	add.s32 	%r12512, %r12511, %r12489;
	add.s32 	%r12513, %r12512, %r12489;
	add.s32 	%r12514, %r12513, %r12489;
	st.shared.f32 	[%r12514], %f3643;
	st.shared.f32 	[%r12514+260], %f3644;
	st.shared.f32 	[%r12514+520], %f3645;
	st.shared.f32 	[%r12514+780], %f3646;
	@%p970 bra 	$L__BB1_1028;
	setp.gt.u32 	%p971, %r15, 15;
	mul.wide.u32 	%rd2094, %r14, 16;
	add.s64 	%rd2095, %rd340, %rd2094;
	ld.global.v4.f32 	{%f3647, %f3648, %f3649, %f3650}, [%rd2095];
	mov.u32 	%r12515, %ntid.y;
	shl.b32 	%r12516, %r12515, 2;
	add.s32 	%r12517, %r178, %r12516;
	add.s32 	%r12518, %r12517, %r12516;
	add.s32 	%r12519, %r12518, %r12516;
	add.s32 	%r12520, %r12519, %r12516;
	add.s32 	%r12521, %r12520, %r12516;
	add.s32 	%r12522, %r12521, %r12516;
	add.s32 	%r12523, %r12522, %r12516;
	add.s32 	%r12524, %r12523, %r12516;
	add.s32 	%r12525, %r12524, %r12516;
	add.s32 	%r12526, %r12525, %r12516;
	add.s32 	%r12527, %r12526, %r12516;
	add.s32 	%r12528, %r12527, %r12516;
	add.s32 	%r12529, %r12528, %r12516;
	add.s32 	%r12530, %r12529, %r12516;
	add.s32 	%r12531, %r12530, %r12516;
	add.s32 	%r12532, %r12531, %r12516;
	add.s32 	%r12533, %r12532, %r12516;
	add.s32 	%r12534, %r12533, %r12516;
	add.s32 	%r12535, %r12534, %r12516;
	add.s32 	%r12536, %r12535, %r12516;
	add.s32 	%r12537, %r12536, %r12516;
	add.s32 	%r12538, %r12537, %r12516;
	add.s32 	%r12539, %r12538, %r12516;
	add.s32 	%r12540, %r12539, %r12516;
	add.s32 	%r12541, %r12540, %r12516;
	st.shared.f32 	[%r12541], %f3647;
	st.shared.f32 	[%r12541+260], %f3648;
	st.shared.f32 	[%r12541+520], %f3649;
	st.shared.f32 	[%r12541+780], %f3650;
	@%p971 bra 	$L__BB1_1028;
	setp.gt.u32 	%p972, %r16, 15;
	mul.wide.u32 	%rd2096, %r15, 16;
	add.s64 	%rd2097, %rd340, %rd2096;
	ld.global.v4.f32 	{%f3651, %f3652, %f3653, %f3654}, [%rd2097];
	mov.u32 	%r12542, %ntid.y;
	shl.b32 	%r12543, %r12542, 2;
	add.s32 	%r12544, %r165, %r12543;
	add.s32 	%r12545, %r12544, %r12543;
	add.s32 	%r12546, %r12545, %r12543;
	add.s32 	%r12547, %r12546, %r12543;
	add.s32 	%r12548, %r12547, %r12543;
	add.s32 	%r12549, %r12548, %r12543;
	add.s32 	%r12550, %r12549, %r12543;
	add.s32 	%r12551, %r12550, %r12543;
	add.s32 	%r12552, %r12551, %r12543;
	add.s32 	%r12553, %r12552, %r12543;
	add.s32 	%r12554, %r12553, %r12543;
	add.s32 	%r12555, %r12554, %r12543;
	add.s32 	%r12556, %r12555, %r12543;
	add.s32 	%r12557, %r12556, %r12543;
	add.s32 	%r12558, %r12557, %r12543;
	add.s32 	%r12559, %r12558, %r12543;
	add.s32 	%r12560, %r12559, %r12543;
	add.s32 	%r12561, %r12560, %r12543;
	add.s32 	%r12562, %r12561, %r12543;
	add.s32 	%r12563, %r12562, %r12543;
	add.s32 	%r12564, %r12563, %r12543;
	add.s32 	%r12565, %r12564, %r12543;
	add.s32 	%r12566, %r12565, %r12543;
	add.s32 	%r12567, %r12566, %r12543;
	add.s32 	%r12568, %r12567, %r12543;
	add.s32 	%r12569, %r12568, %r12543;
	st.shared.f32 	[%r12569], %f3651;
	st.shared.f32 	[%r12569+260], %f3652;
	st.shared.f32 	[%r12569+520], %f3653;
	st.shared.f32 	[%r12569+780], %f3654;
	@%p972 bra 	$L__BB1_1028;
	setp.gt.u32 	%p973, %r17, 15;
	mul.wide.u32 	%rd2098, %r16, 16;
	add.s64 	%rd2099, %rd340, %rd2098;
	ld.global.v4.f32 	{%f3655, %f3656, %f3657, %f3658}, [%rd2099];
	mov.u32 	%r12570, %ntid.y;
	shl.b32 	%r12571, %r12570, 2;
	add.s32 	%r12572, %r179, %r12571;
	add.s32 	%r12573, %r12572, %r12571;
	add.s32 	%r12574, %r12573, %r12571;
	add.s32 	%r12575, %r12574, %r12571;
	add.s32 	%r12576, %r12575, %r12571;
	add.s32 	%r12577, %r12576, %r12571;
	add.s32 	%r12578, %r12577, %r12571;
	add.s32 	%r12579, %r12578, %r12571;
	add.s32 	%r12580, %r12579, %r12571;
	add.s32 	%r12581, %r12580, %r12571;
	add.s32 	%r12582, %r12581, %r12571;
	add.s32 	%r12583, %r12582, %r12571;
	add.s32 	%r12584, %r12583, %r12571;
	add.s32 	%r12585, %r12584, %r12571;
	add.s32 	%r12586, %r12585, %r12571;
	add.s32 	%r12587, %r12586, %r12571;
	add.s32 	%r12588, %r12587, %r12571;
	add.s32 	%r12589, %r12588, %r12571;
	add.s32 	%r12590, %r12589, %r12571;
	add.s32 	%r12591, %r12590, %r12571;
	add.s32 	%r12592, %r12591, %r12571;
	add.s32 	%r12593, %r12592, %r12571;
	add.s32 	%r12594, %r12593, %r12571;
	add.s32 	%r12595, %r12594, %r12571;
	add.s32 	%r12596, %r12595, %r12571;
	st.shared.f32 	[%r12596], %f3655;
	st.shared.f32 	[%r12596+260], %f3656;
	st.shared.f32 	[%r12596+520], %f3657;
	st.shared.f32 	[%r12596+780], %f3658;
	@%p973 bra 	$L__BB1_1028;
	mul.wide.u32 	%rd2100, %r17, 16;
	add.s64 	%rd2101, %rd340, %rd2100;
	ld.global.v4.f32 	{%f3659, %f3660, %f3661, %f3662}, [%rd2101];
	mov.u32 	%r12597, %ntid.y;
	shl.b32 	%r12598, %r12597, 2;
	add.s32 	%r12599, %r166, %r12598;
	add.s32 	%r12600, %r12599, %r12598;
	add.s32 	%r12601, %r12600, %r12598;
	add.s32 	%r12602, %r12601, %r12598;
	add.s32 	%r12603, %r12602, %r12598;
	add.s32 	%r12604, %r12603, %r12598;
	add.s32 	%r12605, %r12604, %r12598;
	add.s32 	%r12606, %r12605, %r12598;
	add.s32 	%r12607, %r12606, %r12598;
	add.s32 	%r12608, %r12607, %r12598;
	add.s32 	%r12609, %r12608, %r12598;
	add.s32 	%r12610, %r12609, %r12598;
	add.s32 	%r12611, %r12610, %r12598;
	add.s32 	%r12612, %r12611, %r12598;
	add.s32 	%r12613, %r12612, %r12598;
	add.s32 	%r12614, %r12613, %r12598;
	add.s32 	%r12615, %r12614, %r12598;
	add.s32 	%r12616, %r12615, %r12598;
	add.s32 	%r12617, %r12616, %r12598;
	add.s32 	%r12618, %r12617, %r12598;
	add.s32 	%r12619, %r12618, %r12598;
	add.s32 	%r12620, %r12619, %r12598;
	add.s32 	%r12621, %r12620, %r12598;
	add.s32 	%r12622, %r12621, %r12598;
	add.s32 	%r12623, %r12622, %r12598;
	add.s32 	%r12624, %r12623, %r12598;
	st.shared.f32 	[%r12624], %f3659;
	st.shared.f32 	[%r12624+260], %f3660;
	st.shared.f32 	[%r12624+520], %f3661;
	st.shared.f32 	[%r12624+780], %f3662;
$L__BB1_1028:
	mov.u32 	%r12625, %ntid.y;
	add.s32 	%r12626, %r188, %r12625;
	setp.gt.u32 	%p974, %r12626, 63;
	@%p974 bra 	$L__BB1_1153;
	@%p3 bra 	$L__BB1_1046;
	ld.param.u32 	%r14173, [_Z12gmem_to_smemILi64ELi64EEvPfiiS0__param_2];
	setp.gt.u32 	%p976, %r3, 15;
	mov.u32 	%r12627, %ntid.y;
	add.s32 	%r12628, %r188, %r12627;
	mul.lo.s32 	%r12629, %r12628, %r14173;
	cvt.u64.u32 	%rd2102, %r12629;
	add.s64 	%rd2103, %rd2, %rd2102;
	shl.b64 	%rd2104, %rd2103, 2;
	add.s64 	%rd346, %rd3, %rd2104;
	mul.wide.u32 	%rd2105, %r214, 16;
	add.s64 	%rd347, %rd346, %rd2105;
	ld.global.v4.f32 	{%f3663, %f3664, %f3665, %f3666}, [%rd347];
	shl.b32 	%r12630, %r12627, 2;
	add.s32 	%r12631, %r167, %r12630;
	add.s32 	%r12632, %r12631, %r12630;
	add.s32 	%r12633, %r12632, %r12630;
	add.s32 	%r12634, %r12633, %r12630;
	add.s32 	%r12635, %r12634, %r12630;
	add.s32 	%r12636, %r12635, %r12630;
	add.s32 	%r12637, %r12636, %r12630;
	add.s32 	%r12638, %r12637, %r12630;
	add.s32 	%r12639, %r12638, %r12630;
	add.s32 	%r12640, %r12639, %r12630;
	add.s32 	%r12641, %r12640, %r12630;
	add.s32 	%r12642, %r12641, %r12630;
	add.s32 	%r12643, %r12642, %r12630;
	add.s32 	%r12644, %r12643, %r12630;
	add.s32 	%r12645, %r12644, %r12630;
	add.s32 	%r12646, %r12645, %r12630;
	add.s32 	%r12647, %r12646, %r12630;
	add.s32 	%r12648, %r12647, %r12630;
	add.s32 	%r12649, %r12648, %r12630;
	add.s32 	%r12650, %r12649, %r12630;
	add.s32 	%r12651, %r12650, %r12630;
	add.s32 	%r12652, %r12651, %r12630;
	add.s32 	%r12653, %r12652, %r12630;
	add.s32 	%r12654, %r12653, %r12630;
	add.s32 	%r12655, %r12654, %r12630;
	add.s32 	%r12656, %r12655, %r12630;
	st.shared.f32 	[%r12656], %f3663;
	st.shared.f32 	[%r12656+260], %f3664;
	st.shared.f32 	[%r12656+520], %f3665;
	st.shared.f32 	[%r12656+780], %f3666;
	@%p976 bra 	$L__BB1_1046;
	setp.gt.u32 	%p977, %r4, 15;
	mul.wide.s32 	%rd2106, %r2, 16;
	add.s64 	%rd348, %rd347, %rd2106;
	ld.global.v4.f32 	{%f3667, %f3668, %f3669, %f3670}, [%rd348];
	st.shared.f32 	[%r190], %f3667;
	st.shared.f32 	[%r190+260], %f3668;
	st.shared.f32 	[%r190+520], %f3669;
	st.shared.f32 	[%r190+780], %f3670;
	@%p977 bra 	$L__BB1_1046;
	setp.gt.u32 	%p978, %r5, 15;
	mul.wide.s32 	%rd2107, %r2, 16;
	add.s64 	%rd349, %rd348, %rd2107;
	ld.global.v4.f32 	{%f3671, %f3672, %f3673, %f3674}, [%rd349];
	mov.u32 	%r12657, %ntid.y;
	shl.b32 	%r12658, %r12657, 2;
	add.s32 	%r12659, %r155, %r12658;
	add.s32 	%r12660, %r12659, %r12658;
	add.s32 	%r12661, %r12660, %r12658;
	add.s32 	%r12662, %r12661, %r12658;
	add.s32 	%r12663, %r12662, %r12658;
	add.s32 	%r12664, %r12663, %r12658;
	add.s32 	%r12665, %r12664, %r12658;
	add.s32 	%r12666, %r12665, %r12658;
	add.s32 	%r12667, %r12666, %r12658;
	add.s32 	%r12668, %r12667, %r12658;
	add.s32 	%r12669, %r12668, %r12658;
	add.s32 	%r12670, %r12669, %r12658;
	add.s32 	%r12671, %r12670, %r12658;
	add.s32 	%r12672, %r12671, %r12658;
	add.s32 	%r12673, %r12672, %r12658;
	add.s32 	%r12674, %r12673, %r12658;
	add.s32 	%r12675, %r12674, %r12658;
	add.s32 	%r12676, %r12675, %r12658;
	add.s32 	%r12677, %r12676, %r12658;
	add.s32 	%r12678, %r12677, %r12658;
	add.s32 	%r12679, %r12678, %r12658;
	add.s32 	%r12680, %r12679, %r12658;
	add.s32 	%r12681, %r12680, %r12658;
	add.s32 	%r12682, %r12681, %r12658;
	add.s32 	%r12683, %r12682, %r12658;
	add.s32 	%r12684, %r12683, %r12658;
	add.s32 	%r12685, %r12684, %r12658;
	st.shared.f32 	[%r12685], %f3671;
	st.shared.f32 	[%r12685+260], %f3672;
	st.shared.f32 	[%r12685+520], %f3673;
	st.shared.f32 	[%r12685+780], %f3674;
	@%p978 bra 	$L__BB1_1046;
	setp.gt.u32 	%p979, %r6, 15;
	mul.wide.s32 	%rd2108, %r2, 16;
	add.s64 	%rd350, %rd349, %rd2108;
	ld.global.v4.f32 	{%f3675, %f3676, %f3677, %f3678}, [%rd350];
	st.shared.f32 	[%r191], %f3675;
	st.shared.f32 	[%r191+260], %f3676;
	st.shared.f32 	[%r191+520], %f3677;
	st.shared.f32 	[%r191+780], %f3678;
	@%p979 bra 	$L__BB1_1046;
	setp.gt.u32 	%p980, %r7, 15;
	mul.wide.s32 	%rd2109, %r2, 16;
	add.s64 	%rd351, %rd350, %rd2109;
	ld.global.v4.f32 	{%f3679, %f3680, %f3681, %f3682}, [%rd351];
	st.shared.f32 	[%r192], %f3679;
	st.shared.f32 	[%r192+260], %f3680;
	st.shared.f32 	[%r192+520], %f3681;
	st.shared.f32 	[%r192+780], %f3682;
	@%p980 bra 	$L__BB1_1046;
	setp.gt.u32 	%p981, %r8, 15;
	mul.wide.s32 	%rd2110, %r2, 16;
	add.s64 	%rd2111, %rd351, %rd2110;
	ld.global.v4.f32 	{%f3683, %f3684, %f3685, %f3686}, [%rd2111];
	st.shared.f32 	[%r193], %f3683;
	st.shared.f32 	[%r193+260], %f3684;
	st.shared.f32 	[%r193+520], %f3685;
	st.shared.f32 	[%r193+780], %f3686;
	@%p981 bra 	$L__BB1_1046;
	setp.gt.u32 	%p982, %r9, 15;
	mul.wide.u32 	%rd2112, %r8, 16;
	add.s64 	%rd2113, %rd346, %rd2112;
	ld.global.v4.f32 	{%f3687, %f3688, %f3689, %f3690}, [%rd2113];
	st.shared.f32 	[%r194], %f3687;
	st.shared.f32 	[%r194+260], %f3688;
	st.shared.f32 	[%r194+520], %f3689;
	st.shared.f32 	[%r194+780], %f3690;
	@%p982 bra 	$L__BB1_1046;
	setp.gt.u32 	%p983, %r10, 15;
	mul.wide.u32 	%rd2114, %r9, 16;
	add.s64 	%rd2115, %rd346, %rd2114;
	ld.global.v4.f32 	{%f3691, %f3692, %f3693, %f3694}, [%rd2115];
	mov.u32 	%r12686, %ntid.y;
	shl.b32 	%r12687, %r12686, 2;
	add.s32 	%r12688, %r189, %r12687;
	st.shared.f32 	[%r12688], %f3691;
	st.shared.f32 	[%r12688+260], %f3692;
	st.shared.f32 	[%r12688+520], %f3693;
	st.shared.f32 	[%r12688+780], %f3694;
	@%p983 bra 	$L__BB1_1046;
	setp.gt.u32 	%p984, %r11, 15;
	mul.wide.u32 	%rd2116, %r10, 16;
	add.s64 	%rd2117, %rd346, %rd2116;
	ld.global.v4.f32 	{%f3695, %f3696, %f3697, %f3698}, [%rd2117];
	mov.u32 	%r12689, %ntid.y;
	shl.b32 	%r12690, %r12689, 2;
	add.s32 	%r12691, %r182, %r12690;
	add.s32 	%r12692, %r12691, %r12690;
	add.s32 	%r12693, %r12692, %r12690;
	add.s32 	%r12694, %r12693, %r12690;
	add.s32 	%r12695, %r12694, %r12690;
	add.s32 	%r12696, %r12695, %r12690;
	add.s32 	%r12697, %r12696, %r12690;
	add.s32 	%r12698, %r12697, %r12690;
	add.s32 	%r12699, %r12698, %r12690;
	add.s32 	%r12700, %r12699, %r12690;
	add.s32 	%r12701, %r12700, %r12690;
	add.s32 	%r12702, %r12701, %r12690;
	add.s32 	%r12703, %r12702, %r12690;
	add.s32 	%r12704, %r12703, %r12690;
	add.s32 	%r12705, %r12704, %r12690;
	add.s32 	%r12706, %r12705, %r12690;
	add.s32 	%r12707, %r12706, %r12690;
	add.s32 	%r12708, %r12707, %r12690;
	add.s32 	%r12709, %r12708, %r12690;
	add.s32 	%r12710, %r12709, %r12690;
	add.s32 	%r12711, %r12710, %r12690;
	add.s32 	%r12712, %r12711, %r12690;
	add.s32 	%r12713, %r12712, %r12690;
	add.s32 	%r12714, %r12713, %r12690;
	add.s32 	%r12715, %r12714, %r12690;
	st.shared.f32 	[%r12715], %f3695;
	st.shared.f32 	[%r12715+260], %f3696;
	st.shared.f32 	[%r12715+520], %f3697;
	st.shared.f32 	[%r12715+780], %f3698;
	@%p984 bra 	$L__BB1_1046;
	setp.gt.u32 	%p985, %r12, 15;
	mul.wide.u32 	%rd2118, %r11, 16;
	add.s64 	%rd2119, %rd346, %rd2118;
	ld.global.v4.f32 	{%f3699, %f3700, %f3701, %f3702}, [%rd2119];
	mov.u32 	%r12716, %ntid.y;
	shl.b32 	%r12717, %r12716, 2;
	add.s32 	%r12718, %r175, %r12717;
	add.s32 	%r12719, %r12718, %r12717;
	add.s32 	%r12720, %r12719, %r12717;
	add.s32 	%r12721, %r12720, %r12717;
	add.s32 	%r12722, %r12721, %r12717;
	add.s32 	%r12723, %r12722, %r12717;
	add.s32 	%r12724, %r12723, %r12717;
	add.s32 	%r12725, %r12724, %r12717;
	add.s32 	%r12726, %r12725, %r12717;
	add.s32 	%r12727, %r12726, %r12717;
	add.s32 	%r12728, %r12727, %r12717;
	add.s32 	%r12729, %r12728, %r12717;
	add.s32 	%r12730, %r12729, %r12717;
	add.s32 	%r12731, %r12730, %r12717;
	add.s32 	%r12732, %r12731, %r12717;
	add.s32 	%r12733, %r12732, %r12717;
	add.s32 	%r12734, %r12733, %r12717;
	add.s32 	%r12735, %r12734, %r12717;
	add.s32 	%r12736, %r12735, %r12717;
	add.s32 	%r12737, %r12736, %r12717;
	add.s32 	%r12738, %r12737, %r12717;
	add.s32 	%r12739, %r12738, %r12717;
	add.s32 	%r12740, %r12739, %r12717;
	add.s32 	%r12741, %r12740, %r12717;
	add.s32 	%r12742, %r12741, %r12717;
	add.s32 	%r12743, %r12742, %r12717;
	st.shared.f32 	[%r12743], %f3699;
	st.shared.f32 	[%r12743+260], %f3700;
	st.shared.f32 	[%r12743+520], %f3701;
	st.shared.f32 	[%r12743+780], %f3702;
	@%p985 bra 	$L__BB1_1046;
	setp.gt.u32 	%p986, %r13, 15;
	mul.wide.u32 	%rd2120, %r12, 16;
	add.s64 	%rd2121, %rd346, %rd2120;
	ld.global.v4.f32 	{%f3703, %f3704, %f3705, %f3706}, [%rd2121];
	mov.u32 	%r12744, %ntid.y;
	shl.b32 	%r12745, %r12744, 2;
	add.s32 	%r12746, %r187, %r12745;
	add.s32 	%r12747, %r12746, %r12745;
	st.shared.f32 	[%r12747], %f3703;
	st.shared.f32 	[%r12747+260], %f3704;
	st.shared.f32 	[%r12747+520], %f3705;
	st.shared.f32 	[%r12747+780], %f3706;
	@%p986 bra 	$L__BB1_1046;
	setp.gt.u32 	%p987, %r14, 15;
	mul.wide.u32 	%rd2122, %r13, 16;
	add.s64 	%rd2123, %rd346, %rd2122;
	ld.global.v4.f32 	{%f3707, %f3708, %f3709, %f3710}, [%rd2123];
	mov.u32 	%r12748, %ntid.y;
	shl.b32 	%r12749, %r12748, 2;
	add.s32 	%r12750, %r177, %r12749;
	add.s32 	%r12751, %r12750, %r12749;
	add.s32 	%r12752, %r12751, %r12749;
	add.s32 	%r12753, %r12752, %r12749;
	add.s32 	%r12754, %r12753, %r12749;
	add.s32 	%r12755, %r12754, %r12749;
	add.s32 	%r12756, %r12755, %r12749;
	add.s32 	%r12757, %r12756, %r12749;
	add.s32 	%r12758, %r12757, %r12749;
	add.s32 	%r12759, %r12758, %r12749;
	add.s32 	%r12760, %r12759, %r12749;
	add.s32 	%r12761, %r12760, %r12749;
	add.s32 	%r12762, %r12761, %r12749;
	add.s32 	%r12763, %r12762, %r12749;
	add.s32 	%r12764, %r12763, %r12749;
	add.s32 	%r12765, %r12764, %r12749;
	add.s32 	%r12766, %r12765, %r12749;
	add.s32 	%r12767, %r12766, %r12749;
	add.s32 	%r12768, %r12767, %r12749;
	add.s32 	%r12769, %r12768, %r12749;
	add.s32 	%r12770, %r12769, %r12749;
	add.s32 	%r12771, %r12770, %r12749;
	add.s32 	%r12772, %r12771, %r12749;
	add.s32 	%r12773, %r12772, %r12749;
	add.s32 	%r12774, %r12773, %r12749;
	add.s32 	%r12775, %r12774, %r12749;
	st.shared.f32 	[%r12775], %f3707;
	st.shared.f32 	[%r12775+260], %f3708;
	st.shared.f32 	[%r12775+520], %f3709;
	st.shared.f32 	[%r12775+780], %f3710;
	@%p987 bra 	$L__BB1_1046;
	setp.gt.u32 	%p988, %r15, 15;
	mul.wide.u32 	%rd2124, %r14, 16;
	add.s64 	%rd2125, %rd346, %rd2124;
	ld.global.v4.f32 	{%f3711, %f3712, %f3713, %f3714}, [%rd2125];
	mov.u32 	%r12776, %ntid.y;
	shl.b32 	%r12777, %r12776, 2;
	add.s32 	%r12778, %r178, %r12777;
	add.s32 	%r12779, %r12778, %r12777;
	add.s32 	%r12780, %r12779, %r12777;
	add.s32 	%r12781, %r12780, %r12777;
	add.s32 	%r12782, %r12781, %r12777;
	add.s32 	%r12783, %r12782, %r12777;
	add.s32 	%r12784, %r12783, %r12777;
	add.s32 	%r12785, %r12784, %r12777;
	add.s32 	%r12786, %r12785, %r12777;
	add.s32 	%r12787, %r12786, %r12777;
	add.s32 	%r12788, %r12787, %r12777;
	add.s32 	%r12789, %r12788, %r12777;
	add.s32 	%r12790, %r12789, %r12777;
	add.s32 	%r12791, %r12790, %r12777;
	add.s32 	%r12792, %r12791, %r12777;
	add.s32 	%r12793, %r12792, %r12777;
	add.s32 	%r12794, %r12793, %r12777;
	add.s32 	%r12795, %r12794, %r12777;
	add.s32 	%r12796, %r12795, %r12777;
	add.s32 	%r12797, %r12796, %r12777;
	add.s32 	%r12798, %r12797, %r12777;
	add.s32 	%r12799, %r12798, %r12777;
	add.s32 	%r12800, %r12799, %r12777;
	add.s32 	%r12801, %r12800, %r12777;
	add.s32 	%r12802, %r12801, %r12777;
	add.s32 	%r12803, %r12802, %r12777;
	st.shared.f32 	[%r12803], %f3711;
	st.shared.f32 	[%r12803+260], %f3712;
	st.shared.f32 	[%r12803+520], %f3713;
	st.shared.f32 	[%r12803+780], %f3714;
	@%p988 bra 	$L__BB1_1046;
	setp.gt.u32 	%p989, %r16, 15;
	mul.wide.u32 	%rd2126, %r15, 16;
	add.s64 	%rd2127, %rd346, %rd2126;
	ld.global.v4.f32 	{%f3715, %f3716, %f3717, %f3718}, [%rd2127];
	mov.u32 	%r12804, %ntid.y;
	shl.b32 	%r12805, %r12804, 2;
	add.s32 	%r12806, %r165, %r12805;
	add.s32 	%r12807, %r12806, %r12805;
	add.s32 	%r12808, %r12807, %r12805;
	add.s32 	%r12809, %r12808, %r12805;
	add.s32 	%r12810, %r12809, %r12805;
	add.s32 	%r12811, %r12810, %r12805;
	add.s32 	%r12812, %r12811, %r12805;
	add.s32 	%r12813, %r12812, %r12805;
	add.s32 	%r12814, %r12813, %r12805;
	add.s32 	%r12815, %r12814, %r12805;
	add.s32 	%r12816, %r12815, %r12805;
	add.s32 	%r12817, %r12816, %r12805;
	add.s32 	%r12818, %r12817, %r12805;
	add.s32 	%r12819, %r12818, %r12805;
	add.s32 	%r12820, %r12819, %r12805;
	add.s32 	%r12821, %r12820, %r12805;
	add.s32 	%r12822, %r12821, %r12805;
	add.s32 	%r12823, %r12822, %r12805;
	add.s32 	%r12824, %r12823, %r12805;
	add.s32 	%r12825, %r12824, %r12805;
	add.s32 	%r12826, %r12825, %r12805;
	add.s32 	%r12827, %r12826, %r12805;
	add.s32 	%r12828, %r12827, %r12805;
	add.s32 	%r12829, %r12828, %r12805;
	add.s32 	%r12830, %r12829, %r12805;
	add.s32 	%r12831, %r12830, %r12805;
	add.s32 	%r12832, %r12831, %r12805;
	st.shared.f32 	[%r12832], %f3715;
	st.shared.f32 	[%r12832+260], %f3716;
	st.shared.f32 	[%r12832+520], %f3717;
	st.shared.f32 	[%r12832+780], %f3718;
	@%p989 bra 	$L__BB1_1046;
	setp.gt.u32 	%p990, %r17, 15;
	mul.wide.u32 	%rd2128, %r16, 16;
	add.s64 	%rd2129, %rd346, %rd2128;
	ld.global.v4.f32 	{%f3719, %f3720, %f3721, %f3722}, [%rd2129];
	mov.u32 	%r12833, %ntid.y;
	shl.b32 	%r12834, %r12833, 2;
	add.s32 	%r12835, %r179, %r12834;
	add.s32 	%r12836, %r12835, %r12834;
	add.s32 	%r12837, %r12836, %r12834;
	add.s32 	%r12838, %r12837, %r12834;
	add.s32 	%r12839, %r12838, %r12834;
	add.s32 	%r12840, %r12839, %r12834;
	add.s32 	%r12841, %r12840, %r12834;
	add.s32 	%r12842, %r12841, %r12834;
	add.s32 	%r12843, %r12842, %r12834;
	add.s32 	%r12844, %r12843, %r12834;
	add.s32 	%r12845, %r12844, %r12834;
	add.s32 	%r12846, %r12845, %r12834;
	add.s32 	%r12847, %r12846, %r12834;
	add.s32 	%r12848, %r12847, %r12834;
	add.s32 	%r12849, %r12848, %r12834;
	add.s32 	%r12850, %r12849, %r12834;
	add.s32 	%r12851, %r12850, %r12834;
	add.s32 	%r12852, %r12851, %r12834;
	add.s32 	%r12853, %r12852, %r12834;
	add.s32 	%r12854, %r12853, %r12834;
	add.s32 	%r12855, %r12854, %r12834;
	add.s32 	%r12856, %r12855, %r12834;
	add.s32 	%r12857, %r12856, %r12834;
	add.s32 	%r12858, %r12857, %r12834;
	add.s32 	%r12859, %r12858, %r12834;
	add.s32 	%r12860, %r12859, %r12834;
	st.shared.f32 	[%r12860], %f3719;
	st.shared.f32 	[%r12860+260], %f3720;
	st.shared.f32 	[%r12860+520], %f3721;
	st.shared.f32 	[%r12860+780], %f3722;
	@%p990 bra 	$L__BB1_1046;
	mul.wide.u32 	%rd2130, %r17, 16;
	add.s64 	%rd2131, %rd346, %rd2130;
	ld.global.v4.f32 	{%f3723, %f3724, %f3725, %f3726}, [%rd2131];
	mov.u32 	%r12861, %ntid.y;
	shl.b32 	%r12862, %r12861, 2;
	add.s32 	%r12863, %r166, %r12862;
	add.s32 	%r12864, %r12863, %r12862;
	add.s32 	%r12865, %r12864, %r12862;
	add.s32 	%r12866, %r12865, %r12862;
	add.s32 	%r12867, %r12866, %r12862;
	add.s32 	%r12868, %r12867, %r12862;
	add.s32 	%r12869, %r12868, %r12862;
	add.s32 	%r12870, %r12869, %r12862;
	add.s32 	%r12871, %r12870, %r12862;
	add.s32 	%r12872, %r12871, %r12862;
	add.s32 	%r12873, %r12872, %r12862;
	add.s32 	%r12874, %r12873, %r12862;
	add.s32 	%r12875, %r12874, %r12862;
	add.s32 	%r12876, %r12875, %r12862;
	add.s32 	%r12877, %r12876, %r12862;
	add.s32 	%r12878, %r12877, %r12862;
	add.s32 	%r12879, %r12878, %r12862;
	add.s32 	%r12880, %r12879, %r12862;
	add.s32 	%r12881, %r12880, %r12862;
	add.s32 	%r12882, %r12881, %r12862;
	add.s32 	%r12883, %r12882, %r12862;
	add.s32 	%r12884, %r12883, %r12862;
	add.s32 	%r12885, %r12884, %r12862;
	add.s32 	%r12886, %r12885, %r12862;
	add.s32 	%r12887, %r12886, %r12862;
	add.s32 	%r12888, %r12887, %r12862;
	add.s32 	%r12889, %r12888, %r12862;
	st.shared.f32 	[%r12889], %f3723;
	st.shared.f32 	[%r12889+260], %f3724;
	st.shared.f32 	[%r12889+520], %f3725;
	st.shared.f32 	[%r12889+780], %f3726;
$L__BB1_1046:
	mov.u32 	%r12890, %ntid.y;
	add.s32 	%r12891, %r188, %r12890;
	add.s32 	%r12892, %r12891, %r12890;
	setp.gt.u32 	%p991, %r12892, 63;
	@%p991 bra 	$L__BB1_1153;
	@%p3 bra 	$L__BB1_1064;
	ld.param.u32 	%r14174, [_Z12gmem_to_smemILi64ELi64EEvPfiiS0__param_2];
	setp.gt.u32 	%p993, %r3, 15;
	mov.u32 	%r12893, %ntid.y;
	add.s32 	%r12894, %r188, %r12893;
	add.s32 	%r12895, %r12894, %r12893;
	mul.lo.s32 	%r12896, %r12895, %r14174;
	cvt.u64.u32 	%rd2132, %r12896;
	add.s64 	%rd2133, %rd2, %rd2132;
	shl.b64 	%rd2134, %rd2133, 2;
	add.s64 	%rd352, %rd3, %rd2134;
	mul.wide.u32 	%rd2135, %r214, 16;
	add.s64 	%rd353, %rd352, %rd2135;
	ld.global.v4.f32 	{%f3727, %f3728, %f3729, %f3730}, [%rd353];
	shl.b32 	%r12897, %r12893, 2;
	add.s32 	%r12898, %r167, %r12897;
	add.s32 	%r12899, %r12898, %r12897;
	add.s32 	%r12900, %r12899, %r12897;
	add.s32 	%r12901, %r12900, %r12897;
	add.s32 	%r12902, %r12901, %r12897;
	add.s32 	%r12903, %r12902, %r12897;
	add.s32 	%r12904, %r12903, %r12897;
	add.s32 	%r12905, %r12904, %r12897;
	add.s32 	%r12906, %r12905, %r12897;
	add.s32 	%r12907, %r12906, %r12897;
	add.s32 	%r12908, %r12907, %r12897;
	add.s32 	%r12909, %r12908, %r12897;
	add.s32 	%r12910, %r12909, %r12897;
	add.s32 	%r12911, %r12910, %r12897;
	add.s32 	%r12912, %r12911, %r12897;
	add.s32 	%r12913, %r12912, %r12897;
	add.s32 	%r12914, %r12913, %r12897;
	add.s32 	%r12915, %r12914, %r12897;
	add.s32 	%r12916, %r12915, %r12897;
	add.s32 	%r12917, %r12916, %r12897;
	add.s32 	%r12918, %r12917, %r12897;
	add.s32 	%r12919, %r12918, %r12897;
	add.s32 	%r12920, %r12919, %r12897;
	add.s32 	%r12921, %r12920, %r12897;
	add.s32 	%r12922, %r12921, %r12897;
	add.s32 	%r12923, %r12922, %r12897;
	add.s32 	%r12924, %r12923, %r12897;
	st.shared.f32 	[%r12924], %f3727;
	st.shared.f32 	[%r12924+260], %f3728;
	st.shared.f32 	[%r12924+520], %f3729;
	st.shared.f32 	[%r12924+780], %f3730;
	@%p993 bra 	$L__BB1_1064;
	setp.gt.u32 	%p994, %r4, 15;
	mul.wide.s32 	%rd2136, %r2, 16;
	add.s64 	%rd354, %rd353, %rd2136;
	ld.global.v4.f32 	{%f3731, %f3732, %f3733, %f3734}, [%rd354];
	mov.u32 	%r12925, %ntid.y;
	shl.b32 	%r12926, %r12925, 2;
	add.s32 	%r12927, %r190, %r12926;
	st.shared.f32 	[%r12927], %f3731;
	st.shared.f32 	[%r12927+260], %f3732;
	st.shared.f32 	[%r12927+520], %f3733;
	st.shared.f32 	[%r12927+780], %f3734;
	@%p994 bra 	$L__BB1_1064;
	setp.gt.u32 	%p995, %r5, 15;
	mul.wide.s32 	%rd2137, %r2, 16;
	add.s64 	%rd355, %rd354, %rd2137;
	ld.global.v4.f32 	{%f3735, %f3736, %f3737, %f3738}, [%rd355];
	mov.u32 	%r12928, %ntid.y;
	shl.b32 	%r12929, %r12928, 2;
	add.s32 	%r12930, %r155, %r12929;
	add.s32 	%r12931, %r12930, %r12929;
	add.s32 	%r12932, %r12931, %r12929;
	add.s32 	%r12933, %r12932, %r12929;
	add.s32 	%r12934, %r12933, %r12929;
	add.s32 	%r12935, %r12934, %r12929;
	add.s32 	%r12936, %r12935, %r12929;
	add.s32 	%r12937, %r12936, %r12929;
	add.s32 	%r12938, %r12937, %r12929;
	add.s32 	%r12939, %r12938, %r12929;
	add.s32 	%r12940, %r12939, %r12929;
	add.s32 	%r12941, %r12940, %r12929;
	add.s32 	%r12942, %r12941, %r12929;
	add.s32 	%r12943, %r12942, %r12929;
	add.s32 	%r12944, %r12943, %r12929;
	add.s32 	%r12945, %r12944, %r12929;
	add.s32 	%r12946, %r12945, %r12929;
	add.s32 	%r12947, %r12946, %r12929;
	add.s32 	%r12948, %r12947, %r12929;
	add.s32 	%r12949, %r12948, %r12929;
	add.s32 	%r12950, %r12949, %r12929;
	add.s32 	%r12951, %r12950, %r12929;
	add.s32 	%r12952, %r12951, %r12929;
	add.s32 	%r12953, %r12952, %r12929;
	add.s32 	%r12954, %r12953, %r12929;
	add.s32 	%r12955, %r12954, %r12929;
	add.s32 	%r12956, %r12955, %r12929;
	add.s32 	%r12957, %r12956, %r12929;
	st.shared.f32 	[%r12957], %f3735;
	st.shared.f32 	[%r12957+260], %f3736;
	st.shared.f32 	[%r12957+520], %f3737;
	st.shared.f32 	[%r12957+780], %f3738;
	@%p995 bra 	$L__BB1_1064;
	setp.gt.u32 	%p996, %r6, 15;
	mul.wide.s32 	%rd2138, %r2, 16;
	add.s64 	%rd356, %rd355, %rd2138;
	ld.global.v4.f32 	{%f3739, %f3740, %f3741, %f3742}, [%rd356];
	st.shared.f32 	[%r195], %f3739;
	st.shared.f32 	[%r195+260], %f3740;
	st.shared.f32 	[%r195+520], %f3741;
	st.shared.f32 	[%r195+780], %f3742;
	@%p996 bra 	$L__BB1_1064;
	setp.gt.u32 	%p997, %r7, 15;
	mul.wide.s32 	%rd2139, %r2, 16;
	add.s64 	%rd357, %rd356, %rd2139;
	ld.global.v4.f32 	{%f3743, %f3744, %f3745, %f3746}, [%rd357];
	mov.u32 	%r12958, %ntid.y;
	shl.b32 	%r12959, %r12958, 2;
	add.s32 	%r12960, %r192, %r12959;
	st.shared.f32 	[%r12960], %f3743;
	st.shared.f32 	[%r12960+260], %f3744;
	st.shared.f32 	[%r12960+520], %f3745;
	st.shared.f32 	[%r12960+780], %f3746;
	@%p997 bra 	$L__BB1_1064;
	setp.gt.u32 	%p998, %r8, 15;
	mul.wide.s32 	%rd2140, %r2, 16;
	add.s64 	%rd2141, %rd357, %rd2140;
	ld.global.v4.f32 	{%f3747, %f3748, %f3749, %f3750}, [%rd2141];
	mov.u32 	%r12961, %ntid.y;
	shl.b32 	%r12962, %r12961, 2;
	add.s32 	%r12963, %r193, %r12962;
	st.shared.f32 	[%r12963], %f3747;
	st.shared.f32 	[%r12963+260], %f3748;
	st.shared.f32 	[%r12963+520], %f3749;
	st.shared.f32 	[%r12963+780], %f3750;
	@%p998 bra 	$L__BB1_1064;
	setp.gt.u32 	%p999, %r9, 15;
	mul.wide.u32 	%rd2142, %r8, 16;
	add.s64 	%rd2143, %rd352, %rd2142;
	ld.global.v4.f32 	{%f3751, %f3752, %f3753, %f3754}, [%rd2143];
	mov.u32 	%r12964, %ntid.y;
	shl.b32 	%r12965, %r12964, 2;
	add.s32 	%r12966, %r194, %r12965;
	st.shared.f32 	[%r12966], %f3751;
	st.shared.f32 	[%r12966+260], %f3752;
	st.shared.f32 	[%r12966+520], %f3753;
	st.shared.f32 	[%r12966+780], %f3754;
	@%p999 bra 	$L__BB1_1064;
	setp.gt.u32 	%p1000, %r10, 15;
	mul.wide.u32 	%rd2144, %r9, 16;
	add.s64 	%rd2145, %rd352, %rd2144;
	ld.global.v4.f32 	{%f3755, %f3756, %f3757, %f3758}, [%rd2145];
	mov.u32 	%r12967, %ntid.y;
	shl.b32 	%r12968, %r12967, 2;
	add.s32 	%r12969, %r189, %r12968;
	add.s32 	%r12970, %r12969, %r12968;
	st.shared.f32 	[%r12970], %f3755;
	st.shared.f32 	[%r12970+260], %f3756;
	st.shared.f32 	[%r12970+520], %f3757;
	st.shared.f32 	[%r12970+780], %f3758;
	@%p1000 bra 	$L__BB1_1064;
	setp.gt.u32 	%p1001, %r11, 15;
	mul.wide.u32 	%rd2146, %r10, 16;
	add.s64 	%rd2147, %rd352, %rd2146;
	ld.global.v4.f32 	{%f3759, %f3760, %f3761, %f3762}, [%rd2147];
	mov.u32 	%r12971, %ntid.y;
	shl.b32 	%r12972, %r12971, 2;
	add.s32 	%r12973, %r182, %r12972;
	add.s32 	%r12974, %r12973, %r12972;
	add.s32 	%r12975, %r12974, %r12972;
	add.s32 	%r12976, %r12975, %r12972;
	add.s32 	%r12977, %r12976, %r12972;
	add.s32 	%r12978, %r12977, %r12972;
	add.s32 	%r12979, %r12978, %r12972;
	add.s32 	%r12980, %r12979, %r12972;
	add.s32 	%r12981, %r12980, %r12972;
	add.s32 	%r12982, %r12981, %r12972;
	add.s32 	%r12983, %r12982, %r12972;
	add.s32 	%r12984, %r12983, %r12972;
	add.s32 	%r12985, %r12984, %r12972;
	add.s32 	%r12986, %r12985, %r12972;
	add.s32 	%r12987, %r12986, %r12972;
	add.s32 	%r12988, %r12987, %r12972;
	add.s32 	%r12989, %r12988, %r12972;
	add.s32 	%r12990, %r12989, %r12972;
	add.s32 	%r12991, %r12990, %r12972;
	add.s32 	%r12992, %r12991, %r12972;
	add.s32 	%r12993, %r12992, %r12972;
	add.s32 	%r12994, %r12993, %r12972;
	add.s32 	%r12995, %r12994, %r12972;
	add.s32 	%r12996, %r12995, %r12972;
	add.s32 	%r12997, %r12996, %r12972;
	add.s32 	%r12998, %r12997, %r12972;
	st.shared.f32 	[%r12998], %f3759;
	st.shared.f32 	[%r12998+260], %f3760;
	st.shared.f32 	[%r12998+520], %f3761;
	st.shared.f32 	[%r12998+780], %f3762;
	@%p1001 bra 	$L__BB1_1064;
	setp.gt.u32 	%p1002, %r12, 15;
	mul.wide.u32 	%rd2148, %r11, 16;
	add.s64 	%rd2149, %rd352, %rd2148;
	ld.global.v4.f32 	{%f3763, %f3764, %f3765, %f3766}, [%rd2149];
	mov.u32 	%r12999, %ntid.y;
	shl.b32 	%r13000, %r12999, 2;
	add.s32 	%r13001, %r175, %r13000;
	add.s32 	%r13002, %r13001, %r13000;
	add.s32 	%r13003, %r13002, %r13000;
	add.s32 	%r13004, %r13003, %r13000;
	add.s32 	%r13005, %r13004, %r13000;
	add.s32 	%r13006, %r13005, %r13000;
	add.s32 	%r13007, %r13006, %r13000;
	add.s32 	%r13008, %r13007, %r13000;
	add.s32 	%r13009, %r13008, %r13000;
	add.s32 	%r13010, %r13009, %r13000;
	add.s32 	%r13011, %r13010, %r13000;
	add.s32 	%r13012, %r13011, %r13000;
	add.s32 	%r13013, %r13012, %r13000;
	add.s32 	%r13014, %r13013, %r13000;
	add.s32 	%r13015, %r13014, %r13000;
	add.s32 	%r13016, %r13015, %r13000;
	add.s32 	%r13017, %r13016, %r13000;
	add.s32 	%r13018, %r13017, %r13000;
	add.s32 	%r13019, %r13018, %r13000;
	add.s32 	%r13020, %r13019, %r13000;
	add.s32 	%r13021, %r13020, %r13000;
	add.s32 	%r13022, %r13021, %r13000;
	add.s32 	%r13023, %r13022, %r13000;
	add.s32 	%r13024, %r13023, %r13000;
	add.s32 	%r13025, %r13024, %r13000;
	add.s32 	%r13026, %r13025, %r13000;
	add.s32 	%r13027, %r13026, %r13000;
	st.shared.f32 	[%r13027], %f3763;
	st.shared.f32 	[%r13027+260], %f3764;
	st.shared.f32 	[%r13027+520], %f3765;
	st.shared.f32 	[%r13027+780], %f3766;
	@%p1002 bra 	$L__BB1_1064;
	setp.gt.u32 	%p1003, %r13, 15;
	mul.wide.u32 	%rd2150, %r12, 16;
	add.s64 	%rd2151, %rd352, %rd2150;
	ld.global.v4.f32 	{%f3767, %f3768, %f3769, %f3770}, [%rd2151];
	mov.u32 	%r13028, %ntid.y;
	shl.b32 	%r13029, %r13028, 2;
	add.s32 	%r13030, %r187, %r13029;
	add.s32 	%r13031, %r13030, %r13029;
	add.s32 	%r13032, %r13031, %r13029;
	st.shared.f32 	[%r13032], %f3767;
	st.shared.f32 	[%r13032+260], %f3768;
	st.shared.f32 	[%r13032+520], %f3769;
	st.shared.f32 	[%r13032+780], %f3770;
	@%p1003 bra 	$L__BB1_1064;
	setp.gt.u32 	%p1004, %r14, 15;
	mul.wide.u32 	%rd2152, %r13, 16;
	add.s64 	%rd2153, %rd352, %rd2152;
	ld.global.v4.f32 	{%f3771, %f3772, %f3773, %f3774}, [%rd2153];
	mov.u32 	%r13033, %ntid.y;
	shl.b32 	%r13034, %r13033, 2;
	add.s32 	%r13035, %r177, %r13034;
	add.s32 	%r13036, %r13035, %r13034;
	add.s32 	%r13037, %r13036, %r13034;
	add.s32 	%r13038, %r13037, %r13034;
	add.s32 	%r13039, %r13038, %r13034;
	add.s32 	%r13040, %r13039, %r13034;
	add.s32 	%r13041, %r13040, %r13034;
	add.s32 	%r13042, %r13041, %r13034;
	add.s32 	%r13043, %r13042, %r13034;
	add.s32 	%r13044, %r13043, %r13034;
	add.s32 	%r13045, %r13044, %r13034;
	add.s32 	%r13046, %r13045, %r13034;
	add.s32 	%r13047, %r13046, %r13034;
	add.s32 	%r13048, %r13047, %r13034;
	add.s32 	%r13049, %r13048, %r13034;
	add.s32 	%r13050, %r13049, %r13034;
	add.s32 	%r13051, %r13050, %r13034;
	add.s32 	%r13052, %r13051, %r13034;
	add.s32 	%r13053, %r13052, %r13034;
	add.s32 	%r13054, %r13053, %r13034;
	add.s32 	%r13055, %r13054, %r13034;
	add.s32 	%r13056, %r13055, %r13034;
	add.s32 	%r13057, %r13056, %r13034;
	add.s32 	%r13058, %r13057, %r13034;
	add.s32 	%r13059, %r13058, %r13034;
	add.s32 	%r13060, %r13059, %r13034;
	add.s32 	%r13061, %r13060, %r13034;
	st.shared.f32 	[%r13061], %f3771;
	st.shared.f32 	[%r13061+260], %f3772;
	st.shared.f32 	[%r13061+520], %f3773;
	st.shared.f32 	[%r13061+780], %f3774;
	@%p1004 bra 	$L__BB1_1064;
	setp.gt.u32 	%p1005, %r15, 15;
	mul.wide.u32 	%rd2154, %r14, 16;
	add.s64 	%rd2155, %rd352, %rd2154;
	ld.global.v4.f32 	{%f3775, %f3776, %f3777, %f3778}, [%rd2155];
	mov.u32 	%r13062, %ntid.y;
	shl.b32 	%r13063, %r13062, 2;
	add.s32 	%r13064, %r178, %r13063;
	add.s32 	%r13065, %r13064, %r13063;
	add.s32 	%r13066, %r13065, %r13063;
	add.s32 	%r13067, %r13066, %r13063;
	add.s32 	%r13068, %r13067, %r13063;
	add.s32 	%r13069, %r13068, %r13063;
	add.s32 	%r13070, %r13069, %r13063;
	add.s32 	%r13071, %r13070, %r13063;
	add.s32 	%r13072, %r13071, %r13063;
	add.s32 	%r13073, %r13072, %r13063;
	add.s32 	%r13074, %r13073, %r13063;
	add.s32 	%r13075, %r13074, %r13063;
	add.s32 	%r13076, %r13075, %r13063;
	add.s32 	%r13077, %r13076, %r13063;
	add.s32 	%r13078, %r13077, %r13063;
	add.s32 	%r13079, %r13078, %r13063;
	add.s32 	%r13080, %r13079, %r13063;
	add.s32 	%r13081, %r13080, %r13063;
	add.s32 	%r13082, %r13081, %r13063;
	add.s32 	%r13083, %r13082, %r13063;
	add.s32 	%r13084, %r13083, %r13063;
	add.s32 	%r13085, %r13084, %r13063;
	add.s32 	%r13086, %r13085, %r13063;
	add.s32 	%r13087, %r13086, %r13063;
	add.s32 	%r13088, %r13087, %r13063;
	add.s32 	%r13089, %r13088, %r13063;
	add.s32 	%r13090, %r13089, %r13063;
	st.shared.f32 	[%r13090], %f3775;
	st.shared.f32 	[%r13090+260], %f3776;
	st.shared.f32 	[%r13090+520], %f3777;
	st.shared.f32 	[%r13090+780], %f3778;
	@%p1005 bra 	$L__BB1_1064;
	setp.gt.u32 	%p1006, %r16, 15;
	mul.wide.u32 	%rd2156, %r15, 16;
	add.s64 	%rd2157, %rd352, %rd2156;
	ld.global.v4.f32 	{%f3779, %f3780, %f3781, %f3782}, [%rd2157];
	mov.u32 	%r13091, %ntid.y;
	shl.b32 	%r13092, %r13091, 2;
	add.s32 	%r13093, %r165, %r13092;
	add.s32 	%r13094, %r13093, %r13092;
	add.s32 	%r13095, %r13094, %r13092;
	add.s32 	%r13096, %r13095, %r13092;
	add.s32 	%r13097, %r13096, %r13092;
	add.s32 	%r13098, %r13097, %r13092;
	add.s32 	%r13099, %r13098, %r13092;
	add.s32 	%r13100, %r13099, %r13092;
	add.s32 	%r13101, %r13100, %r13092;
	add.s32 	%r13102, %r13101, %r13092;
	add.s32 	%r13103, %r13102, %r13092;
	add.s32 	%r13104, %r13103, %r13092;
	add.s32 	%r13105, %r13104, %r13092;
	add.s32 	%r13106, %r13105, %r13092;
	add.s32 	%r13107, %r13106, %r13092;
	add.s32 	%r13108, %r13107, %r13092;
	add.s32 	%r13109, %r13108, %r13092;
	add.s32 	%r13110, %r13109, %r13092;
	add.s32 	%r13111, %r13110, %r13092;
	add.s32 	%r13112, %r13111, %r13092;
	add.s32 	%r13113, %r13112, %r13092;
	add.s32 	%r13114, %r13113, %r13092;
	add.s32 	%r13115, %r13114, %r13092;
	add.s32 	%r13116, %r13115, %r13092;
	add.s32 	%r13117, %r13116, %r13092;
	add.s32 	%r13118, %r13117, %r13092;
	add.s32 	%r13119, %r13118, %r13092;
	add.s32 	%r13120, %r13119, %r13092;
	st.shared.f32 	[%r13120], %f3779;
	st.shared.f32 	[%r13120+260], %f3780;
	st.shared.f32 	[%r13120+520], %f3781;
	st.shared.f32 	[%r13120+780], %f3782;
	@%p1006 bra 	$L__BB1_1064;
	setp.gt.u32 	%p1007, %r17, 15;
	mul.wide.u32 	%rd2158, %r16, 16;
	add.s64 	%rd2159, %rd352, %rd2158;
	ld.global.v4.f32 	{%f3783, %f3784, %f3785, %f3786}, [%rd2159];
	mov.u32 	%r13121, %ntid.y;
	shl.b32 	%r13122, %r13121, 2;
	add.s32 	%r13123, %r179, %r13122;
	add.s32 	%r13124, %r13123, %r13122;
	add.s32 	%r13125, %r13124, %r13122;
	add.s32 	%r13126, %r13125, %r13122;
	add.s32 	%r13127, %r13126, %r13122;
	add.s32 	%r13128, %r13127, %r13122;
	add.s32 	%r13129, %r13128, %r13122;
	add.s32 	%r13130, %r13129, %r13122;
	add.s32 	%r13131, %r13130, %r13122;
	add.s32 	%r13132, %r13131, %r13122;
	add.s32 	%r13133, %r13132, %r13122;
	add.s32 	%r13134, %r13133, %r13122;
	add.s32 	%r13135, %r13134, %r13122;
	add.s32 	%r13136, %r13135, %r13122;
	add.s32 	%r13137, %r13136, %r13122;
	add.s32 	%r13138, %r13137, %r13122;
	add.s32 	%r13139, %r13138, %r13122;
	add.s32 	%r13140, %r13139, %r13122;
	add.s32 	%r13141, %r13140, %r13122;
	add.s32 	%r13142, %r13141, %r13122;
	add.s32 	%r13143, %r13142, %r13122;
	add.s32 	%r13144, %r13143, %r13122;
	add.s32 	%r13145, %r13144, %r13122;
	add.s32 	%r13146, %r13145, %r13122;
	add.s32 	%r13147, %r13146, %r13122;
	add.s32 	%r13148, %r13147, %r13122;
	add.s32 	%r13149, %r13148, %r13122;
	st.shared.f32 	[%r13149], %f3783;
	st.shared.f32 	[%r13149+260], %f3784;
	st.shared.f32 	[%r13149+520], %f3785;
	st.shared.f32 	[%r13149+780], %f3786;
	@%p1007 bra 	$L__BB1_1064;
	mul.wide.u32 	%rd2160, %r17, 16;
	add.s64 	%rd2161, %rd352, %rd2160;
	ld.global.v4.f32 	{%f3787, %f3788, %f3789, %f3790}, [%rd2161];
	mov.u32 	%r13150, %ntid.y;
	shl.b32 	%r13151, %r13150, 2;
	add.s32 	%r13152, %r166, %r13151;
	add.s32 	%r13153, %r13152, %r13151;
	add.s32 	%r13154, %r13153, %r13151;
	add.s32 	%r13155, %r13154, %r13151;
	add.s32 	%r13156, %r13155, %r13151;
	add.s32 	%r13157, %r13156, %r13151;
	add.s32 	%r13158, %r13157, %r13151;
	add.s32 	%r13159, %r13158, %r13151;
	add.s32 	%r13160, %r13159, %r13151;
	add.s32 	%r13161, %r13160, %r13151;
	add.s32 	%r13162, %r13161, %r13151;
	add.s32 	%r13163, %r13162, %r13151;
	add.s32 	%r13164, %r13163, %r13151;
	add.s32 	%r13165, %r13164, %r13151;
	add.s32 	%r13166, %r13165, %r13151;
	add.s32 	%r13167, %r13166, %r13151;
	add.s32 	%r13168, %r13167, %r13151;
	add.s32 	%r13169, %r13168, %r13151;
	add.s32 	%r13170, %r13169, %r13151;
	add.s32 	%r13171, %r13170, %r13151;
	add.s32 	%r13172, %r13171, %r13151;
	add.s32 	%r13173, %r13172, %r13151;
	add.s32 	%r13174, %r13173, %r13151;
	add.s32 	%r13175, %r13174, %r13151;
	add.s32 	%r13176, %r13175, %r13151;
	add.s32 	%r13177, %r13176, %r13151;
	add.s32 	%r13178, %r13177, %r13151;
	add.s32 	%r13179, %r13178, %r13151;
	st.shared.f32 	[%r13179], %f3787;
	st.shared.f32 	[%r13179+260], %f3788;
	st.shared.f32 	[%r13179+520], %f3789;
	st.shared.f32 	[%r13179+780], %f3790;
$L__BB1_1064:
	mov.u32 	%r13180, %ntid.y;
	add.s32 	%r13181, %r188, %r13180;
	add.s32 	%r13182, %r13181, %r13180;
	add.s32 	%r13183, %r13182, %r13180;
	setp.gt.u32 	%p1008, %r13183, 63;
	@%p1008 bra 	$L__BB1_1153;
	@%p3 bra 	$L__BB1_1082;
	ld.param.u32 	%r14175, [_Z12gmem_to_smemILi64ELi64EEvPfiiS0__param_2];
	setp.gt.u32 	%p1010, %r3, 15;
	mov.u32 	%r13184, %ntid.y;
	add.s32 	%r13185, %r188, %r13184;
	add.s32 	%r13186, %r13185, %r13184;
	add.s32 	%r13187, %r13186, %r13184;
	mul.lo.s32 	%r13188, %r13187, %r14175;
	cvt.u64.u32 	%rd2162, %r13188;
	add.s64 	%rd2163, %rd2, %rd2162;
	shl.b64 	%rd2164, %rd2163, 2;
	add.s64 	%rd358, %rd3, %rd2164;
	mul.wide.u32 	%rd2165, %r214, 16;
	add.s64 	%rd359, %rd358, %rd2165;
	ld.global.v4.f32 	{%f3791, %f3792, %f3793, %f3794}, [%rd359];
	st.shared.f32 	[%r196], %f3791;
	st.shared.f32 	[%r196+260], %f3792;
	st.shared.f32 	[%r196+520], %f3793;
	st.shared.f32 	[%r196+780], %f3794;
	@%p1010 bra 	$L__BB1_1082;
	setp.gt.u32 	%p1011, %r4, 15;
	mul.wide.s32 	%rd2166, %r2, 16;
	add.s64 	%rd360, %rd359, %rd2166;
	ld.global.v4.f32 	{%f3795, %f3796, %f3797, %f3798}, [%rd360];
	st.shared.f32 	[%r197], %f3795;
	st.shared.f32 	[%r197+260], %f3796;
	st.shared.f32 	[%r197+520], %f3797;
	st.shared.f32 	[%r197+780], %f3798;
	@%p1011 bra 	$L__BB1_1082;
	setp.gt.u32 	%p1012, %r5, 15;
	mul.wide.s32 	%rd2167, %r2, 16;
	add.s64 	%rd361, %rd360, %rd2167;
	ld.global.v4.f32 	{%f3799, %f3800, %f3801, %f3802}, [%rd361];
	st.shared.f32 	[%r198], %f3799;
	st.shared.f32 	[%r198+260], %f3800;
	st.shared.f32 	[%r198+520], %f3801;
	st.shared.f32 	[%r198+780], %f3802;
	@%p1012 bra 	$L__BB1_1082;
	setp.gt.u32 	%p1013, %r6, 15;
	mul.wide.s32 	%rd2168, %r2, 16;
	add.s64 	%rd362, %rd361, %rd2168;
	ld.global.v4.f32 	{%f3803, %f3804, %f3805, %f3806}, [%rd362];
	mov.u32 	%r13189, %ntid.y;
	shl.b32 	%r13190, %r13189, 2;
	add.s32 	%r13191, %r195, %r13190;
	st.shared.f32 	[%r13191], %f3803;
	st.shared.f32 	[%r13191+260], %f3804;
	st.shared.f32 	[%r13191+520], %f3805;
	st.shared.f32 	[%r13191+780], %f3806;
	@%p1013 bra 	$L__BB1_1082;
	setp.gt.u32 	%p1014, %r7, 15;
	mul.wide.s32 	%rd2169, %r2, 16;
	add.s64 	%rd363, %rd362, %rd2169;
	ld.global.v4.f32 	{%f3807, %f3808, %f3809, %f3810}, [%rd363];
	mov.u32 	%r13192, %ntid.y;
	shl.b32 	%r13193, %r13192, 2;
	add.s32 	%r13194, %r192, %r13193;
	add.s32 	%r13195, %r13194, %r13193;
	st.shared.f32 	[%r13195], %f3807;
	st.shared.f32 	[%r13195+260], %f3808;
	st.shared.f32 	[%r13195+520], %f3809;
	st.shared.f32 	[%r13195+780], %f3810;
	@%p1014 bra 	$L__BB1_1082;
	setp.gt.u32 	%p1015, %r8, 15;
	mul.wide.s32 	%rd2170, %r2, 16;
	add.s64 	%rd2171, %rd363, %rd2170;
	ld.global.v4.f32 	{%f3811, %f3812, %f3813, %f3814}, [%rd2171];
	st.shared.f32 	[%r199], %f3811;
	st.shared.f32 	[%r199+260], %f3812;
	st.shared.f32 	[%r199+520], %f3813;
	st.shared.f32 	[%r199+780], %f3814;
	@%p1015 bra 	$L__BB1_1082;
	setp.gt.u32 	%p1016, %r9, 15;
	mul.wide.u32 	%rd2172, %r8, 16;
	add.s64 	%rd2173, %rd358, %rd2172;
	ld.global.v4.f32 	{%f3815, %f3816, %f3817, %f3818}, [%rd2173];
	mov.u32 	%r13196, %ntid.y;
	shl.b32 	%r13197, %r13196, 2;
	add.s32 	%r13198, %r194, %r13197;
	add.s32 	%r13199, %r13198, %r13197;
	st.shared.f32 	[%r13199], %f3815;
	st.shared.f32 	[%r13199+260], %f3816;
	st.shared.f32 	[%r13199+520], %f3817;
	st.shared.f32 	[%r13199+780], %f3818;
	@%p1016 bra 	$L__BB1_1082;
	setp.gt.u32 	%p1017, %r10, 15;
	mul.wide.u32 	%rd2174, %r9, 16;
	add.s64 	%rd2175, %rd358, %rd2174;
	ld.global.v4.f32 	{%f3819, %f3820, %f3821, %f3822}, [%rd2175];
	mov.u32 	%r13200, %ntid.y;
	shl.b32 	%r13201, %r13200, 2;
	add.s32 	%r13202, %r189, %r13201;
	add.s32 	%r13203, %r13202, %r13201;
	add.s32 	%r13204, %r13203, %r13201;
	st.shared.f32 	[%r13204], %f3819;
	st.shared.f32 	[%r13204+260], %f3820;
	st.shared.f32 	[%r13204+520], %f3821;
	st.shared.f32 	[%r13204+780], %f3822;
	@%p1017 bra 	$L__BB1_1082;
	setp.gt.u32 	%p1018, %r11, 15;
	mul.wide.u32 	%rd2176, %r10, 16;
	add.s64 	%rd2177, %rd358, %rd2176;
	ld.global.v4.f32 	{%f3823, %f3824, %f3825, %f3826}, [%rd2177];
	mov.u32 	%r13205, %ntid.y;
	shl.b32 	%r13206, %r13205, 2;
	add.s32 	%r13207, %r182, %r13206;
	add.s32 	%r13208, %r13207, %r13206;
	add.s32 	%r13209, %r13208, %r13206;
	add.s32 	%r13210, %r13209, %r13206;
	add.s32 	%r13211, %r13210, %r13206;
	add.s32 	%r13212, %r13211, %r13206;
	add.s32 	%r13213, %r13212, %r13206;
	add.s32 	%r13214, %r13213, %r13206;
	add.s32 	%r13215, %r13214, %r13206;
	add.s32 	%r13216, %r13215, %r13206;
	add.s32 	%r13217, %r13216, %r13206;
	add.s32 	%r13218, %r13217, %r13206;
	add.s32 	%r13219, %r13218, %r13206;
	add.s32 	%r13220, %r13219, %r13206;
	add.s32 	%r13221, %r13220, %r13206;
	add.s32 	%r13222, %r13221, %r13206;
	add.s32 	%r13223, %r13222, %r13206;
	add.s32 	%r13224, %r13223, %r13206;
	add.s32 	%r13225, %r13224, %r13206;
	add.s32 	%r13226, %r13225, %r13206;
	add.s32 	%r13227, %r13226, %r13206;
	add.s32 	%r13228, %r13227, %r13206;
	add.s32 	%r13229, %r13228, %r13206;
	add.s32 	%r13230, %r13229, %r13206;
	add.s32 	%r13231, %r13230, %r13206;
	add.s32 	%r13232, %r13231, %r13206;
	add.s32 	%r13233, %r13232, %r13206;
	st.shared.f32 	[%r13233], %f3823;
	st.shared.f32 	[%r13233+260], %f3824;
	st.shared.f32 	[%r13233+520], %f3825;
	st.shared.f32 	[%r13233+780], %f3826;
	@%p1018 bra 	$L__BB1_1082;
	setp.gt.u32 	%p1019, %r12, 15;
	mul.wide.u32 	%rd2178, %r11, 16;
	add.s64 	%rd2179, %rd358, %rd2178;
	ld.global.v4.f32 	{%f3827, %f3828, %f3829, %f3830}, [%rd2179];
	st.shared.f32 	[%r200], %f3827;
	st.shared.f32 	[%r200+260], %f3828;
	st.shared.f32 	[%r200+520], %f3829;
	st.shared.f32 	[%r200+780], %f3830;
	@%p1019 bra 	$L__BB1_1082;
	setp.gt.u32 	%p1020, %r13, 15;
	mul.wide.u32 	%rd2180, %r12, 16;
	add.s64 	%rd2181, %rd358, %rd2180;
	ld.global.v4.f32 	{%f3831, %f3832, %f3833, %f3834}, [%rd2181];
	mov.u32 	%r13234, %ntid.y;
	shl.b32 	%r13235, %r13234, 2;
	add.s32 	%r13236, %r187, %r13235;
	add.s32 	%r13237, %r13236, %r13235;
	add.s32 	%r13238, %r13237, %r13235;
	add.s32 	%r13239, %r13238, %r13235;
	st.shared.f32 	[%r13239], %f3831;
	st.shared.f32 	[%r13239+260], %f3832;
	st.shared.f32 	[%r13239+520], %f3833;
	st.shared.f32 	[%r13239+780], %f3834;
	@%p1020 bra 	$L__BB1_1082;
	setp.gt.u32 	%p1021, %r14, 15;
	mul.wide.u32 	%rd2182, %r13, 16;
	add.s64 	%rd2183, %rd358, %rd2182;
	ld.global.v4.f32 	{%f3835, %f3836, %f3837, %f3838}, [%rd2183];
	mov.u32 	%r13240, %ntid.y;
	shl.b32 	%r13241, %r13240, 2;
	add.s32 	%r13242, %r177, %r13241;
	add.s32 	%r13243, %r13242, %r13241;
	add.s32 	%r13244, %r13243, %r13241;
	add.s32 	%r13245, %r13244, %r13241;
	add.s32 	%r13246, %r13245, %r13241;
	add.s32 	%r13247, %r13246, %r13241;
	add.s32 	%r13248, %r13247, %r13241;
	add.s32 	%r13249, %r13248, %r13241;
	add.s32 	%r13250, %r13249, %r13241;
	add.s32 	%r13251, %r13250, %r13241;
	add.s32 	%r13252, %r13251, %r13241;
	add.s32 	%r13253, %r13252, %r13241;
	add.s32 	%r13254, %r13253, %r13241;
	add.s32 	%r13255, %r13254, %r13241;
	add.s32 	%r13256, %r13255, %r13241;
	add.s32 	%r13257, %r13256, %r13241;
	add.s32 	%r13258, %r13257, %r13241;
	add.s32 	%r13259, %r13258, %r13241;
	add.s32 	%r13260, %r13259, %r13241;
	add.s32 	%r13261, %r13260, %r13241;
	add.s32 	%r13262, %r13261, %r13241;
	add.s32 	%r13263, %r13262, %r13241;
	add.s32 	%r13264, %r13263, %r13241;
	add.s32 	%r13265, %r13264, %r13241;
	add.s32 	%r13266, %r13265, %r13241;
	add.s32 	%r13267, %r13266, %r13241;
	add.s32 	%r13268, %r13267, %r13241;
	add.s32 	%r13269, %r13268, %r13241;
	st.shared.f32 	[%r13269], %f3835;
	st.shared.f32 	[%r13269+260], %f3836;
	st.shared.f32 	[%r13269+520], %f3837;
	st.shared.f32 	[%r13269+780], %f3838;
	@%p1021 bra 	$L__BB1_1082;
	setp.gt.u32 	%p1022, %r15, 15;
	mul.wide.u32 	%rd2184, %r14, 16;
	add.s64 	%rd2185, %rd358, %rd2184;
	ld.global.v4.f32 	{%f3839, %f3840, %f3841, %f3842}, [%rd2185];
	mov.u32 	%r13270, %ntid.y;
	shl.b32 	%r13271, %r13270, 2;
	add.s32 	%r13272, %r178, %r13271;
	add.s32 	%r13273, %r13272, %r13271;
	add.s32 	%r13274, %r13273, %r13271;
	add.s32 	%r13275, %r13274, %r13271;
	add.s32 	%r13276, %r13275, %r13271;
	add.s32 	%r13277, %r13276, %r13271;
	add.s32 	%r13278, %r13277, %r13271;
	add.s32 	%r13279, %r13278, %r13271;
	add.s32 	%r13280, %r13279, %r13271;
	add.s32 	%r13281, %r13280, %r13271;
	add.s32 	%r13282, %r13281, %r13271;
	add.s32 	%r13283, %r13282, %r13271;
	add.s32 	%r13284, %r13283, %r13271;
	add.s32 	%r13285, %r13284, %r13271;
	add.s32 	%r13286, %r13285, %r13271;
	add.s32 	%r13287, %r13286, %r13271;
	add.s32 	%r13288, %r13287, %r13271;
	add.s32 	%r13289, %r13288, %r13271;
	add.s32 	%r13290, %r13289, %r13271;
	add.s32 	%r13291, %r13290, %r13271;
	add.s32 	%r13292, %r13291, %r13271;
	add.s32 	%r13293, %r13292, %r13271;
	add.s32 	%r13294, %r13293, %r13271;
	add.s32 	%r13295, %r13294, %r13271;
	add.s32 	%r13296, %r13295, %r13271;
	add.s32 	%r13297, %r13296, %r13271;
	add.s32 	%r13298, %r13297, %r13271;
	add.s32 	%r13299, %r13298, %r13271;
	st.shared.f32 	[%r13299], %f3839;
	st.shared.f32 	[%r13299+260], %f3840;
	st.shared.f32 	[%r13299+520], %f3841;
	st.shared.f32 	[%r13299+780], %f3842;
	@%p1022 bra 	$L__BB1_1082;
	setp.gt.u32 	%p1023, %r16, 15;
	mul.wide.u32 	%rd2186, %r15, 16;
	add.s64 	%rd2187, %rd358, %rd2186;
	ld.global.v4.f32 	{%f3843, %f3844, %f3845, %f3846}, [%rd2187];
	mov.u32 	%r13300, %ntid.y;
	shl.b32 	%r13301, %r13300, 2;
	add.s32 	%r13302, %r165, %r13301;
	add.s32 	%r13303, %r13302, %r13301;
	add.s32 	%r13304, %r13303, %r13301;
	add.s32 	%r13305, %r13304, %r13301;
	add.s32 	%r13306, %r13305, %r13301;
	add.s32 	%r13307, %r13306, %r13301;
	add.s32 	%r13308, %r13307, %r13301;
	add.s32 	%r13309, %r13308, %r13301;
	add.s32 	%r13310, %r13309, %r13301;
	add.s32 	%r13311, %r13310, %r13301;
	add.s32 	%r13312, %r13311, %r13301;
	add.s32 	%r13313, %r13312, %r13301;
	add.s32 	%r13314, %r13313, %r13301;
	add.s32 	%r13315, %r13314, %r13301;
	add.s32 	%r13316, %r13315, %r13301;
	add.s32 	%r13317, %r13316, %r13301;
	add.s32 	%r13318, %r13317, %r13301;
	add.s32 	%r13319, %r13318, %r13301;
	add.s32 	%r13320, %r13319, %r13301;
	add.s32 	%r13321, %r13320, %r13301;
	add.s32 	%r13322, %r13321, %r13301;
	add.s32 	%r13323, %r13322, %r13301;
	add.s32 	%r13324, %r13323, %r13301;
	add.s32 	%r13325, %r13324, %r13301;
	add.s32 	%r13326, %r13325, %r13301;
	add.s32 	%r13327, %r13326, %r13301;
	add.s32 	%r13328, %r13327, %r13301;
	add.s32 	%r13329, %r13328, %r13301;
	add.s32 	%r13330, %r13329, %r13301;
	st.shared.f32 	[%r13330], %f3843;
	st.shared.f32 	[%r13330+260], %f3844;
	st.shared.f32 	[%r13330+520], %f3845;
	st.shared.f32 	[%r13330+780], %f3846;
	@%p1023 bra 	$L__BB1_1082;
	setp.gt.u32 	%p1024, %r17, 15;
	mul.wide.u32 	%rd2188, %r16, 16;
	add.s64 	%rd2189, %rd358, %rd2188;
	ld.global.v4.f32 	{%f3847, %f3848, %f3849, %f3850}, [%rd2189];
	mov.u32 	%r13331, %ntid.y;
	shl.b32 	%r13332, %r13331, 2;
	add.s32 	%r13333, %r179, %r13332;
	add.s32 	%r13334, %r13333, %r13332;
	add.s32 	%r13335, %r13334, %r13332;
	add.s32 	%r13336, %r13335, %r13332;
	add.s32 	%r13337, %r13336, %r13332;
	add.s32 	%r13338, %r13337, %r13332;
	add.s32 	%r13339, %r13338, %r13332;
	add.s32 	%r13340, %r13339, %r13332;
	add.s32 	%r13341, %r13340, %r13332;
	add.s32 	%r13342, %r13341, %r13332;
	add.s32 	%r13343, %r13342, %r13332;
	add.s32 	%r13344, %r13343, %r13332;
	add.s32 	%r13345, %r13344, %r13332;
	add.s32 	%r13346, %r13345, %r13332;
	add.s32 	%r13347, %r13346, %r13332;
	add.s32 	%r13348, %r13347, %r13332;
	add.s32 	%r13349, %r13348, %r13332;
	add.s32 	%r13350, %r13349, %r13332;
	add.s32 	%r13351, %r13350, %r13332;
	add.s32 	%r13352, %r13351, %r13332;
	add.s32 	%r13353, %r13352, %r13332;
	add.s32 	%r13354, %r13353, %r13332;
	add.s32 	%r13355, %r13354, %r13332;
	add.s32 	%r13356, %r13355, %r13332;
	add.s32 	%r13357, %r13356, %r13332;
	add.s32 	%r13358, %r13357, %r13332;
	add.s32 	%r13359, %r13358, %r13332;
	add.s32 	%r13360, %r13359, %r13332;
	st.shared.f32 	[%r13360], %f3847;
	st.shared.f32 	[%r13360+260], %f3848;
	st.shared.f32 	[%r13360+520], %f3849;
	st.shared.f32 	[%r13360+780], %f3850;
	@%p1024 bra 	$L__BB1_1082;
	mul.wide.u32 	%rd2190, %r17, 16;
	add.s64 	%rd2191, %rd358, %rd2190;
	ld.global.v4.f32 	{%f3851, %f3852, %f3853, %f3854}, [%rd2191];
	mov.u32 	%r13361, %ntid.y;
	shl.b32 	%r13362, %r13361, 2;
	add.s32 	%r13363, %r166, %r13362;
	add.s32 	%r13364, %r13363, %r13362;
	add.s32 	%r13365, %r13364, %r13362;
	add.s32 	%r13366, %r13365, %r13362;
	add.s32 	%r13367, %r13366, %r13362;
	add.s32 	%r13368, %r13367, %r13362;
	add.s32 	%r13369, %r13368, %r13362;
	add.s32 	%r13370, %r13369, %r13362;
	add.s32 	%r13371, %r13370, %r13362;
	add.s32 	%r13372, %r13371, %r13362;
	add.s32 	%r13373, %r13372, %r13362;
	add.s32 	%r13374, %r13373, %r13362;
	add.s32 	%r13375, %r13374, %r13362;
	add.s32 	%r13376, %r13375, %r13362;
	add.s32 	%r13377, %r13376, %r13362;
	add.s32 	%r13378, %r13377, %r13362;
	add.s32 	%r13379, %r13378, %r13362;
	add.s32 	%r13380, %r13379, %r13362;
	add.s32 	%r13381, %r13380, %r13362;
	add.s32 	%r13382, %r13381, %r13362;
	add.s32 	%r13383, %r13382, %r13362;
	add.s32 	%r13384, %r13383, %r13362;
	add.s32 	%r13385, %r13384, %r13362;
	add.s32 	%r13386, %r13385, %r13362;
	add.s32 	%r13387, %r13386, %r13362;
	add.s32 	%r13388, %r13387, %r13362;
	add.s32 	%r13389, %r13388, %r13362;
	add.s32 	%r13390, %r13389, %r13362;
	add.s32 	%r13391, %r13390, %r13362;
	st.shared.f32 	[%r13391], %f3851;
	st.shared.f32 	[%r13391+260], %f3852;
	st.shared.f32 	[%r13391+520], %f3853;
	st.shared.f32 	[%r13391+780], %f3854;
$L__BB1_1082:
	mov.u32 	%r13392, %ntid.y;
	add.s32 	%r13393, %r188, %r13392;
	add.s32 	%r13394, %r13393, %r13392;
	add.s32 	%r13395, %r13394, %r13392;
	add.s32 	%r13396, %r13395, %r13392;
	setp.gt.u32 	%p1025, %r13396, 63;
	@%p1025 bra 	$L__BB1_1153;
	@%p3 bra 	$L__BB1_1100;
	ld.param.u32 	%r14176, [_Z12gmem_to_smemILi64ELi64EEvPfiiS0__param_2];
	setp.gt.u32 	%p1027, %r3, 15;
	mov.u32 	%r13397, %ntid.y;
	add.s32 	%r13398, %r188, %r13397;
	add.s32 	%r13399, %r13398, %r13397;
	add.s32 	%r13400, %r13399, %r13397;
	add.s32 	%r13401, %r13400, %r13397;
	mul.lo.s32 	%r13402, %r13401, %r14176;
	cvt.u64.u32 	%rd2192, %r13402;
	add.s64 	%rd2193, %rd2, %rd2192;
	shl.b64 	%rd2194, %rd2193, 2;
	add.s64 	%rd364, %rd3, %rd2194;
	mul.wide.u32 	%rd2195, %r214, 16;
	add.s64 	%rd365, %rd364, %rd2195;
	ld.global.v4.f32 	{%f3855, %f3856, %f3857, %f3858}, [%rd365];
	shl.b32 	%r13403, %r13397, 2;
	add.s32 	%r13404, %r196, %r13403;
	st.shared.f32 	[%r13404], %f3855;
	st.shared.f32 	[%r13404+260], %f3856;
	st.shared.f32 	[%r13404+520], %f3857;
	st.shared.f32 	[%r13404+780], %f3858;
	@%p1027 bra 	$L__BB1_1100;
	setp.gt.u32 	%p1028, %r4, 15;
	mul.wide.s32 	%rd2196, %r2, 16;
	add.s64 	%rd366, %rd365, %rd2196;
	ld.global.v4.f32 	{%f3859, %f3860, %f3861, %f3862}, [%rd366];
	mov.u32 	%r13405, %ntid.y;
	shl.b32 	%r13406, %r13405, 2;
	add.s32 	%r13407, %r197, %r13406;
	st.shared.f32 	[%r13407], %f3859;
	st.shared.f32 	[%r13407+260], %f3860;
	st.shared.f32 	[%r13407+520], %f3861;
	st.shared.f32 	[%r13407+780], %f3862;
	@%p1028 bra 	$L__BB1_1100;
	setp.gt.u32 	%p1029, %r5, 15;
	mul.wide.s32 	%rd2197, %r2, 16;
	add.s64 	%rd367, %rd366, %rd2197;
	ld.global.v4.f32 	{%f3863, %f3864, %f3865, %f3866}, [%rd367];
	mov.u32 	%r13408, %ntid.y;
	shl.b32 	%r13409, %r13408, 2;
	add.s32 	%r13410, %r198, %r13409;
	st.shared.f32 	[%r13410], %f3863;
	st.shared.f32 	[%r13410+260], %f3864;
	st.shared.f32 	[%r13410+520], %f3865;
	st.shared.f32 	[%r13410+780], %f3866;
	@%p1029 bra 	$L__BB1_1100;
	setp.gt.u32 	%p1030, %r6, 15;
	mul.wide.s32 	%rd2198, %r2, 16;
	add.s64 	%rd368, %rd367, %rd2198;
	ld.global.v4.f32 	{%f3867, %f3868, %f3869, %f3870}, [%rd368];
	mov.u32 	%r13411, %ntid.y;
	shl.b32 	%r13412, %r13411, 2;
	add.s32 	%r13413, %r195, %r13412;
	add.s32 	%r13414, %r13413, %r13412;
	st.shared.f32 	[%r13414], %f3867;
	st.shared.f32 	[%r13414+260], %f3868;
	st.shared.f32 	[%r13414+520], %f3869;
	st.shared.f32 	[%r13414+780], %f3870;
	@%p1030 bra 	$L__BB1_1100;
	setp.gt.u32 	%p1031, %r7, 15;
	mul.wide.s32 	%rd2199, %r2, 16;
	add.s64 	%rd369, %rd368, %rd2199;
	ld.global.v4.f32 	{%f3871, %f3872, %f3873, %f3874}, [%rd369];
	mov.u32 	%r13415, %ntid.y;
	shl.b32 	%r13416, %r13415, 2;
	add.s32 	%r13417, %r192, %r13416;
	add.s32 	%r13418, %r13417, %r13416;
	add.s32 	%r13419, %r13418, %r13416;
	st.shared.f32 	[%r13419], %f3871;
	st.shared.f32 	[%r13419+260], %f3872;
	st.shared.f32 	[%r13419+520], %f3873;
	st.shared.f32 	[%r13419+780], %f3874;
	@%p1031 bra 	$L__BB1_1100;
	setp.gt.u32 	%p1032, %r8, 15;
	mul.wide.s32 	%rd2200, %r2, 16;
	add.s64 	%rd2201, %rd369, %rd2200;
	ld.global.v4.f32 	{%f3875, %f3876, %f3877, %f3878}, [%rd2201];
	mov.u32 	%r13420, %ntid.y;
	shl.b32 	%r13421, %r13420, 2;
	add.s32 	%r13422, %r199, %r13421;
	st.shared.f32 	[%r13422], %f3875;
	st.shared.f32 	[%r13422+260], %f3876;
	st.shared.f32 	[%r13422+520], %f3877;
	st.shared.f32 	[%r13422+780], %f3878;
	@%p1032 bra 	$L__BB1_1100;
	setp.gt.u32 	%p1033, %r9, 15;
	mul.wide.u32 	%rd2202, %r8, 16;
	add.s64 	%rd2203, %rd364, %rd2202;
	ld.global.v4.f32 	{%f3879, %f3880, %f3881, %f3882}, [%rd2203];
	mov.u32 	%r13423, %ntid.y;
	shl.b32 	%r13424, %r13423, 2;
	add.s32 	%r13425, %r194, %r13424;
	add.s32 	%r13426, %r13425, %r13424;
	add.s32 	%r13427, %r13426, %r13424;
	st.shared.f32 	[%r13427], %f3879;
	st.shared.f32 	[%r13427+260], %f3880;
	st.shared.f32 	[%r13427+520], %f3881;
	st.shared.f32 	[%r13427+780], %f3882;
	@%p1033 bra 	$L__BB1_1100;
	setp.gt.u32 	%p1034, %r10, 15;
	mul.wide.u32 	%rd2204, %r9, 16;
	add.s64 	%rd2205, %rd364, %rd2204;
	ld.global.v4.f32 	{%f3883, %f3884, %f3885, %f3886}, [%rd2205];
	mov.u32 	%r13428, %ntid.y;
	shl.b32 	%r13429, %r13428, 2;
	add.s32 	%r13430, %r189, %r13429;
	add.s32 	%r13431, %r13430, %r13429;
	add.s32 	%r13432, %r13431, %r13429;
	add.s32 	%r13433, %r13432, %r13429;
	st.shared.f32 	[%r13433], %f3883;
	st.shared.f32 	[%r13433+260], %f3884;
	st.shared.f32 	[%r13433+520], %f3885;
	st.shared.f32 	[%r13433+780], %f3886;
	@%p1034 bra 	$L__BB1_1100;
	setp.gt.u32 	%p1035, %r11, 15;
	mul.wide.u32 	%rd2206, %r10, 16;
	add.s64 	%rd2207, %rd364, %rd2206;
	ld.global.v4.f32 	{%f3887, %f3888, %f3889, %f3890}, [%rd2207];
	mov.u32 	%r13434, %ntid.y;
	shl.b32 	%r13435, %r13434, 2;
	add.s32 	%r13436, %r182, %r13435;
	add.s32 	%r13437, %r13436, %r13435;
	add.s32 	%r13438, %r13437, %r13435;
	add.s32 	%r13439, %r13438, %r13435;
	add.s32 	%r13440, %r13439, %r13435;
	add.s32 	%r13441, %r13440, %r13435;
	add.s32 	%r13442, %r13441, %r13435;
	add.s32 	%r13443, %r13442, %r13435;
	add.s32 	%r13444, %r13443, %r13435;
	add.s32 	%r13445, %r13444, %r13435;
	add.s32 	%r13446, %r13445, %r13435;
	add.s32 	%r13447, %r13446, %r13435;
	add.s32 	%r13448, %r13447, %r13435;
	add.s32 	%r13449, %r13448, %r13435;
	add.s32 	%r13450, %r13449, %r13435;
	add.s32 	%r13451, %r13450, %r13435;
	add.s32 	%r13452, %r13451, %r13435;
	add.s32 	%r13453, %r13452, %r13435;
	add.s32 	%r13454, %r13453, %r13435;
	add.s32 	%r13455, %r13454, %r13435;
	add.s32 	%r13456, %r13455, %r13435;
	add.s32 	%r13457, %r13456, %r13435;
	add.s32 	%r13458, %r13457, %r13435;
	add.s32 	%r13459, %r13458, %r13435;
	add.s32 	%r13460, %r13459, %r13435;
	add.s32 	%r13461, %r13460, %r13435;
	add.s32 	%r13462, %r13461, %r13435;
	add.s32 	%r13463, %r13462, %r13435;
	st.shared.f32 	[%r13463], %f3887;
	st.shared.f32 	[%r13463+260], %f3888;
	st.shared.f32 	[%r13463+520], %f3889;
	st.shared.f32 	[%r13463+780], %f3890;
	@%p1035 bra 	$L__BB1_1100;
	setp.gt.u32 	%p1036, %r12, 15;
	mul.wide.u32 	%rd2208, %r11, 16;
	add.s64 	%rd2209, %rd364, %rd2208;
	ld.global.v4.f32 	{%f3891, %f3892, %f3893, %f3894}, [%rd2209];
	mov.u32 	%r13464, %ntid.y;
	shl.b32 	%r13465, %r13464, 2;
	add.s32 	%r13466, %r200, %r13465;
	st.shared.f32 	[%r13466], %f3891;
	st.shared.f32 	[%r13466+260], %f3892;
	st.shared.f32 	[%r13466+520], %f3893;
	st.shared.f32 	[%r13466+780], %f3894;
	@%p1036 bra 	$L__BB1_1100;
	setp.gt.u32 	%p1037, %r13, 15;
	mul.wide.u32 	%rd2210, %r12, 16;
	add.s64 	%rd2211, %rd364, %rd2210;
	ld.global.v4.f32 	{%f3895, %f3896, %f3897, %f3898}, [%rd2211];
	mov.u32 	%r13467, %ntid.y;
	shl.b32 	%r13468, %r13467, 2;
	add.s32 	%r13469, %r187, %r13468;
	add.s32 	%r13470, %r13469, %r13468;
	add.s32 	%r13471, %r13470, %r13468;
	add.s32 	%r13472, %r13471, %r13468;
	add.s32 	%r13473, %r13472, %r13468;
	st.shared.f32 	[%r13473], %f3895;
	st.shared.f32 	[%r13473+260], %f3896;
	st.shared.f32 	[%r13473+520], %f3897;
	st.shared.f32 	[%r13473+780], %f3898;
	@%p1037 bra 	$L__BB1_1100;
	setp.gt.u32 	%p1038, %r14, 15;
	mul.wide.u32 	%rd2212, %r13, 16;
	add.s64 	%rd2213, %rd364, %rd2212;
	ld.global.v4.f32 	{%f3899, %f3900, %f3901, %f3902}, [%rd2213];
	mov.u32 	%r13474, %ntid.y;
	shl.b32 	%r13475, %r13474, 2;
	add.s32 	%r13476, %r177, %r13475;
	add.s32 	%r13477, %r13476, %r13475;
	add.s32 	%r13478, %r13477, %r13475;
	add.s32 	%r13479, %r13478, %r13475;
	add.s32 	%r13480, %r13479, %r13475;
	add.s32 	%r13481, %r13480, %r13475;
	add.s32 	%r13482, %r13481, %r13475;
	add.s32 	%r13483, %r13482, %r13475;
	add.s32 	%r13484, %r13483, %r13475;
	add.s32 	%r13485, %r13484, %r13475;
	add.s32 	%r13486, %r13485, %r13475;
	add.s32 	%r13487, %r13486, %r13475;
	add.s32 	%r13488, %r13487, %r13475;
	add.s32 	%r13489, %r13488, %r13475;
	add.s32 	%r13490, %r13489, %r13475;
	add.s32 	%r13491, %r13490, %r13475;
	add.s32 	%r13492, %r13491, %r13475;
	add.s32 	%r13493, %r13492, %r13475;
	add.s32 	%r13494, %r13493, %r13475;
	add.s32 	%r13495, %r13494, %r13475;
	add.s32 	%r13496, %r13495, %r13475;
	add.s32 	%r13497, %r13496, %r13475;
	add.s32 	%r13498, %r13497, %r13475;
	add.s32 	%r13499, %r13498, %r13475;
	add.s32 	%r13500, %r13499, %r13475;
	add.s32 	%r13501, %r13500, %r13475;
	add.s32 	%r13502, %r13501, %r13475;
	add.s32 	%r13503, %r13502, %r13475;
	add.s32 	%r13504, %r13503, %r13475;
	st.shared.f32 	[%r13504], %f3899;
	st.shared.f32 	[%r13504+260], %f3900;
	st.shared.f32 	[%r13504+520], %f3901;
	st.shared.f32 	[%r13504+780], %f3902;
	@%p1038 bra 	$L__BB1_1100;
	setp.gt.u32 	%p1039, %r15, 15;
	mul.wide.u32 	%rd2214, %r14, 16;
	add.s64 	%rd2215, %rd364, %rd2214;
	ld.global.v4.f32 	{%f3903, %f3904, %f3905, %f3906}, [%rd2215];
	mov.u32 	%r13505, %ntid.y;
	shl.b32 	%r13506, %r13505, 2;
	add.s32 	%r13507, %r178, %r13506;
	add.s32 	%r13508, %r13507, %r13506;
	add.s32 	%r13509, %r13508, %r13506;
	add.s32 	%r13510, %r13509, %r13506;
	add.s32 	%r13511, %r13510, %r13506;
	add.s32 	%r13512, %r13511, %r13506;
	add.s32 	%r13513, %r13512, %r13506;
	add.s32 	%r13514, %r13513, %r13506;
	add.s32 	%r13515, %r13514, %r13506;
	add.s32 	%r13516, %r13515, %r13506;
	add.s32 	%r13517, %r13516, %r13506;
	add.s32 	%r13518, %r13517, %r13506;
	add.s32 	%r13519, %r13518, %r13506;
	add.s32 	%r13520, %r13519, %r13506;
	add.s32 	%r13521, %r13520, %r13506;
	add.s32 	%r13522, %r13521, %r13506;
	add.s32 	%r13523, %r13522, %r13506;
	add.s32 	%r13524, %r13523, %r13506;
	add.s32 	%r13525, %r13524, %r13506;
	add.s32 	%r13526, %r13525, %r13506;
	add.s32 	%r13527, %r13526, %r13506;
	add.s32 	%r13528, %r13527, %r13506;
	add.s32 	%r13529, %r13528, %r13506;
	add.s32 	%r13530, %r13529, %r13506;
	add.s32 	%r13531, %r13530, %r13506;
	add.s32 	%r13532, %r13531, %r13506;
	add.s32 	%r13533, %r13532, %r13506;
	add.s32 	%r13534, %r13533, %r13506;
	add.s32 	%r13535, %r13534, %r13506;
	st.shared.f32 	[%r13535], %f3903;
	st.shared.f32 	[%r13535+260], %f3904;
	st.shared.f32 	[%r13535+520], %f3905;
	st.shared.f32 	[%r13535+780], %f3906;
	@%p1039 bra 	$L__BB1_1100;
	setp.gt.u32 	%p1040, %r16, 15;
	mul.wide.u32 	%rd2216, %r15, 16;
	add.s64 	%rd2217, %rd364, %rd2216;
	ld.global.v4.f32 	{%f3907, %f3908, %f3909, %f3910}, [%rd2217];
	mov.u32 	%r13536, %ntid.y;
	shl.b32 	%r13537, %r13536, 2;
	add.s32 	%r13538, %r165, %r13537;
	add.s32 	%r13539, %r13538, %r13537;
	add.s32 	%r13540, %r13539, %r13537;
	add.s32 	%r13541, %r13540, %r13537;
	add.s32 	%r13542, %r13541, %r13537;
	add.s32 	%r13543, %r13542, %r13537;
	add.s32 	%r13544, %r13543, %r13537;
	add.s32 	%r13545, %r13544, %r13537;
	add.s32 	%r13546, %r13545, %r13537;
	add.s32 	%r13547, %r13546, %r13537;
	add.s32 	%r13548, %r13547, %r13537;
	add.s32 	%r13549, %r13548, %r13537;
	add.s32 	%r13550, %r13549, %r13537;
	add.s32 	%r13551, %r13550, %r13537;
	add.s32 	%r13552, %r13551, %r13537;
	add.s32 	%r13553, %r13552, %r13537;
	add.s32 	%r13554, %r13553, %r13537;
	add.s32 	%r13555, %r13554, %r13537;
	add.s32 	%r13556, %r13555, %r13537;
	add.s32 	%r13557, %r13556, %r13537;
	add.s32 	%r13558, %r13557, %r13537;
	add.s32 	%r13559, %r13558, %r13537;
	add.s32 	%r13560, %r13559, %r13537;
	add.s32 	%r13561, %r13560, %r13537;
	add.s32 	%r13562, %r13561, %r13537;
	add.s32 	%r13563, %r13562, %r13537;
	add.s32 	%r13564, %r13563, %r13537;
	add.s32 	%r13565, %r13564, %r13537;
	add.s32 	%r13566, %r13565, %r13537;
	add.s32 	%r13567, %r13566, %r13537;
	st.shared.f32 	[%r13567], %f3907;
	st.shared.f32 	[%r13567+260], %f3908;
	st.shared.f32 	[%r13567+520], %f3909;
	st.shared.f32 	[%r13567+780], %f3910;
	@%p1040 bra 	$L__BB1_1100;
	setp.gt.u32 	%p1041, %r17, 15;
	mul.wide.u32 	%rd2218, %r16, 16;
	add.s64 	%rd2219, %rd364, %rd2218;
	ld.global.v4.f32 	{%f3911, %f3912, %f3913, %f3914}, [%rd2219];
	mov.u32 	%r13568, %ntid.y;
	shl.b32 	%r13569, %r13568, 2;
	add.s32 	%r13570, %r179, %r13569;
	add.s32 	%r13571, %r13570, %r13569;
	add.s32 	%r13572, %r13571, %r13569;
	add.s32 	%r13573, %r13572, %r13569;
	add.s32 	%r13574, %r13573, %r13569;
	add.s32 	%r13575, %r13574, %r13569;
	add.s32 	%r13576, %r13575, %r13569;
	add.s32 	%r13577, %r13576, %r13569;
	add.s32 	%r13578, %r13577, %r13569;
	add.s32 	%r13579, %r13578, %r13569;
	add.s32 	%r13580, %r13579, %r13569;
	add.s32 	%r13581, %r13580, %r13569;
	add.s32 	%r13582, %r13581, %r13569;
	add.s32 	%r13583, %r13582, %r13569;
	add.s32 	%r13584, %r13583, %r13569;
	add.s32 	%r13585, %r13584, %r13569;
	add.s32 	%r13586, %r13585, %r13569;
	add.s32 	%r13587, %r13586, %r13569;
	add.s32 	%r13588, %r13587, %r13569;
	add.s32 	%r13589, %r13588, %r13569;
	add.s32 	%r13590, %r13589, %r13569;
	add.s32 	%r13591, %r13590, %r13569;
	add.s32 	%r13592, %r13591, %r13569;
	add.s32 	%r13593, %r13592, %r13569;
	add.s32 	%r13594, %r13593, %r13569;
	add.s32 	%r13595, %r13594, %r13569;
	add.s32 	%r13596, %r13595, %r13569;
	add.s32 	%r13597, %r13596, %r13569;
	add.s32 	%r13598, %r13597, %r13569;
	st.shared.f32 	[%r13598], %f3911;
	st.shared.f32 	[%r13598+260], %f3912;
	st.shared.f32 	[%r13598+520], %f3913;
	st.shared.f32 	[%r13598+780], %f3914;
	@%p1041 bra 	$L__BB1_1100;
	mul.wide.u32 	%rd2220, %r17, 16;
	add.s64 	%rd2221, %rd364, %rd2220;
	ld.global.v4.f32 	{%f3915, %f3916, %f3917, %f3918}, [%rd2221];
	st.shared.f32 	[%r201], %f3915;
	st.shared.f32 	[%r201+260], %f3916;
	st.shared.f32 	[%r201+520], %f3917;
	st.shared.f32 	[%r201+780], %f3918;
$L__BB1_1100:
	mov.u32 	%r13599, %ntid.y;
	add.s32 	%r13600, %r188, %r13599;
	add.s32 	%r13601, %r13600, %r13599;
	add.s32 	%r13602, %r13601, %r13599;
	add.s32 	%r13603, %r13602, %r13599;
	add.s32 	%r13604, %r13603, %r13599;
	setp.gt.u32 	%p1042, %r13604, 63;
	@%p1042 bra 	$L__BB1_1153;
	@%p3 bra 	$L__BB1_1118;
	ld.param.u32 	%r14177, [_Z12gmem_to_smemILi64ELi64EEvPfiiS0__param_2];
	setp.gt.u32 	%p1044, %r3, 15;
	mov.u32 	%r13605, %ntid.y;
	add.s32 	%r13606, %r188, %r13605;
	add.s32 	%r13607, %r13606, %r13605;
	add.s32 	%r13608, %r13607, %r13605;
	add.s32 	%r13609, %r13608, %r13605;
	add.s32 	%r13610, %r13609, %r13605;
	mul.lo.s32 	%r13611, %r13610, %r14177;
	cvt.u64.u32 	%rd2222, %r13611;
	add.s64 	%rd2223, %rd2, %rd2222;
	shl.b64 	%rd2224, %rd2223, 2;
	add.s64 	%rd370, %rd3, %rd2224;
	mul.wide.u32 	%rd2225, %r214, 16;
	add.s64 	%rd371, %rd370, %rd2225;
	ld.global.v4.f32 	{%f3919, %f3920, %f3921, %f3922}, [%rd371];
	shl.b32 	%r13612, %r13605, 2;
	add.s32 	%r13613, %r196, %r13612;
	add.s32 	%r13614, %r13613, %r13612;
	st.shared.f32 	[%r13614], %f3919;
	st.shared.f32 	[%r13614+260], %f3920;
	st.shared.f32 	[%r13614+520], %f3921;
	st.shared.f32 	[%r13614+780], %f3922;
	@%p1044 bra 	$L__BB1_1118;
	setp.gt.u32 	%p1045, %r4, 15;
	mul.wide.s32 	%rd2226, %r2, 16;
	add.s64 	%rd372, %rd371, %rd2226;
	ld.global.v4.f32 	{%f3923, %f3924, %f3925, %f3926}, [%rd372];
	st.shared.f32 	[%r202], %f3923;
	st.shared.f32 	[%r202+260], %f3924;
	st.shared.f32 	[%r202+520], %f3925;
	st.shared.f32 	[%r202+780], %f3926;
	@%p1045 bra 	$L__BB1_1118;
	setp.gt.u32 	%p1046, %r5, 15;
	mul.wide.s32 	%rd2227, %r2, 16;
	add.s64 	%rd373, %rd372, %rd2227;
	ld.global.v4.f32 	{%f3927, %f3928, %f3929, %f3930}, [%rd373];
	mov.u32 	%r13615, %ntid.y;
	shl.b32 	%r13616, %r13615, 2;
	add.s32 	%r13617, %r198, %r13616;
	add.s32 	%r13618, %r13617, %r13616;
	st.shared.f32 	[%r13618], %f3927;
	st.shared.f32 	[%r13618+260], %f3928;
	st.shared.f32 	[%r13618+520], %f3929;
	st.shared.f32 	[%r13618+780], %f3930;
	@%p1046 bra 	$L__BB1_1118;
	setp.gt.u32 	%p1047, %r6, 15;
	mul.wide.s32 	%rd2228, %r2, 16;
	add.s64 	%rd374, %rd373, %rd2228;
	ld.global.v4.f32 	{%f3931, %f3932, %f3933, %f3934}, [%rd374];
	mov.u32 	%r13619, %ntid.y;
	shl.b32 	%r13620, %r13619, 2;
	add.s32 	%r13621, %r195, %r13620;
	add.s32 	%r13622, %r13621, %r13620;
	add.s32 	%r13623, %r13622, %r13620;
	st.shared.f32 	[%r13623], %f3931;
	st.shared.f32 	[%r13623+260], %f3932;
	st.shared.f32 	[%r13623+520], %f3933;
	st.shared.f32 	[%r13623+780], %f3934;
	@%p1047 bra 	$L__BB1_1118;
	setp.gt.u32 	%p1048, %r7, 15;
	mul.wide.s32 	%rd2229, %r2, 16;
	add.s64 	%rd375, %rd374, %rd2229;
	ld.global.v4.f32 	{%f3935, %f3936, %f3937, %f3938}, [%rd375];
	mov.u32 	%r13624, %ntid.y;
	shl.b32 	%r13625, %r13624, 2;
	add.s32 	%r13626, %r192, %r13625;
	add.s32 	%r13627, %r13626, %r13625;
	add.s32 	%r13628, %r13627, %r13625;
	add.s32 	%r13629, %r13628, %r13625;
	st.shared.f32 	[%r13629], %f3935;
	st.shared.f32 	[%r13629+260], %f3936;
	st.shared.f32 	[%r13629+520], %f3937;
	st.shared.f32 	[%r13629+780], %f3938;
	@%p1048 bra 	$L__BB1_1118;
	setp.gt.u32 	%p1049, %r8, 15;
	mul.wide.s32 	%rd2230, %r2, 16;
	add.s64 	%rd2231, %rd375, %rd2230;
	ld.global.v4.f32 	{%f3939, %f3940, %f3941, %f3942}, [%rd2231];
	st.shared.f32 	[%r203], %f3939;
	st.shared.f32 	[%r203+260], %f3940;
	st.shared.f32 	[%r203+520], %f3941;
	st.shared.f32 	[%r203+780], %f3942;
	@%p1049 bra 	$L__BB1_1118;
	setp.gt.u32 	%p1050, %r9, 15;
	mul.wide.u32 	%rd2232, %r8, 16;
	add.s64 	%rd2233, %rd370, %rd2232;
	ld.global.v4.f32 	{%f3943, %f3944, %f3945, %f3946}, [%rd2233];
	mov.u32 	%r13630, %ntid.y;
	shl.b32 	%r13631, %r13630, 2;
	add.s32 	%r13632, %r194, %r13631;
	add.s32 	%r13633, %r13632, %r13631;
	add.s32 	%r13634, %r13633, %r13631;
	add.s32 	%r13635, %r13634, %r13631;
	st.shared.f32 	[%r13635], %f3943;
	st.shared.f32 	[%r13635+260], %f3944;
	st.shared.f32 	[%r13635+520], %f3945;
	st.shared.f32 	[%r13635+780], %f3946;
	@%p1050 bra 	$L__BB1_1118;
	setp.gt.u32 	%p1051, %r10, 15;
	mul.wide.u32 	%rd2234, %r9, 16;
	add.s64 	%rd2235, %rd370, %rd2234;
	ld.global.v4.f32 	{%f3947, %f3948, %f3949, %f3950}, [%rd2235];
	mov.u32 	%r13636, %ntid.y;
	shl.b32 	%r13637, %r13636, 2;
	add.s32 	%r13638, %r189, %r13637;
	add.s32 	%r13639, %r13638, %r13637;
	add.s32 	%r13640, %r13639, %r13637;
	add.s32 	%r13641, %r13640, %r13637;
	add.s32 	%r13642, %r13641, %r13637;
	st.shared.f32 	[%r13642], %f3947;
	st.shared.f32 	[%r13642+260], %f3948;
	st.shared.f32 	[%r13642+520], %f3949;
	st.shared.f32 	[%r13642+780], %f3950;
	@%p1051 bra 	$L__BB1_1118;
	setp.gt.u32 	%p1052, %r11, 15;
	mul.wide.u32 	%rd2236, %r10, 16;
	add.s64 	%rd2237, %rd370, %rd2236;
	ld.global.v4.f32 	{%f3951, %f3952, %f3953, %f3954}, [%rd2237];
	mov.u32 	%r13643, %ntid.y;
	shl.b32 	%r13644, %r13643, 2;
	add.s32 	%r13645, %r182, %r13644;
	add.s32 	%r13646, %r13645, %r13644;
	add.s32 	%r13647, %r13646, %r13644;
	add.s32 	%r13648, %r13647, %r13644;
	add.s32 	%r13649, %r13648, %r13644;
	add.s32 	%r13650, %r13649, %r13644;
	add.s32 	%r13651, %r13650, %r13644;
	add.s32 	%r13652, %r13651, %r13644;
	add.s32 	%r13653, %r13652, %r13644;
	add.s32 	%r13654, %r13653, %r13644;
	add.s32 	%r13655, %r13654, %r13644;
	add.s32 	%r13656, %r13655, %r13644;
	add.s32 	%r13657, %r13656, %r13644;
	add.s32 	%r13658, %r13657, %r13644;
	add.s32 	%r13659, %r13658, %r13644;
	add.s32 	%r13660, %r13659, %r13644;
	add.s32 	%r13661, %r13660, %r13644;
	add.s32 	%r13662, %r13661, %r13644;
	add.s32 	%r13663, %r13662, %r13644;
	add.s32 	%r13664, %r13663, %r13644;
	add.s32 	%r13665, %r13664, %r13644;
	add.s32 	%r13666, %r13665, %r13644;
	add.s32 	%r13667, %r13666, %r13644;
	add.s32 	%r13668, %r13667, %r13644;
	add.s32 	%r13669, %r13668, %r13644;
	add.s32 	%r13670, %r13669, %r13644;
	add.s32 	%r13671, %r13670, %r13644;
	add.s32 	%r13672, %r13671, %r13644;
	add.s32 	%r13673, %r13672, %r13644;
	st.shared.f32 	[%r13673], %f3951;
	st.shared.f32 	[%r13673+260], %f3952;
	st.shared.f32 	[%r13673+520], %f3953;
	st.shared.f32 	[%r13673+780], %f3954;
	@%p1052 bra 	$L__BB1_1118;
	setp.gt.u32 	%p1053, %r12, 15;
	mul.wide.u32 	%rd2238, %r11, 16;
	add.s64 	%rd2239, %rd370, %rd2238;
	ld.global.v4.f32 	{%f3955, %f3956, %f3957, %f3958}, [%rd2239];
	mov.u32 	%r13674, %ntid.y;
	shl.b32 	%r13675, %r13674, 2;
	add.s32 	%r13676, %r200, %r13675;
	add.s32 	%r13677, %r13676, %r13675;
	st.shared.f32 	[%r13677], %f3955;
	st.shared.f32 	[%r13677+260], %f3956;
	st.shared.f32 	[%r13677+520], %f3957;
	st.shared.f32 	[%r13677+780], %f3958;
	@%p1053 bra 	$L__BB1_1118;
	setp.gt.u32 	%p1054, %r13, 15;
	mul.wide.u32 	%rd2240, %r12, 16;
	add.s64 	%rd2241, %rd370, %rd2240;
	ld.global.v4.f32 	{%f3959, %f3960, %f3961, %f3962}, [%rd2241];
	mov.u32 	%r13678, %ntid.y;
	shl.b32 	%r13679, %r13678, 2;
	add.s32 	%r13680, %r187, %r13679;
	add.s32 	%r13681, %r13680, %r13679;
	add.s32 	%r13682, %r13681, %r13679;
	add.s32 	%r13683, %r13682, %r13679;
	add.s32 	%r13684, %r13683, %r13679;
	add.s32 	%r13685, %r13684, %r13679;
	st.shared.f32 	[%r13685], %f3959;
	st.shared.f32 	[%r13685+260], %f3960;
	st.shared.f32 	[%r13685+520], %f3961;
	st.shared.f32 	[%r13685+780], %f3962;
	@%p1054 bra 	$L__BB1_1118;
	setp.gt.u32 	%p1055, %r14, 15;
	mul.wide.u32 	%rd2242, %r13, 16;
	add.s64 	%rd2243, %rd370, %rd2242;
	ld.global.v4.f32 	{%f3963, %f3964, %f3965, %f3966}, [%rd2243];
	mov.u32 	%r13686, %ntid.y;
	shl.b32 	%r13687, %r13686, 2;
	add.s32 	%r13688, %r177, %r13687;
	add.s32 	%r13689, %r13688, %r13687;
	add.s32 	%r13690, %r13689, %r13687;
	add.s32 	%r13691, %r13690, %r13687;
	add.s32 	%r13692, %r13691, %r13687;
	add.s32 	%r13693, %r13692, %r13687;
	add.s32 	%r13694, %r13693, %r13687;
	add.s32 	%r13695, %r13694, %r13687;
	add.s32 	%r13696, %r13695, %r13687;
	add.s32 	%r13697, %r13696, %r13687;
	add.s32 	%r13698, %r13697, %r13687;
	add.s32 	%r13699, %r13698, %r13687;
	add.s32 	%r13700, %r13699, %r13687;
	add.s32 	%r13701, %r13700, %r13687;
	add.s32 	%r13702, %r13701, %r13687;
	add.s32 	%r13703, %r13702, %r13687;
	add.s32 	%r13704, %r13703, %r13687;
	add.s32 	%r13705, %r13704, %r13687;
	add.s32 	%r13706, %r13705, %r13687;
	add.s32 	%r13707, %r13706, %r13687;
	add.s32 	%r13708, %r13707, %r13687;
	add.s32 	%r13709, %r13708, %r13687;
	add.s32 	%r13710, %r13709, %r13687;
	add.s32 	%r13711, %r13710, %r13687;
	add.s32 	%r13712, %r13711, %r13687;
	add.s32 	%r13713, %r13712, %r13687;
	add.s32 	%r13714, %r13713, %r13687;
	add.s32 	%r13715, %r13714, %r13687;
	add.s32 	%r13716, %r13715, %r13687;
	add.s32 	%r13717, %r13716, %r13687;
	st.shared.f32 	[%r13717], %f3963;
	st.shared.f32 	[%r13717+260], %f3964;
	st.shared.f32 	[%r13717+520], %f3965;
	st.shared.f32 	[%r13717+780], %f3966;
	@%p1055 bra 	$L__BB1_1118;
	setp.gt.u32 	%p1056, %r15, 15;
	mul.wide.u32 	%rd2244, %r14, 16;
	add.s64 	%rd2245, %rd370, %rd2244;
	ld.global.v4.f32 	{%f3967, %f3968, %f3969, %f3970}, [%rd2245];
	mov.u32 	%r13718, %ntid.y;
	shl.b32 	%r13719, %r13718, 2;
	add.s32 	%r13720, %r178, %r13719;
	add.s32 	%r13721, %r13720, %r13719;
	add.s32 	%r13722, %r13721, %r13719;
	add.s32 	%r13723, %r13722, %r13719;
	add.s32 	%r13724, %r13723, %r13719;
	add.s32 	%r13725, %r13724, %r13719;
	add.s32 	%r13726, %r13725, %r13719;
	add.s32 	%r13727, %r13726, %r13719;
	add.s32 	%r13728, %r13727, %r13719;
	add.s32 	%r13729, %r13728, %r13719;
	add.s32 	%r13730, %r13729, %r13719;
	add.s32 	%r13731, %r13730, %r13719;
	add.s32 	%r13732, %r13731, %r13719;
	add.s32 	%r13733, %r13732, %r13719;
	add.s32 	%r13734, %r13733, %r13719;
	add.s32 	%r13735, %r13734, %r13719;
	add.s32 	%r13736, %r13735, %r13719;
	add.s32 	%r13737, %r13736, %r13719;
	add.s32 	%r13738, %r13737, %r13719;
	add.s32 	%r13739, %r13738, %r13719;
	add.s32 	%r13740, %r13739, %r13719;
	add.s32 	%r13741, %r13740, %r13719;
	add.s32 	%r13742, %r13741, %r13719;
	add.s32 	%r13743, %r13742, %r13719;
	add.s32 	%r13744, %r13743, %r13719;
	add.s32 	%r13745, %r13744, %r13719;
	add.s32 	%r13746, %r13745, %r13719;
	add.s32 	%r13747, %r13746, %r13719;
	add.s32 	%r13748, %r13747, %r13719;
	add.s32 	%r13749, %r13748, %r13719;
	st.shared.f32 	[%r13749], %f3967;
	st.shared.f32 	[%r13749+260], %f3968;
	st.shared.f32 	[%r13749+520], %f3969;
	st.shared.f32 	[%r13749+780], %f3970;
	@%p1056 bra 	$L__BB1_1118;
	setp.gt.u32 	%p1057, %r16, 15;
	mul.wide.u32 	%rd2246, %r15, 16;
	add.s64 	%rd2247, %rd370, %rd2246;
	ld.global.v4.f32 	{%f3971, %f3972, %f3973, %f3974}, [%rd2247];
	st.shared.f32 	[%r204], %f3971;
	st.shared.f32 	[%r204+260], %f3972;
	st.shared.f32 	[%r204+520], %f3973;
	st.shared.f32 	[%r204+780], %f3974;
	@%p1057 bra 	$L__BB1_1118;
	setp.gt.u32 	%p1058, %r17, 15;
	mul.wide.u32 	%rd2248, %r16, 16;
	add.s64 	%rd2249, %rd370, %rd2248;
	ld.global.v4.f32 	{%f3975, %f3976, %f3977, %f3978}, [%rd2249];
	mov.u32 	%r13750, %ntid.y;
	shl.b32 	%r13751, %r13750, 2;
	add.s32 	%r13752, %r179, %r13751;
	add.s32 	%r13753, %r13752, %r13751;
	add.s32 	%r13754, %r13753, %r13751;
	add.s32 	%r13755, %r13754, %r13751;
	add.s32 	%r13756, %r13755, %r13751;
	add.s32 	%r13757, %r13756, %r13751;
	add.s32 	%r13758, %r13757, %r13751;
	add.s32 	%r13759, %r13758, %r13751;
	add.s32 	%r13760, %r13759, %r13751;
	add.s32 	%r13761, %r13760, %r13751;
	add.s32 	%r13762, %r13761, %r13751;
	add.s32 	%r13763, %r13762, %r13751;
	add.s32 	%r13764, %r13763, %r13751;
	add.s32 	%r13765, %r13764, %r13751;
	add.s32 	%r13766, %r13765, %r13751;
	add.s32 	%r13767, %r13766, %r13751;
	add.s32 	%r13768, %r13767, %r13751;
	add.s32 	%r13769, %r13768, %r13751;
	add.s32 	%r13770, %r13769, %r13751;
	add.s32 	%r13771, %r13770, %r13751;
	add.s32 	%r13772, %r13771, %r13751;
	add.s32 	%r13773, %r13772, %r13751;
	add.s32 	%r13774, %r13773, %r13751;
	add.s32 	%r13775, %r13774, %r13751;
	add.s32 	%r13776, %r13775, %r13751;
	add.s32 	%r13777, %r13776, %r13751;
	add.s32 	%r13778, %r13777, %r13751;
	add.s32 	%r13779, %r13778, %r13751;
	add.s32 	%r13780, %r13779, %r13751;
	add.s32 	%r13781, %r13780, %r13751;
	st.shared.f32 	[%r13781], %f3975;
	st.shared.f32 	[%r13781+260], %f3976;
	st.shared.f32 	[%r13781+520], %f3977;
	st.shared.f32 	[%r13781+780], %f3978;
	@%p1058 bra 	$L__BB1_1118;
	mul.wide.u32 	%rd2250, %r17, 16;
	add.s64 	%rd2251, %rd370, %rd2250;
	ld.global.v4.f32 	{%f3979, %f3980, %f3981, %f3982}, [%rd2251];
	mov.u32 	%r13782, %ntid.y;
	shl.b32 	%r13783, %r13782, 2;
	add.s32 	%r13784, %r201, %r13783;
	st.shared.f32 	[%r13784], %f3979;
	st.shared.f32 	[%r13784+260], %f3980;
	st.shared.f32 	[%r13784+520], %f3981;
	st.shared.f32 	[%r13784+780], %f3982;
$L__BB1_1118:
	mov.u32 	%r13785, %ntid.y;
	add.s32 	%r13786, %r188, %r13785;
	add.s32 	%r13787, %r13786, %r13785;
	add.s32 	%r13788, %r13787, %r13785;
	add.s32 	%r13789, %r13788, %r13785;
	add.s32 	%r13790, %r13789, %r13785;
	add.s32 	%r13791, %r13790, %r13785;
	setp.gt.u32 	%p1059, %r13791, 63;
	@%p1059 bra 	$L__BB1_1153;
	@%p3 bra 	$L__BB1_1136;
	ld.param.u32 	%r14178, [_Z12gmem_to_smemILi64ELi64EEvPfiiS0__param_2];
	setp.gt.u32 	%p1061, %r3, 15;
	mov.u32 	%r13792, %ntid.y;
	add.s32 	%r13793, %r188, %r13792;
	add.s32 	%r13794, %r13793, %r13792;
	add.s32 	%r13795, %r13794, %r13792;
	add.s32 	%r13796, %r13795, %r13792;
	add.s32 	%r13797, %r13796, %r13792;
	add.s32 	%r13798, %r13797, %r13792;
	mul.lo.s32 	%r13799, %r13798, %r14178;
	cvt.u64.u32 	%rd2252, %r13799;
	add.s64 	%rd2253, %rd2, %rd2252;
	shl.b64 	%rd2254, %rd2253, 2;
	add.s64 	%rd376, %rd3, %rd2254;
	mul.wide.u32 	%rd2255, %r214, 16;
	add.s64 	%rd377, %rd376, %rd2255;
	ld.global.v4.f32 	{%f3983, %f3984, %f3985, %f3986}, [%rd377];
	shl.b32 	%r13800, %r13792, 2;
	add.s32 	%r13801, %r196, %r13800;
	add.s32 	%r13802, %r13801, %r13800;
	add.s32 	%r13803, %r13802, %r13800;
	st.shared.f32 	[%r13803], %f3983;
	st.shared.f32 	[%r13803+260], %f3984;
	st.shared.f32 	[%r13803+520], %f3985;
	st.shared.f32 	[%r13803+780], %f3986;
	@%p1061 bra 	$L__BB1_1136;
	setp.gt.u32 	%p1062, %r4, 15;
	mul.wide.s32 	%rd2256, %r2, 16;
	add.s64 	%rd378, %rd377, %rd2256;
	ld.global.v4.f32 	{%f3987, %f3988, %f3989, %f3990}, [%rd378];
	mov.u32 	%r13804, %ntid.y;
	shl.b32 	%r13805, %r13804, 2;
	add.s32 	%r13806, %r202, %r13805;
	st.shared.f32 	[%r13806], %f3987;
	st.shared.f32 	[%r13806+260], %f3988;
	st.shared.f32 	[%r13806+520], %f3989;
	st.shared.f32 	[%r13806+780], %f3990;
	@%p1062 bra 	$L__BB1_1136;
	setp.gt.u32 	%p1063, %r5, 15;
	mul.wide.s32 	%rd2257, %r2, 16;
	add.s64 	%rd379, %rd378, %rd2257;
	ld.global.v4.f32 	{%f3991, %f3992, %f3993, %f3994}, [%rd379];
	mov.u32 	%r13807, %ntid.y;
	shl.b32 	%r13808, %r13807, 2;
	add.s32 	%r13809, %r198, %r13808;
	add.s32 	%r13810, %r13809, %r13808;
	add.s32 	%r13811, %r13810, %r13808;
	st.shared.f32 	[%r13811], %f3991;
	st.shared.f32 	[%r13811+260], %f3992;
	st.shared.f32 	[%r13811+520], %f3993;
	st.shared.f32 	[%r13811+780], %f3994;
	@%p1063 bra 	$L__BB1_1136;
	setp.gt.u32 	%p1064, %r6, 15;
	mul.wide.s32 	%rd2258, %r2, 16;
	add.s64 	%rd380, %rd379, %rd2258;
	ld.global.v4.f32 	{%f3995, %f3996, %f3997, %f3998}, [%rd380];
	st.shared.f32 	[%r205], %f3995;
	st.shared.f32 	[%r205+260], %f3996;
	st.shared.f32 	[%r205+520], %f3997;
	st.shared.f32 	[%r205+780], %f3998;
	@%p1064 bra 	$L__BB1_1136;
	setp.gt.u32 	%p1065, %r7, 15;
	mul.wide.s32 	%rd2259, %r2, 16;
	add.s64 	%rd381, %rd380, %rd2259;
	ld.global.v4.f32 	{%f3999, %f4000, %f4001, %f4002}, [%rd381];
	mov.u32 	%r13812, %ntid.y;
	shl.b32 	%r13813, %r13812, 2;
	add.s32 	%r13814, %r192, %r13813;
	add.s32 	%r13815, %r13814, %r13813;
	add.s32 	%r13816, %r13815, %r13813;
	add.s32 	%r13817, %r13816, %r13813;
	add.s32 	%r13818, %r13817, %r13813;
	st.shared.f32 	[%r13818], %f3999;
	st.shared.f32 	[%r13818+260], %f4000;
	st.shared.f32 	[%r13818+520], %f4001;
	st.shared.f32 	[%r13818+780], %f4002;
	@%p1065 bra 	$L__BB1_1136;
	setp.gt.u32 	%p1066, %r8, 15;
	mul.wide.s32 	%rd2260, %r2, 16;
	add.s64 	%rd2261, %rd381, %rd2260;
	ld.global.v4.f32 	{%f4003, %f4004, %f4005, %f4006}, [%rd2261];
	mov.u32 	%r13819, %ntid.y;
	shl.b32 	%r13820, %r13819, 2;
	add.s32 	%r13821, %r203, %r13820;
	st.shared.f32 	[%r13821], %f4003;
	st.shared.f32 	[%r13821+260], %f4004;
	st.shared.f32 	[%r13821+520], %f4005;
	st.shared.f32 	[%r13821+780], %f4006;
	@%p1066 bra 	$L__BB1_1136;
	setp.gt.u32 	%p1067, %r9, 15;
	mul.wide.u32 	%rd2262, %r8, 16;
	add.s64 	%rd2263, %rd376, %rd2262;
	ld.global.v4.f32 	{%f4007, %f4008, %f4009, %f4010}, [%rd2263];
	mov.u32 	%r13822, %ntid.y;
	shl.b32 	%r13823, %r13822, 2;
	add.s32 	%r13824, %r194, %r13823;
	add.s32 	%r13825, %r13824, %r13823;
	add.s32 	%r13826, %r13825, %r13823;
	add.s32 	%r13827, %r13826, %r13823;
	add.s32 	%r13828, %r13827, %r13823;
	st.shared.f32 	[%r13828], %f4007;
	st.shared.f32 	[%r13828+260], %f4008;
	st.shared.f32 	[%r13828+520], %f4009;
	st.shared.f32 	[%r13828+780], %f4010;
	@%p1067 bra 	$L__BB1_1136;
	setp.gt.u32 	%p1068, %r10, 15;
	mul.wide.u32 	%rd2264, %r9, 16;
	add.s64 	%rd2265, %rd376, %rd2264;
	ld.global.v4.f32 	{%f4011, %f4012, %f4013, %f4014}, [%rd2265];
	mov.u32 	%r13829, %ntid.y;
	shl.b32 	%r13830, %r13829, 2;
	add.s32 	%r13831, %r189, %r13830;
	add.s32 	%r13832, %r13831, %r13830;
	add.s32 	%r13833, %r13832, %r13830;
	add.s32 	%r13834, %r13833, %r13830;
	add.s32 	%r13835, %r13834, %r13830;
	add.s32 	%r13836, %r13835, %r13830;
	st.shared.f32 	[%r13836], %f4011;
	st.shared.f32 	[%r13836+260], %f4012;
	st.shared.f32 	[%r13836+520], %f4013;
	st.shared.f32 	[%r13836+780], %f4014;
	@%p1068 bra 	$L__BB1_1136;
	setp.gt.u32 	%p1069, %r11, 15;
	mul.wide.u32 	%rd2266, %r10, 16;
	add.s64 	%rd2267, %rd376, %rd2266;
	ld.global.v4.f32 	{%f4015, %f4016, %f4017, %f4018}, [%rd2267];
	mov.u32 	%r13837, %ntid.y;
	shl.b32 	%r13838, %r13837, 2;
	add.s32 	%r13839, %r182, %r13838;
	add.s32 	%r13840, %r13839, %r13838;
	add.s32 	%r13841, %r13840, %r13838;
	add.s32 	%r13842, %r13841, %r13838;
	add.s32 	%r13843, %r13842, %r13838;
	add.s32 	%r13844, %r13843, %r13838;
	add.s32 	%r13845, %r13844, %r13838;
	add.s32 	%r13846, %r13845, %r13838;
	add.s32 	%r13847, %r13846, %r13838;
	add.s32 	%r13848, %r13847, %r13838;
	add.s32 	%r13849, %r13848, %r13838;
	add.s32 	%r13850, %r13849, %r13838;
	add.s32 	%r13851, %r13850, %r13838;
	add.s32 	%r13852, %r13851, %r13838;
	add.s32 	%r13853, %r13852, %r13838;
	add.s32 	%r13854, %r13853, %r13838;
	add.s32 	%r13855, %r13854, %r13838;
	add.s32 	%r13856, %r13855, %r13838;
	add.s32 	%r13857, %r13856, %r13838;
	add.s32 	%r13858, %r13857, %r13838;
	add.s32 	%r13859, %r13858, %r13838;
	add.s32 	%r13860, %r13859, %r13838;
	add.s32 	%r13861, %r13860, %r13838;
	add.s32 	%r13862, %r13861, %r13838;
	add.s32 	%r13863, %r13862, %r13838;
	add.s32 	%r13864, %r13863, %r13838;
	add.s32 	%r13865, %r13864, %r13838;
	add.s32 	%r13866, %r13865, %r13838;
	add.s32 	%r13867, %r13866, %r13838;
	add.s32 	%r13868, %r13867, %r13838;
	st.shared.f32 	[%r13868], %f4015;
	st.shared.f32 	[%r13868+260], %f4016;
	st.shared.f32 	[%r13868+520], %f4017;
	st.shared.f32 	[%r13868+780], %f4018;
	@%p1069 bra 	$L__BB1_1136;
	setp.gt.u32 	%p1070, %r12, 15;
	mul.wide.u32 	%rd2268, %r11, 16;
	add.s64 	%rd2269, %rd376, %rd2268;
	ld.global.v4.f32 	{%f4019, %f4020, %f4021, %f4022}, [%rd2269];
	st.shared.f32 	[%r206], %f4019;
	st.shared.f32 	[%r206+260], %f4020;
	st.shared.f32 	[%r206+520], %f4021;
	st.shared.f32 	[%r206+780], %f4022;
	@%p1070 bra 	$L__BB1_1136;
	setp.gt.u32 	%p1071, %r13, 15;
	mul.wide.u32 	%rd2270, %r12, 16;
	add.s64 	%rd2271, %rd376, %rd2270;
	ld.global.v4.f32 	{%f4023, %f4024, %f4025, %f4026}, [%rd2271];
	st.shared.f32 	[%r207], %f4023;
	st.shared.f32 	[%r207+260], %f4024;
	st.shared.f32 	[%r207+520], %f4025;
	st.shared.f32 	[%r207+780], %f4026;
	@%p1071 bra 	$L__BB1_1136;
	setp.gt.u32 	%p1072, %r14, 15;
	mul.wide.u32 	%rd2272, %r13, 16;
	add.s64 	%rd2273, %rd376, %rd2272;
	ld.global.v4.f32 	{%f4027, %f4028, %f4029, %f4030}, [%rd2273];
	st.shared.f32 	[%r208], %f4027;
	st.shared.f32 	[%r208+260], %f4028;
	st.shared.f32 	[%r208+520], %f4029;
	st.shared.f32 	[%r208+780], %f4030;
	@%p1072 bra 	$L__BB1_1136;
	setp.gt.u32 	%p1073, %r15, 15;
	mul.wide.u32 	%rd2274, %r14, 16;
	add.s64 	%rd2275, %rd376, %rd2274;
	ld.global.v4.f32 	{%f4031, %f4032, %f4033, %f4034}, [%rd2275];
	mov.u32 	%r13869, %ntid.y;
	shl.b32 	%r13870, %r13869, 2;
	add.s32 	%r13871, %r178, %r13870;
	add.s32 	%r13872, %r13871, %r13870;
	add.s32 	%r13873, %r13872, %r13870;
	add.s32 	%r13874, %r13873, %r13870;
	add.s32 	%r13875, %r13874, %r13870;
	add.s32 	%r13876, %r13875, %r13870;
	add.s32 	%r13877, %r13876, %r13870;
	add.s32 	%r13878, %r13877, %r13870;
	add.s32 	%r13879, %r13878, %r13870;
	add.s32 	%r13880, %r13879, %r13870;
	add.s32 	%r13881, %r13880, %r13870;
	add.s32 	%r13882, %r13881, %r13870;
	add.s32 	%r13883, %r13882, %r13870;
	add.s32 	%r13884, %r13883, %r13870;
	add.s32 	%r13885, %r13884, %r13870;
	add.s32 	%r13886, %r13885, %r13870;
	add.s32 	%r13887, %r13886, %r13870;
	add.s32 	%r13888, %r13887, %r13870;
	add.s32 	%r13889, %r13888, %r13870;
	add.s32 	%r13890, %r13889, %r13870;
	add.s32 	%r13891, %r13890, %r13870;
	add.s32 	%r13892, %r13891, %r13870;
	add.s32 	%r13893, %r13892, %r13870;
	add.s32 	%r13894, %r13893, %r13870;
	add.s32 	%r13895, %r13894, %r13870;
	add.s32 	%r13896, %r13895, %r13870;
	add.s32 	%r13897, %r13896, %r13870;
	add.s32 	%r13898, %r13897, %r13870;
	add.s32 	%r13899, %r13898, %r13870;
	add.s32 	%r13900, %r13899, %r13870;
	add.s32 	%r13901, %r13900, %r13870;
	st.shared.f32 	[%r13901], %f4031;
	st.shared.f32 	[%r13901+260], %f4032;
	st.shared.f32 	[%r13901+520], %f4033;
	st.shared.f32 	[%r13901+780], %f4034;
	@%p1073 bra 	$L__BB1_1136;
	setp.gt.u32 	%p1074, %r16, 15;
	mul.wide.u32 	%rd2276, %r15, 16;
	add.s64 	%rd2277, %rd376, %rd2276;
	ld.global.v4.f32 	{%f4035, %f4036, %f4037, %f4038}, [%rd2277];
	mov.u32 	%r13902, %ntid.y;
	shl.b32 	%r13903, %r13902, 2;
	add.s32 	%r13904, %r204, %r13903;
	st.shared.f32 	[%r13904], %f4035;
	st.shared.f32 	[%r13904+260], %f4036;
	st.shared.f32 	[%r13904+520], %f4037;
	st.shared.f32 	[%r13904+780], %f4038;
	@%p1074 bra 	$L__BB1_1136;
	setp.gt.u32 	%p1075, %r17, 15;
	mul.wide.u32 	%rd2278, %r16, 16;
	add.s64 	%rd2279, %rd376, %rd2278;
	ld.global.v4.f32 	{%f4039, %f4040, %f4041, %f4042}, [%rd2279];
	mov.u32 	%r13905, %ntid.y;
	shl.b32 	%r13906, %r13905, 2;
	add.s32 	%r13907, %r179, %r13906;
	add.s32 	%r13908, %r13907, %r13906;
	add.s32 	%r13909, %r13908, %r13906;
	add.s32 	%r13910, %r13909, %r13906;
	add.s32 	%r13911, %r13910, %r13906;
	add.s32 	%r13912, %r13911, %r13906;
	add.s32 	%r13913, %r13912, %r13906;
	add.s32 	%r13914, %r13913, %r13906;
	add.s32 	%r13915, %r13914, %r13906;
	add.s32 	%r13916, %r13915, %r13906;
	add.s32 	%r13917, %r13916, %r13906;
	add.s32 	%r13918, %r13917, %r13906;
	add.s32 	%r13919, %r13918, %r13906;
	add.s32 	%r13920, %r13919, %r13906;
	add.s32 	%r13921, %r13920, %r13906;
	add.s32 	%r13922, %r13921, %r13906;
	add.s32 	%r13923, %r13922, %r13906;
	add.s32 	%r13924, %r13923, %r13906;
	add.s32 	%r13925, %r13924, %r13906;
	add.s32 	%r13926, %r13925, %r13906;
	add.s32 	%r13927, %r13926, %r13906;
	add.s32 	%r13928, %r13927, %r13906;
	add.s32 	%r13929, %r13928, %r13906;
	add.s32 	%r13930, %r13929, %r13906;
	add.s32 	%r13931, %r13930, %r13906;
	add.s32 	%r13932, %r13931, %r13906;
	add.s32 	%r13933, %r13932, %r13906;
	add.s32 	%r13934, %r13933, %r13906;
	add.s32 	%r13935, %r13934, %r13906;
	add.s32 	%r13936, %r13935, %r13906;
	add.s32 	%r13937, %r13936, %r13906;
	st.shared.f32 	[%r13937], %f4039;
	st.shared.f32 	[%r13937+260], %f4040;
	st.shared.f32 	[%r13937+520], %f4041;
	st.shared.f32 	[%r13937+780], %f4042;
	@%p1075 bra 	$L__BB1_1136;
	mul.wide.u32 	%rd2280, %r17, 16;
	add.s64 	%rd2281, %rd376, %rd2280;
	ld.global.v4.f32 	{%f4043, %f4044, %f4045, %f4046}, [%rd2281];
	mov.u32 	%r13938, %ntid.y;
	shl.b32 	%r13939, %r13938, 2;
	add.s32 	%r13940, %r201, %r13939;
	add.s32 	%r13941, %r13940, %r13939;
	st.shared.f32 	[%r13941], %f4043;
	st.shared.f32 	[%r13941+260], %f4044;
	st.shared.f32 	[%r13941+520], %f4045;
	st.shared.f32 	[%r13941+780], %f4046;
$L__BB1_1136:
	@%p1 bra 	$L__BB1_1153;
	setp.gt.u32 	%p1076, %r3, 15;
	add.s64 	%rd2282, %rd2, %rd1;
	shl.b64 	%rd2283, %rd2282, 2;
	add.s64 	%rd382, %rd3, %rd2283;
	add.s64 	%rd383, %rd382, %rd2284;
	ld.global.v4.f32 	{%f4047, %f4048, %f4049, %f4050}, [%rd383];
	mov.u32 	%r13942, %ntid.y;
	shl.b32 	%r13943, %r13942, 2;
	add.s32 	%r13944, %r196, %r13943;
	add.s32 	%r13945, %r13944, %r13943;
	add.s32 	%r13946, %r13945, %r13943;
	add.s32 	%r13947, %r13946, %r13943;
	st.shared.f32 	[%r13947], %f4047;
	st.shared.f32 	[%r13947+260], %f4048;
	st.shared.f32 	[%r13947+520], %f4049;
	st.shared.f32 	[%r13947+780], %f4050;
	@%p1076 bra 	$L__BB1_1153;
	setp.gt.u32 	%p1077, %r4, 15;
	add.s64 	%rd384, %rd383, %rd2285;
	ld.global.v4.f32 	{%f4051, %f4052, %f4053, %f4054}, [%rd384];
	mov.u32 	%r13948, %ntid.y;
	shl.b32 	%r13949, %r13948, 2;
	add.s32 	%r13950, %r202, %r13949;
	add.s32 	%r13951, %r13950, %r13949;
	st.shared.f32 	[%r13951], %f4051;
	st.shared.f32 	[%r13951+260], %f4052;
	st.shared.f32 	[%r13951+520], %f4053;
	st.shared.f32 	[%r13951+780], %f4054;
	@%p1077 bra 	$L__BB1_1153;
	setp.gt.u32 	%p1078, %r5, 15;
	add.s64 	%rd385, %rd384, %rd2285;
	ld.global.v4.f32 	{%f4055, %f4056, %f4057, %f4058}, [%rd385];
	mov.u32 	%r13952, %ntid.y;
	shl.b32 	%r13953, %r13952, 2;
	add.s32 	%r13954, %r198, %r13953;
	add.s32 	%r13955, %r13954, %r13953;
	add.s32 	%r13956, %r13955, %r13953;
	add.s32 	%r13957, %r13956, %r13953;
	st.shared.f32 	[%r13957], %f4055;
	st.shared.f32 	[%r13957+260], %f4056;
	st.shared.f32 	[%r13957+520], %f4057;
	st.shared.f32 	[%r13957+780], %f4058;
	@%p1078 bra 	$L__BB1_1153;
	setp.gt.u32 	%p1079, %r6, 15;
	mul.wide.s32 	%rd2287, %r2, 16;
	add.s64 	%rd386, %rd385, %rd2287;
	ld.global.v4.f32 	{%f4059, %f4060, %f4061, %f4062}, [%rd386];
	mov.u32 	%r13958, %ntid.y;
	shl.b32 	%r13959, %r13958, 2;
	add.s32 	%r13960, %r205, %r13959;
	st.shared.f32 	[%r13960], %f4059;
	st.shared.f32 	[%r13960+260], %f4060;
	st.shared.f32 	[%r13960+520], %f4061;
	st.shared.f32 	[%r13960+780], %f4062;
	@%p1079 bra 	$L__BB1_1153;
	setp.gt.u32 	%p1080, %r7, 15;
	mul.wide.s32 	%rd2288, %r2, 16;
	add.s64 	%rd387, %rd386, %rd2288;
	ld.global.v4.f32 	{%f4063, %f4064, %f4065, %f4066}, [%rd387];
	mov.u32 	%r13961, %ntid.y;
	shl.b32 	%r13962, %r13961, 2;
	add.s32 	%r13963, %r192, %r13962;
	add.s32 	%r13964, %r13963, %r13962;
	add.s32 	%r13965, %r13964, %r13962;
	add.s32 	%r13966, %r13965, %r13962;
	add.s32 	%r13967, %r13966, %r13962;
	add.s32 	%r13968, %r13967, %r13962;
	st.shared.f32 	[%r13968], %f4063;
	st.shared.f32 	[%r13968+260], %f4064;
	st.shared.f32 	[%r13968+520], %f4065;
	st.shared.f32 	[%r13968+780], %f4066;
	@%p1080 bra 	$L__BB1_1153;
	setp.gt.u32 	%p1081, %r8, 15;
	mul.wide.s32 	%rd2289, %r2, 16;
	add.s64 	%rd2290, %rd387, %rd2289;
	ld.global.v4.f32 	{%f4067, %f4068, %f4069, %f4070}, [%rd2290];
	mov.u32 	%r13969, %ntid.y;
	shl.b32 	%r13970, %r13969, 2;
	add.s32 	%r13971, %r203, %r13970;
	add.s32 	%r13972, %r13971, %r13970;
	st.shared.f32 	[%r13972], %f4067;
	st.shared.f32 	[%r13972+260], %f4068;
	st.shared.f32 	[%r13972+520], %f4069;
	st.shared.f32 	[%r13972+780], %f4070;
	@%p1081 bra 	$L__BB1_1153;
	setp.gt.u32 	%p1082, %r9, 15;
	mul.wide.u32 	%rd2291, %r8, 16;
	add.s64 	%rd2292, %rd382, %rd2291;
	ld.global.v4.f32 	{%f4071, %f4072, %f4073, %f4074}, [%rd2292];
	mov.u32 	%r13973, %ntid.y;
	shl.b32 	%r13974, %r13973, 2;
	add.s32 	%r13975, %r194, %r13974;
	add.s32 	%r13976, %r13975, %r13974;
	add.s32 	%r13977, %r13976, %r13974;
	add.s32 	%r13978, %r13977, %r13974;
	add.s32 	%r13979, %r13978, %r13974;
	add.s32 	%r13980, %r13979, %r13974;
	st.shared.f32 	[%r13980], %f4071;
	st.shared.f32 	[%r13980+260], %f4072;
	st.shared.f32 	[%r13980+520], %f4073;
	st.shared.f32 	[%r13980+780], %f4074;
	@%p1082 bra 	$L__BB1_1153;
	setp.gt.u32 	%p1083, %r10, 15;
	mul.wide.u32 	%rd2293, %r9, 16;
	add.s64 	%rd2294, %rd382, %rd2293;
	ld.global.v4.f32 	{%f4075, %f4076, %f4077, %f4078}, [%rd2294];
	mov.u32 	%r13981, %ntid.y;
	shl.b32 	%r13982, %r13981, 2;
	add.s32 	%r13983, %r189, %r13982;
	add.s32 	%r13984, %r13983, %r13982;
	add.s32 	%r13985, %r13984, %r13982;
	add.s32 	%r13986, %r13985, %r13982;
	add.s32 	%r13987, %r13986, %r13982;
	add.s32 	%r13988, %r13987, %r13982;
	add.s32 	%r13989, %r13988, %r13982;
	st.shared.f32 	[%r13989], %f4075;
	st.shared.f32 	[%r13989+260], %f4076;
	st.shared.f32 	[%r13989+520], %f4077;
	st.shared.f32 	[%r13989+780], %f4078;
	@%p1083 bra 	$L__BB1_1153;
	setp.gt.u32 	%p1084, %r11, 15;
	mul.wide.u32 	%rd2295, %r10, 16;
	add.s64 	%rd2296, %rd382, %rd2295;
	ld.global.v4.f32 	{%f4079, %f4080, %f4081, %f4082}, [%rd2296];
	mov.u32 	%r13990, %ntid.y;
	shl.b32 	%r13991, %r13990, 2;
	add.s32 	%r13992, %r182, %r13991;
	add.s32 	%r13993, %r13992, %r13991;
	add.s32 	%r13994, %r13993, %r13991;
	add.s32 	%r13995, %r13994, %r13991;
	add.s32 	%r13996, %r13995, %r13991;
	add.s32 	%r13997, %r13996, %r13991;
	add.s32 	%r13998, %r13997, %r13991;
	add.s32 	%r13999, %r13998, %r13991;
	add.s32 	%r14000, %r13999, %r13991;
	add.s32 	%r14001, %r14000, %r13991;
	add.s32 	%r14002, %r14001, %r13991;
	add.s32 	%r14003, %r14002, %r13991;
	add.s32 	%r14004, %r14003, %r13991;
	add.s32 	%r14005, %r14004, %r13991;
	add.s32 	%r14006, %r14005, %r13991;
	add.s32 	%r14007, %r14006, %r13991;
	add.s32 	%r14008, %r14007, %r13991;
	add.s32 	%r14009, %r14008, %r13991;
	add.s32 	%r14010, %r14009, %r13991;
	add.s32 	%r14011, %r14010, %r13991;
	add.s32 	%r14012, %r14011, %r13991;
	add.s32 	%r14013, %r14012, %r13991;
	add.s32 	%r14014, %r14013, %r13991;
	add.s32 	%r14015, %r14014, %r13991;
	add.s32 	%r14016, %r14015, %r13991;
	add.s32 	%r14017, %r14016, %r13991;
	add.s32 	%r14018, %r14017, %r13991;
	add.s32 	%r14019, %r14018, %r13991;
	add.s32 	%r14020, %r14019, %r13991;
	add.s32 	%r14021, %r14020, %r13991;
	add.s32 	%r14022, %r14021, %r13991;
	st.shared.f32 	[%r14022], %f4079;
	st.shared.f32 	[%r14022+260], %f4080;
	st.shared.f32 	[%r14022+520], %f4081;
	st.shared.f32 	[%r14022+780], %f4082;
	@%p1084 bra 	$L__BB1_1153;
	setp.gt.u32 	%p1085, %r12, 15;
	mul.wide.u32 	%rd2297, %r11, 16;
	add.s64 	%rd2298, %rd382, %rd2297;
	ld.global.v4.f32 	{%f4083, %f4084, %f4085, %f4086}, [%rd2298];
	mov.u32 	%r14023, %ntid.y;
	shl.b32 	%r14024, %r14023, 2;
	add.s32 	%r14025, %r206, %r14024;
	st.shared.f32 	[%r14025], %f4083;
	st.shared.f32 	[%r14025+260], %f4084;
	st.shared.f32 	[%r14025+520], %f4085;
	st.shared.f32 	[%r14025+780], %f4086;
	@%p1085 bra 	$L__BB1_1153;
	setp.gt.u32 	%p1086, %r13, 15;
	mul.wide.u32 	%rd2299, %r12, 16;
	add.s64 	%rd2300, %rd382, %rd2299;
	ld.global.v4.f32 	{%f4087, %f4088, %f4089, %f4090}, [%rd2300];
	mov.u32 	%r14026, %ntid.y;
	shl.b32 	%r14027, %r14026, 2;
	add.s32 	%r14028, %r207, %r14027;
	st.shared.f32 	[%r14028], %f4087;
	st.shared.f32 	[%r14028+260], %f4088;
	st.shared.f32 	[%r14028+520], %f4089;
	st.shared.f32 	[%r14028+780], %f4090;
	@%p1086 bra 	$L__BB1_1153;
	setp.gt.u32 	%p1087, %r14, 15;
	mul.wide.u32 	%rd2301, %r13, 16;
	add.s64 	%rd2302, %rd382, %rd2301;
	ld.global.v4.f32 	{%f4091, %f4092, %f4093, %f4094}, [%rd2302];
	mov.u32 	%r14029, %ntid.y;
	shl.b32 	%r14030, %r14029, 2;
	add.s32 	%r14031, %r208, %r14030;
	st.shared.f32 	[%r14031], %f4091;
	st.shared.f32 	[%r14031+260], %f4092;
	st.shared.f32 	[%r14031+520], %f4093;
	st.shared.f32 	[%r14031+780], %f4094;
	@%p1087 bra 	$L__BB1_1153;
	setp.gt.u32 	%p1088, %r15, 15;
	mul.wide.u32 	%rd2303, %r14, 16;
	add.s64 	%rd2304, %rd382, %rd2303;
	ld.global.v4.f32 	{%f4095, %f4096, %f4097, %f4098}, [%rd2304];
	mov.u32 	%r14032, %ntid.y;
	shl.b32 	%r14033, %r14032, 2;
	add.s32 	%r14034, %r178, %r14033;
	add.s32 	%r14035, %r14034, %r14033;
	add.s32 	%r14036, %r14035, %r14033;
	add.s32 	%r14037, %r14036, %r14033;
	add.s32 	%r14038, %r14037, %r14033;
	add.s32 	%r14039, %r14038, %r14033;
	add.s32 	%r14040, %r14039, %r14033;
	add.s32 	%r14041, %r14040, %r14033;
	add.s32 	%r14042, %r14041, %r14033;
	add.s32 	%r14043, %r14042, %r14033;
	add.s32 	%r14044, %r14043, %r14033;
	add.s32 	%r14045, %r14044, %r14033;
	add.s32 	%r14046, %r14045, %r14033;
	add.s32 	%r14047, %r14046, %r14033;
	add.s32 	%r14048, %r14047, %r14033;
	add.s32 	%r14049, %r14048, %r14033;
	add.s32 	%r14050, %r14049, %r14033;
	add.s32 	%r14051, %r14050, %r14033;
	add.s32 	%r14052, %r14051, %r14033;
	add.s32 	%r14053, %r14052, %r14033;
	add.s32 	%r14054, %r14053, %r14033;
	add.s32 	%r14055, %r14054, %r14033;
	add.s32 	%r14056, %r14055, %r14033;
	add.s32 	%r14057, %r14056, %r14033;
	add.s32 	%r14058, %r14057, %r14033;
	add.s32 	%r14059, %r14058, %r14033;
	add.s32 	%r14060, %r14059, %r14033;
	add.s32 	%r14061, %r14060, %r14033;
	add.s32 	%r14062, %r14061, %r14033;
	add.s32 	%r14063, %r14062, %r14033;
	add.s32 	%r14064, %r14063, %r14033;
	add.s32 	%r14065, %r14064, %r14033;
	st.shared.f32 	[%r14065], %f4095;
	st.shared.f32 	[%r14065+260], %f4096;
	st.shared.f32 	[%r14065+520], %f4097;
	st.shared.f32 	[%r14065+780], %f4098;
	@%p1088 bra 	$L__BB1_1153;
	setp.gt.u32 	%p1089, %r16, 15;
	mul.wide.u32 	%rd2305, %r15, 16;
	add.s64 	%rd2306, %rd382, %rd2305;
	ld.global.v4.f32 	{%f4099, %f4100, %f4101, %f4102}, [%rd2306];
	mov.u32 	%r14066, %ntid.y;
	shl.b32 	%r14067, %r14066, 2;
	add.s32 	%r14068, %r204, %r14067;
	add.s32 	%r14069, %r14068, %r14067;
	st.shared.f32 	[%r14069], %f4099;
	st.shared.f32 	[%r14069+260], %f4100;
	st.shared.f32 	[%r14069+520], %f4101;
	st.shared.f32 	[%r14069+780], %f4102;
	@%p1089 bra 	$L__BB1_1153;
	setp.gt.u32 	%p1090, %r17, 15;
	mul.wide.u32 	%rd2307, %r16, 16;
	add.s64 	%rd2308, %rd382, %rd2307;
	ld.global.v4.f32 	{%f4103, %f4104, %f4105, %f4106}, [%rd2308];
	mov.u32 	%r14070, %ntid.y;
	shl.b32 	%r14071, %r14070, 2;
	add.s32 	%r14072, %r179, %r14071;
	add.s32 	%r14073, %r14072, %r14071;
	add.s32 	%r14074, %r14073, %r14071;
	add.s32 	%r14075, %r14074, %r14071;
	add.s32 	%r14076, %r14075, %r14071;
	add.s32 	%r14077, %r14076, %r14071;
	add.s32 	%r14078, %r14077, %r14071;
	add.s32 	%r14079, %r14078, %r14071;
	add.s32 	%r14080, %r14079, %r14071;
	add.s32 	%r14081, %r14080, %r14071;
	add.s32 	%r14082, %r14081, %r14071;
	add.s32 	%r14083, %r14082, %r14071;
	add.s32 	%r14084, %r14083, %r14071;
	add.s32 	%r14085, %r14084, %r14071;
	add.s32 	%r14086, %r14085, %r14071;
	add.s32 	%r14087, %r14086, %r14071;
	add.s32 	%r14088, %r14087, %r14071;
	add.s32 	%r14089, %r14088, %r14071;
	add.s32 	%r14090, %r14089, %r14071;
	add.s32 	%r14091, %r14090, %r14071;
	add.s32 	%r14092, %r14091, %r14071;
	add.s32 	%r14093, %r14092, %r14071;
	add.s32 	%r14094, %r14093, %r14071;
	add.s32 	%r14095, %r14094, %r14071;
	add.s32 	%r14096, %r14095, %r14071;
	add.s32 	%r14097, %r14096, %r14071;
	add.s32 	%r14098, %r14097, %r14071;
	add.s32 	%r14099, %r14098, %r14071;
	add.s32 	%r14100, %r14099, %r14071;
	add.s32 	%r14101, %r14100, %r14071;
	add.s32 	%r14102, %r14101, %r14071;
	add.s32 	%r14103, %r14102, %r14071;
	st.shared.f32 	[%r14103], %f4103;
	st.shared.f32 	[%r14103+260], %f4104;
	st.shared.f32 	[%r14103+520], %f4105;
	st.shared.f32 	[%r14103+780], %f4106;
	@%p1090 bra 	$L__BB1_1153;
	mul.wide.u32 	%rd2309, %r17, 16;
	add.s64 	%rd2310, %rd382, %rd2309;
	ld.global.v4.f32 	{%f4107, %f4108, %f4109, %f4110}, [%rd2310];
	mov.u32 	%r14104, %ntid.y;
	shl.b32 	%r14105, %r14104, 2;
	add.s32 	%r14106, %r201, %r14105;
	add.s32 	%r14107, %r14106, %r14105;
	add.s32 	%r14108, %r14107, %r14105;
	st.shared.f32 	[%r14108], %f4107;
	st.shared.f32 	[%r14108+260], %f4108;
	st.shared.f32 	[%r14108+520], %f4109;
	st.shared.f32 	[%r14108+780], %f4110;
$L__BB1_1153:
	ld.param.u32 	%r14179, [_Z12gmem_to_smemILi64ELi64EEvPfiiS0__param_2];
	bar.sync 	0;
	add.f32 	%f4111, %f4370, 0f7FC00000;
	add.f32 	%f4112, %f4369, 0f7FC00000;
	add.f32 	%f4113, %f4368, 0f7FC00000;
	add.f32 	%f4114, %f4367, 0f7FC00000;
	add.f32 	%f4115, %f4111, 0f7FC00000;
	add.f32 	%f4116, %f4112, 0f7FC00000;
	add.f32 	%f4117, %f4113, 0f7FC00000;
	add.f32 	%f4118, %f4114, 0f7FC00000;
	add.f32 	%f4119, %f4115, 0f7FC00000;
	add.f32 	%f4120, %f4116, 0f7FC00000;
	add.f32 	%f4121, %f4117, 0f7FC00000;
	add.f32 	%f4122, %f4118, 0f7FC00000;
	add.f32 	%f4123, %f4119, 0f7FC00000;
	add.f32 	%f4124, %f4120, 0f7FC00000;
	add.f32 	%f4125, %f4121, 0f7FC00000;
	add.f32 	%f4126, %f4122, 0f7FC00000;
	add.f32 	%f4127, %f4123, 0f7FC00000;
	add.f32 	%f4128, %f4124, 0f7FC00000;
	add.f32 	%f4129, %f4125, 0f7FC00000;
	add.f32 	%f4130, %f4126, 0f7FC00000;
	add.f32 	%f4131, %f4127, 0f7FC00000;
	add.f32 	%f4132, %f4128, 0f7FC00000;
	add.f32 	%f4133, %f4129, 0f7FC00000;
	add.f32 	%f4134, %f4130, 0f7FC00000;
	add.f32 	%f4135, %f4131, 0f7FC00000;
	add.f32 	%f4136, %f4132, 0f7FC00000;
	add.f32 	%f4137, %f4133, 0f7FC00000;
	add.f32 	%f4138, %f4134, 0f7FC00000;
	add.f32 	%f4139, %f4135, 0f7FC00000;
	add.f32 	%f4140, %f4136, 0f7FC00000;
	add.f32 	%f4141, %f4137, 0f7FC00000;
	add.f32 	%f4142, %f4138, 0f7FC00000;
	add.f32 	%f4143, %f4139, 0f7FC00000;
	add.f32 	%f4144, %f4140, 0f7FC00000;
	add.f32 	%f4145, %f4141, 0f7FC00000;
	add.f32 	%f4146, %f4142, 0f7FC00000;
	add.f32 	%f4147, %f4143, 0f7FC00000;
	add.f32 	%f4148, %f4144, 0f7FC00000;
	add.f32 	%f4149, %f4145, 0f7FC00000;
	add.f32 	%f4150, %f4146, 0f7FC00000;
	add.f32 	%f4151, %f4147, 0f7FC00000;
	add.f32 	%f4152, %f4148, 0f7FC00000;
	add.f32 	%f4153, %f4149, 0f7FC00000;
	add.f32 	%f4154, %f4150, 0f7FC00000;
	add.f32 	%f4155, %f4151, 0f7FC00000;
	add.f32 	%f4156, %f4152, 0f7FC00000;
	add.f32 	%f4157, %f4153, 0f7FC00000;
	add.f32 	%f4158, %f4154, 0f7FC00000;
	add.f32 	%f4159, %f4155, 0f7FC00000;
	add.f32 	%f4160, %f4156, 0f7FC00000;
	add.f32 	%f4161, %f4157, 0f7FC00000;
	add.f32 	%f4162, %f4158, 0f7FC00000;
	add.f32 	%f4163, %f4159, 0f7FC00000;
	add.f32 	%f4164, %f4160, 0f7FC00000;
	add.f32 	%f4165, %f4161, 0f7FC00000;
	add.f32 	%f4166, %f4162, 0f7FC00000;
	add.f32 	%f4167, %f4163, 0f7FC00000;
	add.f32 	%f4168, %f4164, 0f7FC00000;
	add.f32 	%f4169, %f4165, 0f7FC00000;
	add.f32 	%f4170, %f4166, 0f7FC00000;
	add.f32 	%f4171, %f4167, 0f7FC00000;
	add.f32 	%f4172, %f4168, 0f7FC00000;
	add.f32 	%f4173, %f4169, 0f7FC00000;
	add.f32 	%f4174, %f4170, 0f7FC00000;
	add.f32 	%f4175, %f4171, 0f7FC00000;
	add.f32 	%f4176, %f4172, 0f7FC00000;
	add.f32 	%f4177, %f4173, 0f7FC00000;
	add.f32 	%f4178, %f4174, 0f7FC00000;
	add.f32 	%f4179, %f4175, 0f7FC00000;
	add.f32 	%f4180, %f4176, 0f7FC00000;
	add.f32 	%f4181, %f4177, 0f7FC00000;
	add.f32 	%f4182, %f4178, 0f7FC00000;
	add.f32 	%f4183, %f4179, 0f7FC00000;
	add.f32 	%f4184, %f4180, 0f7FC00000;
	add.f32 	%f4185, %f4181, 0f7FC00000;
	add.f32 	%f4186, %f4182, 0f7FC00000;
	add.f32 	%f4187, %f4183, 0f7FC00000;
	add.f32 	%f4188, %f4184, 0f7FC00000;
	add.f32 	%f4189, %f4185, 0f7FC00000;
	add.f32 	%f4190, %f4186, 0f7FC00000;
	add.f32 	%f4191, %f4187, 0f7FC00000;
	add.f32 	%f4192, %f4188, 0f7FC00000;
	add.f32 	%f4193, %f4189, 0f7FC00000;
	add.f32 	%f4194, %f4190, 0f7FC00000;
	add.f32 	%f4195, %f4191, 0f7FC00000;
	add.f32 	%f4196, %f4192, 0f7FC00000;
	add.f32 	%f4197, %f4193, 0f7FC00000;
	add.f32 	%f4198, %f4194, 0f7FC00000;
	add.f32 	%f4199, %f4195, 0f7FC00000;
	add.f32 	%f4200, %f4196, 0f7FC00000;
	add.f32 	%f4201, %f4197, 0f7FC00000;
	add.f32 	%f4202, %f4198, 0f7FC00000;
	add.f32 	%f4203, %f4199, 0f7FC00000;
	add.f32 	%f4204, %f4200, 0f7FC00000;
	add.f32 	%f4205, %f4201, 0f7FC00000;
	add.f32 	%f4206, %f4202, 0f7FC00000;
	add.f32 	%f4207, %f4203, 0f7FC00000;
	add.f32 	%f4208, %f4204, 0f7FC00000;
	add.f32 	%f4209, %f4205, 0f7FC00000;
	add.f32 	%f4210, %f4206, 0f7FC00000;
	add.f32 	%f4211, %f4207, 0f7FC00000;
	add.f32 	%f4212, %f4208, 0f7FC00000;
	add.f32 	%f4213, %f4209, 0f7FC00000;
	add.f32 	%f4214, %f4210, 0f7FC00000;
	add.f32 	%f4215, %f4211, 0f7FC00000;
	add.f32 	%f4216, %f4212, 0f7FC00000;
	add.f32 	%f4217, %f4213, 0f7FC00000;
	add.f32 	%f4218, %f4214, 0f7FC00000;
	add.f32 	%f4219, %f4215, 0f7FC00000;
	add.f32 	%f4220, %f4216, 0f7FC00000;
	add.f32 	%f4221, %f4217, 0f7FC00000;
	add.f32 	%f4222, %f4218, 0f7FC00000;
	add.f32 	%f4223, %f4219, 0f7FC00000;
	add.f32 	%f4224, %f4220, 0f7FC00000;
	add.f32 	%f4225, %f4221, 0f7FC00000;
	add.f32 	%f4226, %f4222, 0f7FC00000;
	add.f32 	%f4227, %f4223, 0f7FC00000;
	add.f32 	%f4228, %f4224, 0f7FC00000;
	add.f32 	%f4229, %f4225, 0f7FC00000;
	add.f32 	%f4230, %f4226, 0f7FC00000;
	add.f32 	%f4231, %f4227, 0f7FC00000;
	add.f32 	%f4232, %f4228, 0f7FC00000;
	add.f32 	%f4233, %f4229, 0f7FC00000;
	add.f32 	%f4234, %f4230, 0f7FC00000;
	add.f32 	%f4235, %f4231, 0f7FC00000;
	add.f32 	%f4236, %f4232, 0f7FC00000;
	add.f32 	%f4237, %f4233, 0f7FC00000;
	add.f32 	%f4238, %f4234, 0f7FC00000;
	add.f32 	%f4239, %f4235, 0f7FC00000;
	add.f32 	%f4240, %f4236, 0f7FC00000;
	add.f32 	%f4241, %f4237, 0f7FC00000;
	add.f32 	%f4242, %f4238, 0f7FC00000;
	add.f32 	%f4243, %f4239, 0f7FC00000;
	add.f32 	%f4244, %f4240, 0f7FC00000;
	add.f32 	%f4245, %f4241, 0f7FC00000;
	add.f32 	%f4246, %f4242, 0f7FC00000;
	add.f32 	%f4247, %f4243, 0f7FC00000;
	add.f32 	%f4248, %f4244, 0f7FC00000;
	add.f32 	%f4249, %f4245, 0f7FC00000;
	add.f32 	%f4250, %f4246, 0f7FC00000;
	add.f32 	%f4251, %f4247, 0f7FC00000;
	add.f32 	%f4252, %f4248, 0f7FC00000;
	add.f32 	%f4253, %f4249, 0f7FC00000;
	add.f32 	%f4254, %f4250, 0f7FC00000;
	add.f32 	%f4255, %f4251, 0f7FC00000;
	add.f32 	%f4256, %f4252, 0f7FC00000;
	add.f32 	%f4257, %f4253, 0f7FC00000;
	add.f32 	%f4258, %f4254, 0f7FC00000;
	add.f32 	%f4259, %f4255, 0f7FC00000;
	add.f32 	%f4260, %f4256, 0f7FC00000;
	add.f32 	%f4261, %f4257, 0f7FC00000;
	add.f32 	%f4262, %f4258, 0f7FC00000;
	add.f32 	%f4263, %f4259, 0f7FC00000;
	add.f32 	%f4264, %f4260, 0f7FC00000;
	add.f32 	%f4265, %f4261, 0f7FC00000;
	add.f32 	%f4266, %f4262, 0f7FC00000;
	add.f32 	%f4267, %f4263, 0f7FC00000;
	add.f32 	%f4268, %f4264, 0f7FC00000;
	add.f32 	%f4269, %f4265, 0f7FC00000;
	add.f32 	%f4270, %f4266, 0f7FC00000;
	add.f32 	%f4271, %f4267, 0f7FC00000;
	add.f32 	%f4272, %f4268, 0f7FC00000;
	add.f32 	%f4273, %f4269, 0f7FC00000;
	add.f32 	%f4274, %f4270, 0f7FC00000;
	add.f32 	%f4275, %f4271, 0f7FC00000;
	add.f32 	%f4276, %f4272, 0f7FC00000;
	add.f32 	%f4277, %f4273, 0f7FC00000;
	add.f32 	%f4278, %f4274, 0f7FC00000;
	add.f32 	%f4279, %f4275, 0f7FC00000;
	add.f32 	%f4280, %f4276, 0f7FC00000;
	add.f32 	%f4281, %f4277, 0f7FC00000;
	add.f32 	%f4282, %f4278, 0f7FC00000;
	add.f32 	%f4283, %f4279, 0f7FC00000;
	add.f32 	%f4284, %f4280, 0f7FC00000;
	add.f32 	%f4285, %f4281, 0f7FC00000;
	add.f32 	%f4286, %f4282, 0f7FC00000;
	add.f32 	%f4287, %f4283, 0f7FC00000;
	add.f32 	%f4288, %f4284, 0f7FC00000;
	add.f32 	%f4289, %f4285, 0f7FC00000;
	add.f32 	%f4290, %f4286, 0f7FC00000;
	add.f32 	%f4291, %f4287, 0f7FC00000;
	add.f32 	%f4292, %f4288, 0f7FC00000;
	add.f32 	%f4293, %f4289, 0f7FC00000;
	add.f32 	%f4294, %f4290, 0f7FC00000;
	add.f32 	%f4295, %f4291, 0f7FC00000;
	add.f32 	%f4296, %f4292, 0f7FC00000;
	add.f32 	%f4297, %f4293, 0f7FC00000;
	add.f32 	%f4298, %f4294, 0f7FC00000;
	add.f32 	%f4299, %f4295, 0f7FC00000;
	add.f32 	%f4300, %f4296, 0f7FC00000;
	add.f32 	%f4301, %f4297, 0f7FC00000;
	add.f32 	%f4302, %f4298, 0f7FC00000;
	add.f32 	%f4303, %f4299, 0f7FC00000;
	add.f32 	%f4304, %f4300, 0f7FC00000;
	add.f32 	%f4305, %f4301, 0f7FC00000;
	add.f32 	%f4306, %f4302, 0f7FC00000;
	add.f32 	%f4307, %f4303, 0f7FC00000;
	add.f32 	%f4308, %f4304, 0f7FC00000;
	add.f32 	%f4309, %f4305, 0f7FC00000;
	add.f32 	%f4310, %f4306, 0f7FC00000;
	add.f32 	%f4311, %f4307, 0f7FC00000;
	add.f32 	%f4312, %f4308, 0f7FC00000;
	add.f32 	%f4313, %f4309, 0f7FC00000;
	add.f32 	%f4314, %f4310, 0f7FC00000;
	add.f32 	%f4315, %f4311, 0f7FC00000;
	add.f32 	%f4316, %f4312, 0f7FC00000;
	add.f32 	%f4317, %f4313, 0f7FC00000;
	add.f32 	%f4318, %f4314, 0f7FC00000;
	add.f32 	%f4319, %f4315, 0f7FC00000;
	add.f32 	%f4320, %f4316, 0f7FC00000;
	add.f32 	%f4321, %f4317, 0f7FC00000;
	add.f32 	%f4322, %f4318, 0f7FC00000;
	add.f32 	%f4323, %f4319, 0f7FC00000;
	add.f32 	%f4324, %f4320, 0f7FC00000;
	add.f32 	%f4325, %f4321, 0f7FC00000;
	add.f32 	%f4326, %f4322, 0f7FC00000;
	add.f32 	%f4327, %f4323, 0f7FC00000;
	add.f32 	%f4328, %f4324, 0f7FC00000;
	add.f32 	%f4329, %f4325, 0f7FC00000;
	add.f32 	%f4330, %f4326, 0f7FC00000;
	add.f32 	%f4331, %f4327, 0f7FC00000;
	add.f32 	%f4332, %f4328, 0f7FC00000;
	add.f32 	%f4333, %f4329, 0f7FC00000;
	add.f32 	%f4334, %f4330, 0f7FC00000;
	add.f32 	%f4335, %f4331, 0f7FC00000;
	add.f32 	%f4336, %f4332, 0f7FC00000;
	add.f32 	%f4337, %f4333, 0f7FC00000;
	add.f32 	%f4338, %f4334, 0f7FC00000;
	add.f32 	%f4339, %f4335, 0f7FC00000;
	add.f32 	%f4340, %f4336, 0f7FC00000;
	add.f32 	%f4341, %f4337, 0f7FC00000;
	add.f32 	%f4342, %f4338, 0f7FC00000;
	add.f32 	%f4343, %f4339, 0f7FC00000;
	add.f32 	%f4344, %f4340, 0f7FC00000;
	add.f32 	%f4345, %f4341, 0f7FC00000;
	add.f32 	%f4346, %f4342, 0f7FC00000;
	add.f32 	%f4347, %f4343, 0f7FC00000;
	add.f32 	%f4348, %f4344, 0f7FC00000;
	add.f32 	%f4349, %f4345, 0f7FC00000;
	add.f32 	%f4350, %f4346, 0f7FC00000;
	add.f32 	%f4351, %f4347, 0f7FC00000;
	add.f32 	%f4352, %f4348, 0f7FC00000;
	add.f32 	%f4353, %f4349, 0f7FC00000;
	add.f32 	%f4354, %f4350, 0f7FC00000;
	add.f32 	%f4355, %f4351, 0f7FC00000;
	add.f32 	%f4356, %f4352, 0f7FC00000;
	add.f32 	%f4357, %f4353, 0f7FC00000;
	add.f32 	%f4358, %f4354, 0f7FC00000;
	add.f32 	%f4359, %f4355, 0f7FC00000;
	add.f32 	%f4360, %f4356, 0f7FC00000;
	add.f32 	%f4361, %f4357, 0f7FC00000;
	add.f32 	%f4362, %f4358, 0f7FC00000;
	add.f32 	%f4370, %f4359, 0f7FC00000;
	add.f32 	%f4369, %f4360, 0f7FC00000;
	add.f32 	%f4368, %f4361, 0f7FC00000;
	add.f32 	%f4367, %f4362, 0f7FC00000;
	add.s32 	%r14181, %r14181, 64;
	setp.lt.s32 	%p1091, %r14181, %r14179;
	@%p1091 bra 	$L__BB1_2;
$L__BB1_1154:
	ld.param.u64 	%rd2318, [_Z12gmem_to_smemILi64ELi64EEvPfiiS0__param_3];
	ld.param.u32 	%r14180, [_Z12gmem_to_smemILi64ELi64EEvPfiiS0__param_2];
	cvta.to.global.u64 	%rd2311, %rd2318;
	mov.u32 	%r14109, %tid.x;
	shl.b32 	%r14110, %r14109, 2;
	cvt.u64.u32 	%rd2312, %r14110;
	mov.u32 	%r14111, %ctaid.x;
	mul.lo.s32 	%r14112, %r14111, %r14180;
	shl.b32 	%r14113, %r14112, 6;
	cvt.s64.s32 	%rd2313, %r14113;
	add.s64 	%rd2314, %rd2313, %rd2312;
	shl.b64 	%rd2315, %rd2314, 2;
	add.s64 	%rd2316, %rd2311, %rd2315;
	st.global.v4.f32 	[%rd2316], {%f4370, %f4369, %f4368, %f4367};
	ret;

}


// ===== COMPILED SASS (sm_100) =====

	.target	sm_100

	.elftype	@"ET_EXEC"


//--------------------- .note.nv.tkinfo           --------------------------
	.section	.note.nv.tkinfo,"",@"SHT_NOTE"
	.sectionflags	@"SHF_NOTE_NV_TKINFO"
	.tkinfo
        /*0018*/ 	.word	0x00000002
        /*0030*/ 	.string	""
        /*0030*/ 	.string	"ptxas"
        /*0030*/ 	.string	"Cuda compilation tools, release 13.0, V13.0.88"
        /*0030*/ 	.string	"Build cuda_13.0.r13.0/compiler.36424714_0"
        /*0030*/ 	.string	"-arch sm_100 -m 64 "



//--------------------- .note.nv.cuinfo           --------------------------
	.section	.note.nv.cuinfo,"",@"SHT_NOTE"
	.sectionflags	@"SHF_NOTE_NV_CUINFO"
        /*0018*/ 	.short	0x0002
        /*001a*/ 	.short	0x0064
        /*001c*/ 	.short	0x0082
	.zero		2


//--------------------- .nv.info                  --------------------------
	.section	.nv.info,"",@"SHT_CUDA_INFO"
	.align	4


	//----- nvinfo : EIATTR_REGCOUNT
	.align		4
        /*0000*/ 	.byte	0x04, 0x2f
        /*0002*/ 	.short	(.L_1 - .L_0)
	.align		4
.L_0:
        /*0004*/ 	.word	index@(_Z18global_memory_copyPfS_i)
        /*0008*/ 	.word	0x0000000a


	//----- nvinfo : EIATTR_FRAME_SIZE
	.align		4
.L_1:
        /*000c*/ 	.byte	0x04, 0x11
        /*000e*/ 	.short	(.L_3 - .L_2)
	.align		4
.L_2:
        /*0010*/ 	.word	index@(_Z18global_memory_copyPfS_i)
        /*0014*/ 	.word	0x00000000


	//----- nvinfo : EIATTR_REGCOUNT
	.align		4
.L_3:
        /*0018*/ 	.byte	0x04, 0x2f
        /*001a*/ 	.short	(.L_5 - .L_4)
	.align		4
.L_4:
        /*001c*/ 	.word	index@(_Z12gmem_to_smemILi64ELi64EEvPfiiS0_)
        /*0020*/ 	.word	0x000000f7


	//----- nvinfo : EIATTR_FRAME_SIZE
	.align		4
.L_5:
        /*0024*/ 	.byte	0x04, 0x11
        /*0026*/ 	.short	(.L_7 - .L_6)
	.align		4
.L_6:
        /*0028*/ 	.word	index@(_Z12gmem_to_smemILi64ELi64EEvPfiiS0_)
        /*002c*/ 	.word	0x00000000


	//----- nvinfo : EIATTR_MIN_STACK_SIZE
	.align		4
.L_7:
        /*0030*/ 	.byte	0x04, 0x12
        /*0032*/ 	.short	(.L_9 - .L_8)
	.align		4
.L_8:
        /*0034*/ 	.word	index@(_Z12gmem_to_smemILi64ELi64EEvPfiiS0_)
        /*0038*/ 	.word	0x00000000


	//----- nvinfo : EIATTR_MIN_STACK_SIZE
	.align		4
.L_9:
        /*003c*/ 	.byte	0x04, 0x12
        /*003e*/ 	.short	(.L_11 - .L_10)
	.align		4
.L_10:
        /*0040*/ 	.word	index@(_Z18global_memory_copyPfS_i)
        /*0044*/ 	.word	0x00000000
.L_11:


//--------------------- .nv.compat                --------------------------
	.section	.nv.compat,"",@"SHT_CUDA_COMPAT_INFO"
	.align	4
        /*0000*/ 	.byte	0x02, 0x09, 0x00, 0x00, 0x02, 0x02, 0x01, 0x00, 0x02, 0x05, 0x05, 0x00, 0x03, 0x07, 0x01, 0x01
        /*0010*/ 	.byte	0x02, 0x03, 0x00, 0x00, 0x02, 0x06, 0x01, 0x00, 0x04, 0x0b, 0x08, 0x00, 0x09, 0x00, 0x00, 0x00
        /*0020*/ 	.byte	0x00, 0x00, 0x00, 0x00


//--------------------- .nv.info._Z12gmem_to_smemILi64ELi64EEvPfiiS0_ --------------------------
	.section	.nv.info._Z12gmem_to_smemILi64ELi64EEvPfiiS0_,"",@"SHT_CUDA_INFO"
	.sectionflags	@""
	.align	4


	//----- nvinfo : EIATTR_CUDA_API_VERSION
	.align		4
        /*0000*/ 	.byte	0x04, 0x37
        /*0002*/ 	.short	(.L_13 - .L_12)
.L_12:
        /*0004*/ 	.word	0x00000082


	//----- nvinfo : EIATTR_KPARAM_INFO
	.align		4
.L_13:
        /*0008*/ 	.byte	0x04, 0x17
        /*000a*/ 	.short	(.L_15 - .L_14)
.L_14:
        /*000c*/ 	.word	0x00000000
        /*0010*/ 	.short	0x0003
        /*0012*/ 	.short	0x0010
        /*0014*/ 	.byte	0x00, 0xf5, 0x21, 0x00


	//----- nvinfo : EIATTR_KPARAM_INFO
	.align		4
.L_15:
        /*0018*/ 	.byte	0x04, 0x17
        /*001a*/ 	.short	(.L_17 - .L_16)
.L_16:
        /*001c*/ 	.word	0x00000000
        /*0020*/ 	.short	0x0002
        /*0022*/ 	.short	0x000c
        /*0024*/ 	.byte	0x00, 0xf0, 0x11, 0x00


	//----- nvinfo : EIATTR_KPARAM_INFO
	.align		4
.L_17:
        /*0028*/ 	.byte	0x04, 0x17
        /*002a*/ 	.short	(.L_19 - .L_18)
.L_18:
        /*002c*/ 	.word	0x00000000
        /*0030*/ 	.short	0x0001
        /*0032*/ 	.short	0x0008
        /*0034*/ 	.byte	0x00, 0xf0, 0x11, 0x00


	//----- nvinfo : EIATTR_KPARAM_INFO
	.align		4
.L_19:
        /*0038*/ 	.byte	0x04, 0x17
        /*003a*/ 	.short	(.L_21 - .L_20)
.L_20:
        /*003c*/ 	.word	0x00000000
        /*0040*/ 	.short	0x0000
        /*0042*/ 	.short	0x0000
        /*0044*/ 	.byte	0x00, 0xf5, 0x21, 0x00


	//----- nvinfo : EIATTR_SPARSE_MMA_MASK
	.align		4
.L_21:
        /*0048*/ 	.byte	0x03, 0x50
        /*004a*/ 	.short	0x0000


	//----- nvinfo : EIATTR_MAXREG_COUNT
	.align		4
        /*004c*/ 	.byte	0x03, 0x1b
        /*004e*/ 	.short	0x00ff


	//----- nvinfo : EIATTR_NUM_BARRIERS
	.align		4
        /*0050*/ 	.byte	0x02, 0x4c
        /*0052*/ 	.byte	0x01
	.zero		1


	//----- nvinfo : EIATTR_MERCURY_ISA_VERSION
	.align		4
        /*0054*/ 	.byte	0x03, 0x5f
        /*0056*/ 	.short	0x0101


	//----- nvinfo : EIATTR_VRC_CTA_INIT_COUNT
	.align		4
        /*0058*/ 	.byte	0x02, 0x4a
	.zero		1
	.zero		1


	//----- nvinfo : EIATTR_EXIT_INSTR_OFFSETS
	.align		4
        /*005c*/ 	.byte	0x04, 0x1c
        /*005e*/ 	.short	(.L_23 - .L_22)


	//   ....[0]....
.L_22:
        /*0060*/ 	.word	0x0004f460


	//----- nvinfo : EIATTR_CRS_STACK_SIZE
	.align		4
.L_23:
        /*0064*/ 	.byte	0x04, 0x1e
        /*0066*/ 	.short	(.L_25 - .L_24)
.L_24:
        /*0068*/ 	.word	0x00000000


	//----- nvinfo : EIATTR_CBANK_PARAM_SIZE
	.align		4
.L_25:
        /*006c*/ 	.byte	0x03, 0x19
        /*006e*/ 	.short	0x0018


	//----- nvinfo : EIATTR_PARAM_CBANK
	.align		4
        /*0070*/ 	.byte	0x04, 0x0a
        /*0072*/ 	.short	(.L_27 - .L_26)
	.align		4
.L_26:
        /*0074*/ 	.word	index@(.nv.constant0._Z12gmem_to_smemILi64ELi64EEvPfiiS0_)
        /*0078*/ 	.short	0x0380
        /*007a*/ 	.short	0x0018


	//----- nvinfo : EIATTR_SW_WAR
	.align		4
.L_27:
        /*007c*/ 	.byte	0x04, 0x36
        /*007e*/ 	.short	(.L_29 - .L_28)
.L_28:
        /*0080*/ 	.word	0x00000008
.L_29:


//--------------------- .nv.info._Z18global_memory_copyPfS_i --------------------------
	.section	.nv.info._Z18global_memory_copyPfS_i,"",@"SHT_CUDA_INFO"
	.sectionflags	@""
	.align	4


	//----- nvinfo : EIATTR_CUDA_API_VERSION
	.align		4
        /*0000*/ 	.byte	0x04, 0x37
        /*0002*/ 	.short	(.L_31 - .L_30)
.L_30:
        /*0004*/ 	.word	0x00000082


	//----- nvinfo : EIATTR_KPARAM_INFO
	.align		4
.L_31:
        /*0008*/ 	.byte	0x04, 0x17
        /*000a*/ 	.short	(.L_33 - .L_32)
.L_32:
        /*000c*/ 	.word	0x00000000
        /*0010*/ 	.short	0x0002
        /*0012*/ 	.short	0x0010
        /*0014*/ 	.byte	0x00, 0xf0, 0x11, 0x00


	//----- nvinfo : EIATTR_KPARAM_INFO
	.align		4
.L_33:
        /*0018*/ 	.byte	0x04, 0x17
        /*001a*/ 	.short	(.L_35 - .L_34)
.L_34:
        /*001c*/ 	.word	0x00000000
        /*0020*/ 	.short	0x0001
        /*0022*/ 	.short	0x0008
        /*0024*/ 	.byte	0x00, 0xf5, 0x21, 0x00


	//----- nvinfo : EIATTR_KPARAM_INFO
	.align		4
.L_35:
        /*0028*/ 	.byte	0x04, 0x17
        /*002a*/ 	.short	(.L_37 - .L_36)
.L_36:
        /*002c*/ 	.word	0x00000000
        /*0030*/ 	.short	0x0000
        /*0032*/ 	.short	0x0000
        /*0034*/ 	.byte	0x00, 0xf5, 0x21, 0x00


	//----- nvinfo : EIATTR_SPARSE_MMA_MASK
	.align		4
.L_37:
        /*0038*/ 	.byte	0x03, 0x50
        /*003a*/ 	.short	0x0000


	//----- nvinfo : EIATTR_MAXREG_COUNT
	.align		4
        /*003c*/ 	.byte	0x03, 0x1b
        /*003e*/ 	.short	0x00ff


	//----- nvinfo : EIATTR_MERCURY_ISA_VERSION
	.align		4
        /*0040*/ 	.byte	0x03, 0x5f
        /*0042*/ 	.short	0x0101


	//----- nvinfo : EIATTR_VRC_CTA_INIT_COUNT
	.align		4
        /*0044*/ 	.byte	0x02, 0x4a
	.zero		1
	.zero		1


	//----- nvinfo : EIATTR_EXIT_INSTR_OFFSETS
	.align		4
        /*0048*/ 	.byte	0x04, 0x1c
        /*004a*/ 	.short	(.L_39 - .L_38)


	//   ....[0]....
.L_38:
        /*004c*/ 	.word	0x000000b0


	//   ....[1]....
        /*0050*/ 	.word	0x00000130


	//----- nvinfo : EIATTR_CBANK_PARAM_SIZE
	.align		4
.L_39:
        /*0054*/ 	.byte	0x03, 0x19
        /*0056*/ 	.short	0x0014


	//----- nvinfo : EIATTR_PARAM_CBANK
	.align		4
        /*0058*/ 	.byte	0x04, 0x0a
        /*005a*/ 	.short	(.L_41 - .L_40)
	.align		4
.L_40:
        /*005c*/ 	.word	index@(.nv.constant0._Z18global_memory_copyPfS_i)
        /*0060*/ 	.short	0x0380
        /*0062*/ 	.short	0x0014


	//----- nvinfo : EIATTR_SW_WAR
	.align		4
.L_41:
        /*0064*/ 	.byte	0x04, 0x36
        /*0066*/ 	.short	(.L_43 - .L_42)
.L_42:
        /*0068*/ 	.word	0x00000008
.L_43:


//--------------------- .nv.callgraph             --------------------------
	.section	.nv.callgraph,"",@"SHT_CUDA_CALLGRAPH"
	.align	4
	.sectionentsize	8
	.align		4
        /*0000*/ 	.word	0x00000000
	.align		4
        /*0004*/ 	.word	0xffffffff
	.align		4
        /*0008*/ 	.word	0x00000000
	.align		4
        /*000c*/ 	.word	0xfffffffe
	.align		4
        /*0010*/ 	.word	0x00000000
	.align		4
        /*0014*/ 	.word	0xfffffffd
	.align		4
        /*0018*/ 	.word	0x00000000
	.align		4
        /*001c*/ 	.word	0xfffffffc


//--------------------- .text._Z12gmem_to_smemILi64ELi64EEvPfiiS0_ --------------------------
	.section	.text._Z12gmem_to_smemILi64ELi64EEvPfiiS0_,"ax",@progbits
	.align	128
        .global         _Z12gmem_to_smemILi64ELi64EEvPfiiS0_
        .type           _Z12gmem_to_smemILi64ELi64EEvPfiiS0_,@function
        .size           _Z12gmem_to_smemILi64ELi64EEvPfiiS0_,(.L_x_132 - _Z12gmem_to_smemILi64ELi64EEvPfiiS0_)
        .other          _Z12gmem_to_smemILi64ELi64EEvPfiiS0_,@"STO_CUDA_ENTRY STV_DEFAULT"
_Z12gmem_to_smemILi64ELi64EEvPfiiS0_:
.text._Z12gmem_to_smemILi64ELi64EEvPfiiS0_:
[----:B------:R-:W-:Y:S01]  /*0000*/  LDC R1, c[0x0][0x37c] ;  /* 0x0000df00ff017b82 */ /* 0x000fe20000000800 */
[----:B------:R-:W0:Y:S01]  /*0010*/  LDCU UR7, c[0x0][0x38c] ;  /* 0x00007180ff0777ac */ /* 0x000e220008000800 */
[----:B------:R-:W-:Y:S02]  /*0020*/  CS2R R66, SRZ ;  /* 0x0000000000427805 */ /* 0x000fe4000001ff00 */
[----:B------:R-:W-:Y:S01]  /*0030*/  CS2R R64, SRZ ;  /* 0x0000000000407805 */ /* 0x000fe2000001ff00 */
[----:B------:R-:W1:Y:S01]  /*0040*/  LDCU.64 UR10, c[0x0][0x358] ;  /* 0x00006b00ff0a77ac */ /* 0x000e620008000a00 */
[----:B0-----:R-:W-:-:S09]  /*0050*/  UISETP.GE.AND UP0, UPT, UR7, 0x1, UPT ;  /* 0x000000010700788c */ /* 0x001fd2000bf06270 */
[----:B-1----:R-:W-:Y:S05]  /*0060*/  BRA.U !UP0, `(.L_x_0) ;  /* 0x000004f108d47547 */ /* 0x002fea000b800000 */
[----:B------:R-:W0:Y:S01]  /*0070*/  S2R R0, SR_TID.X ;  /* 0x0000000000007919 */ /* 0x000e220000002100 */
[----:B------:R-:W1:Y:S01]  /*0080*/  S2UR UR5, SR_CgaCtaId ;  /* 0x00000000000579c3 */ /* 0x000e620000008800 */
[----:B------:R-:W-:Y:S01]  /*0090*/  UMOV UR4, 0x400 ;  /* 0x0000040000047882 */ /* 0x000fe20000000000 */
[----:B------:R-:W-:Y:S01]  /*00a0*/  CS2R R64, SRZ ;  /* 0x0000000000407805 */ /* 0x000fe2000001ff00 */
[----:B------:R-:W2:Y:S01]  /*00b0*/  S2R R4, SR_TID.Y ;  /* 0x0000000000047919 */ /* 0x000ea20000002200 */
[----:B------:R-:W-:Y:S01]  /*00c0*/  CS2R R66, SRZ ;  /* 0x0000000000427805 */ /* 0x000fe2000001ff00 */
[----:B------:R-:W3:Y:S03]  /*00d0*/  LDCU UR8, c[0x0][0x38c] ;  /* 0x00007180ff0877ac */ /* 0x000ee60008000800 */
[----:B------:R-:W4:Y:S01]  /*00e0*/  LDC R3, c[0x0][0x360] ;  /* 0x0000d800ff037b82 */ /* 0x000f220000000800 */
[----:B------:R-:W0:Y:S07]  /*00f0*/  LDCU.64 UR12, c[0x0][0x380] ;  /* 0x00007000ff0c77ac */ /* 0x000e2e0008000a00 */
[----:B------:R-:W5:Y:S01]  /*0100*/  LDC R69, c[0x0][0x364] ;  /* 0x0000d900ff457b82 */ /* 0x000f620000000800 */
[----:B-1----:R-:W-:-:S07]  /*0110*/  ULEA UR4, UR5, UR4, 0x18 ;  /* 0x0000000405047291 */ /* 0x002fce000f8ec0ff */
[----:B------:R-:W1:Y:S01]  /*0120*/  S2UR UR6, SR_CTAID.X ;  /* 0x00000000000679c3 */ /* 0x000e620000002500 */
[C---:B0-----:R-:W-:Y:S01]  /*0130*/  ISETP.GT.U32.AND P0, PT, R0.reuse, 0xf, PT ;  /* 0x0000000f0000780c */ /* 0x041fe20003f04070 */
[C-C-:B----4-:R-:W-:Y:S02]  /*0140*/  IMAD.IADD R238, R0.reuse, 0x1, R3.reuse ;  /* 0x0000000100ee7824 */ /* 0x150fe400078e0203 */
[----:B--2---:R-:W-:Y:S01]  /*0150*/  IMAD R2, R0, 0x104, R4 ;  /* 0x0000010400027824 */ /* 0x004fe200078e0204 */
[----:B------:R-:W-:Y:S01]  /*0160*/  ISETP.GT.U32.AND P1, PT, R4, 0x3f, PT ;  /* 0x0000003f0400780c */ /* 0x000fe20003f24070 */
[----:B------:R-:W-:Y:S01]  /*0170*/  IMAD.IADD R236, R238, 0x1, R3 ;  /* 0x00000001eeec7824 */ /* 0x000fe200078e0203 */
[----:B-----5:R-:W-:-:S03]  /*0180*/  IADD3 R4, PT, PT, R69, R4, R69 ;  /* 0x0000000445047210 */ /* 0x020fc60007ffe045 */
[----:B------:R-:W-:Y:S01]  /*0190*/  IMAD.IADD R234, R236, 0x1, R3 ;  /* 0x00000001ecea7824 */ /* 0x000fe200078e0203 */
[----:B------:R-:W-:Y:S02]  /*01a0*/  LEA R2, R2, UR4, 0x2 ;  /* 0x0000000402027c11 */ /* 0x000fe4000f8e10ff */
[C-C-:B------:R-:W-:Y:S02]  /*01b0*/  IADD3 R4, PT, PT, R69.reuse, R4, R69.reuse ;  /* 0x0000000445047210 */ /* 0x140fe40007ffe045 */
[C---:B------:R-:W-:Y:S02]  /*01c0*/  LEA R2, R69.reuse, R2, 0x2 ;  /* 0x0000000245027211 */ /* 0x040fe400078e10ff */
[C-C-:B------:R-:W-:Y:S01]  /*01d0*/  IADD3 R6, PT, PT, R69.reuse, R4, R69.reuse ;  /* 0x0000000445067210 */ /* 0x140fe20007ffe045 */
[----:B-1----:R-:W-:Y:S01]  /*01e0*/  UIMAD UR4, UR6, UR7, URZ ;  /* 0x00000007060472a4 */ /* 0x002fe2000f8e02ff */
[-C--:B------:R-:W-:Y:S01]  /*01f0*/  IADD3 R232, PT, PT, R234, R3.reuse, RZ ;  /* 0x00000003eae87210 */ /* 0x080fe20007ffe0ff */
[C-C-:B------:R-:W-:Y:S01]  /*0200*/  IMAD R4, R69.reuse, 0x4, R2.reuse ;  /* 0x0000000445047824 */ /* 0x140fe200078e0202 */
[--C-:B------:R-:W-:Y:S01]  /*0210*/  IADD3 R8, PT, PT, R69, R6, R69.reuse ;  /* 0x0000000645087210 */ /* 0x100fe20007ffe045 */
[----:B------:R-:W-:Y:S01]  /*0220*/  IMAD R2, R3, 0x410, R2 ;  /* 0x0000041003027824 */ /* 0x000fe200078e0202 */
[----:B------:R-:W-:Y:S01]  /*0230*/  IADD3 R230, PT, PT, R232, R3, RZ ;  /* 0x00000003e8e67210 */ /* 0x000fe20007ffe0ff */
[C---:B------:R-:W-:Y:S01]  /*0240*/  IMAD R6, R69.reuse, 0x4, R4 ;  /* 0x0000000445067824 */ /* 0x040fe200078e0204 */
[--C-:B------:R-:W-:Y:S01]  /*0250*/  IADD3 R10, PT, PT, R69, R8, R69.reuse ;  /* 0x00000008450a7210 */ /* 0x100fe20007ffe045 */
[--C-:B------:R-:W-:Y:S01]  /*0260*/  IMAD R4, R3, 0x410, R2.reuse ;  /* 0x0000041003047824 */ /* 0x100fe200078e0202 */
[----:B------:R-:W-:Y:S01]  /*0270*/  USHF.L.U32 UR5, UR4, 0x6, URZ ;  /* 0x0000000604057899 */ /* 0x000fe200080006ff */
[C---:B------:R-:W-:Y:S01]  /*0280*/  IMAD R2, R69.reuse, 0x4, R2 ;  /* 0x0000000445027824 */ /* 0x040fe200078e0202 */
[C-C-:B------:R-:W-:Y:S01]  /*0290*/  IADD3 R10, PT, PT, R69.reuse, R10, R69.reuse ;  /* 0x0000000a450a7210 */ /* 0x140fe20007ffe045 */
[C---:B------:R-:W-:Y:S01]  /*02a0*/  IMAD R8, R69.reuse, 0x4, R6 ;  /* 0x0000000445087824 */ /* 0x040fe200078e0206 */
[----:B------:R-:W-:Y:S01]  /*02b0*/  UMOV UR4, URZ ;  /* 0x000000ff00047c82 */ /* 0x000fe20008000000 */
[C---:B------:R-:W-:Y:S01]  /*02c0*/  IMAD R6, R69.reuse, 0x4, R2 ;  /* 0x0000000445067824 */ /* 0x040fe200078e0202 */
[--C-:B------:R-:W-:Y:S01]  /*02d0*/  IADD3 R10, PT, PT, R69, R10, R69.reuse ;  /* 0x0000000a450a7210 */ /* 0x100fe20007ffe045 */
[----:B------:R-:W-:Y:S01]  /*02e0*/  IMAD R2, R3, 0x410, R4 ;  /* 0x0000041003027824 */ /* 0x000fe200078e0204 */
[C---:B------:R-:W-:Y:S01]  /*02f0*/  LEA R4, R69.reuse, R4, 0x2 ;  /* 0x0000000445047211 */ /* 0x040fe200078e10ff */
[C---:B------:R-:W-:Y:S01]  /*0300*/  IMAD R8, R69.reuse, 0x4, R8 ;  /* 0x0000000445087824 */ /* 0x040fe200078e0208 */
[----:B------:R-:W-:Y:S01]  /*0310*/  LEA R6, R69, R6, 0x2 ;  /* 0x0000000645067211 */ /* 0x000fe200078e10ff */
[----:B------:R-:W-:Y:S01]  /*0320*/  IMAD R192, R3, 0x410, R2 ;  /* 0x0000041003c07824 */ /* 0x000fe200078e0202 */
[C---:B------:R-:W-:Y:S01]  /*0330*/  IADD3 R10, PT, PT, R69.reuse, R10, R69 ;  /* 0x0000000a450a7210 */ /* 0x040fe20007ffe045 */
[----:B------:R-:W-:-:S02]  /*0340*/  IMAD R4, R69, 0x4, R4 ;  /* 0x0000000445047824 */ /* 0x000fc400078e0204 */
[C---:B------:R-:W-:Y:S01]  /*0350*/  IMAD R2, R69.reuse, 0x4, R2 ;  /* 0x0000000445027824 */ /* 0x040fe200078e0202 */
[C-C-:B------:R-:W-:Y:S01]  /*0360*/  IADD3 R10, PT, PT, R69.reuse, R10, R69.reuse ;  /* 0x0000000a450a7210 */ /* 0x140fe20007ffe045 */
[C---:B------:R-:W-:Y:S02]  /*0370*/  IMAD R178, R69.reuse, 0x4, R8 ;  /* 0x0000000445b27824 */ /* 0x040fe400078e0208 */
[C---:B------:R-:W-:Y:S01]  /*0380*/  IMAD R8, R69.reuse, 0x4, R6 ;  /* 0x0000000445087824 */ /* 0x040fe200078e0206 */
[C---:B------:R-:W-:Y:S01]  /*0390*/  LEA R6, R69.reuse, R4, 0x2 ;  /* 0x0000000445067211 */ /* 0x040fe200078e10ff */
[C---:B------:R-:W-:Y:S01]  /*03a0*/  IMAD R4, R69.reuse, 0x4, R2 ;  /* 0x0000000445047824 */ /* 0x040fe200078e0202 */
[----:B------:R-:W-:Y:S01]  /*03b0*/  LEA R162, R69, R178, 0x2 ;  /* 0x000000b245a27211 */ /* 0x000fe200078e10ff */
[--C-:B------:R-:W-:Y:S01]  /*03c0*/  IMAD R2, R3, 0x410, R192.reuse ;  /* 0x0000041003027824 */ /* 0x100fe200078e02c0 */
[C-C-:B------:R-:W-:Y:S01]  /*03d0*/  IADD3 R12, PT, PT, R69.reuse, R10, R69.reuse ;  /* 0x0000000a450c7210 */ /* 0x140fe20007ffe045 */
[C---:B------:R-:W-:Y:S01]  /*03e0*/  IMAD R192, R69.reuse, 0x4, R192 ;  /* 0x0000000445c07824 */ /* 0x040fe200078e02c0 */
[C---:B------:R-:W-:Y:S01]  /*03f0*/  LEA R4, R69.reuse, R4, 0x2 ;  /* 0x0000000445047211 */ /* 0x040fe200078e10ff */
[C---:B------:R-:W-:Y:S01]  /*0400*/  IMAD R6, R69.reuse, 0x4, R6 ;  /* 0x0000000445067824 */ /* 0x040fe200078e0206 */
[----:B------:R-:W-:Y:S01]  /*0410*/  IADD3 R14, PT, PT, R69, R12, R69 ;  /* 0x0000000c450e7210 */ /* 0x000fe20007ffe045 */
[----:B------:R-:W-:-:S02]  /*0420*/  IMAD R210, R3, 0x410, R2 ;  /* 0x0000041003d27824 */ /* 0x000fc400078e0202 */
[C---:B------:R-:W-:Y:S01]  /*0430*/  IMAD R191, R69.reuse, 0x4, R2 ;  /* 0x0000000445bf7824 */ /* 0x040fe200078e0202 */
[C-C-:B------:R-:W-:Y:S01]  /*0440*/  IADD3 R16, PT, PT, R69.reuse, R14, R69.reuse ;  /* 0x0000000e45107210 */ /* 0x140fe20007ffe045 */
[C---:B------:R-:W-:Y:S01]  /*0450*/  IMAD R2, R69.reuse, 0x4, R192 ;  /* 0x0000000445027824 */ /* 0x040fe200078e02c0 */
[C---:B------:R-:W-:Y:S01]  /*0460*/  LEA R190, R69.reuse, R210, 0x2 ;  /* 0x000000d245be7211 */ /* 0x040fe200078e10ff */
[C---:B------:R-:W-:Y:S01]  /*0470*/  IMAD R176, R69.reuse, 0x4, R6 ;  /* 0x0000000445b07824 */ /* 0x040fe200078e0206 */
[C---:B------:R-:W-:Y:S01]  /*0480*/  LEA R6, R69.reuse, R4, 0x2 ;  /* 0x0000000445067211 */ /* 0x040fe200078e10ff */
[C---:B------:R-:W-:Y:S01]  /*0490*/  IMAD R177, R69.reuse, 0x4, R8 ;  /* 0x0000000445b17824 */ /* 0x040fe200078e0208 */
[C---:B------:R-:W-:Y:S01]  /*04a0*/  IADD3 R18, PT, PT, R69.reuse, R16, R69 ;  /* 0x0000001045127210 */ /* 0x040fe20007ffe045 */
[C---:B------:R-:W-:Y:S02]  /*04b0*/  IMAD R4, R69.reuse, 0x4, R2 ;  /* 0x0000000445047824 */ /* 0x040fe400078e0202 */
[C---:B------:R-:W-:Y:S01]  /*04c0*/  IMAD R2, R69.reuse, 0x4, R191 ;  /* 0x0000000445027824 */ /* 0x040fe200078e02bf */
[C---:B------:R-:W-:Y:S01]  /*04d0*/  IADD3 R18, PT, PT, R69.reuse, R18, R69 ;  /* 0x0000001245127210 */ /* 0x040fe20007ffe045 */
[----:B------:R-:W-:-:S02]  /*04e0*/  IMAD R8, R69, 0x4, R162 ;  /* 0x0000000445087824 */ /* 0x000fc400078e02a2 */
[----:B------:R-:W-:Y:S01]  /*04f0*/  IMAD R208, R3, 0x410, R210 ;  /* 0x0000041003d07824 */ /* 0x000fe200078e02d2 */
[C---:B------:R-:W-:Y:S01]  /*0500*/  IADD3 R22, PT, PT, R69.reuse, R18, R69 ;  /* 0x0000001245167210 */ /* 0x040fe20007ffe045 */
[C---:B------:R-:W-:Y:S02]  /*0510*/  IMAD R161, R69.reuse, 0x4, R177 ;  /* 0x0000000445a17824 */ /* 0x040fe400078e02b1 */
[C---:B------:R-:W-:Y:S01]  /*0520*/  IMAD R174, R69.reuse, 0x4, R4 ;  /* 0x0000000445ae7824 */ /* 0x040fe200078e0204 */
[C---:B------:R-:W-:Y:S01]  /*0530*/  LEA R4, R69.reuse, R2, 0x2 ;  /* 0x0000000245047211 */ /* 0x040fe200078e10ff */
[C---:B------:R-:W-:Y:S01]  /*0540*/  IMAD R10, R69.reuse, 0x4, R8 ;  /* 0x00000004450a7824 */ /* 0x040fe200078e0208 */
[C---:B------:R-:W-:Y:S01]  /*0550*/  LEA R189, R69.reuse, R208, 0x2 ;  /* 0x000000d045bd7211 */ /* 0x040fe200078e10ff */
[C---:B------:R-:W-:Y:S01]  /*0560*/  IMAD R2, R69.reuse, 0x4, R190 ;  /* 0x0000000445027824 */ /* 0x040fe200078e02be */
[C---:B------:R-:W-:Y:S01]  /*0570*/  IADD3 R22, PT, PT, R69.reuse, R22, R69 ;  /* 0x0000001645167210 */ /* 0x040fe20007ffe045 */
[----:B------:R-:W-:-:S02]  /*0580*/  IMAD R8, R69, 0x4, R161 ;  /* 0x0000000445087824 */ /* 0x000fc400078e02a1 */
[C---:B------:R-:W-:Y:S01]  /*0590*/  IMAD R175, R69.reuse, 0x4, R6 ;  /* 0x0000000445af7824 */ /* 0x040fe200078e0206 */
[C-C-:B------:R-:W-:Y:S01]  /*05a0*/  IADD3 R22, PT, PT, R69.reuse, R22, R69.reuse ;  /* 0x0000001645167210 */ /* 0x140fe20007ffe045 */
[----:B------:R-:W-:Y:S02]  /*05b0*/  IMAD R160, R69, 0x4, R176 ;  /* 0x0000000445a07824 */ /* 0x000fe400078e02b0 */
[----:B------:R-:W-:Y:S01]  /*05c0*/  IMAD R206, R3, 0x410, R208 ;  /* 0x0000041003ce7824 */ /* 0x000fe200078e02d0 */
[C---:B------:R-:W-:Y:S01]  /*05d0*/  LEA R159, R69.reuse, R175, 0x2 ;  /* 0x000000af459f7211 */ /* 0x040fe200078e10ff */
[C---:B------:R-:W-:Y:S01]  /*05e0*/  IMAD R6, R69.reuse, 0x4, R4 ;  /* 0x0000000445067824 */ /* 0x040fe200078e0204 */
[C---:B------:R-:W-:Y:S01]  /*05f0*/  LEA R4, R69.reuse, R2, 0x2 ;  /* 0x0000000245047211 */ /* 0x040fe200078e10ff */
[C---:B------:R-:W-:Y:S01]  /*0600*/  IMAD R12, R69.reuse, 0x4, R10 ;  /* 0x00000004450c7824 */ /* 0x040fe200078e020a */
[C---:B------:R-:W-:Y:S01]  /*0610*/  LEA R2, R69.reuse, R189, 0x2 ;  /* 0x000000bd45027211 */ /* 0x040fe200078e10ff */
[C---:B------:R-:W-:Y:S01]  /*0620*/  IMAD R10, R69.reuse, 0x4, R8 ;  /* 0x00000004450a7824 */ /* 0x040fe200078e0208 */
[C---:B------:R-:W-:Y:S01]  /*0630*/  LEA R172, R69.reuse, R4, 0x2 ;  /* 0x0000000445ac7211 */ /* 0x040fe200078e10ff */
[C---:B------:R-:W-:Y:S01]  /*0640*/  IMAD R8, R69.reuse, 0x4, R160 ;  /* 0x0000000445087824 */ /* 0x040fe200078e02a0 */
[C---:B------:R-:W-:Y:S01]  /*0650*/  IADD3 R22, PT, PT, R69.reuse, R22, R69 ;  /* 0x0000001645167210 */ /* 0x040fe20007ffe045 */
[----:B------:R-:W-:-:S02]  /*0660*/  IMAD R188, R69, 0x4, R206 ;  /* 0x0000000445bc7824 */ /* 0x000fc400078e02ce */
[----:B------:R-:W-:Y:S01]  /*0670*/  IMAD R204, R3, 0x410, R206 ;  /* 0x0000041003cc7824 */ /* 0x000fe200078e02ce */
[C-C-:B------:R-:W-:Y:S01]  /*0680*/  IADD3 R24, PT, PT, R69.reuse, R22, R69.reuse ;  /* 0x0000001645187210 */ /* 0x140fe20007ffe045 */
[C---:B------:R-:W-:Y:S01]  /*0690*/  IMAD R14, R69.reuse, 0x4, R12 ;  /* 0x00000004450e7824 */ /* 0x040fe200078e020c */
[C---:B------:R-:W-:Y:S01]  /*06a0*/  LEA R12, R69.reuse, R10, 0x2 ;  /* 0x0000000a450c7211 */ /* 0x040fe200078e10ff */
[C---:B------:R-:W-:Y:S01]  /*06b0*/  IMAD R174, R69.reuse, 0x4, R174 ;  /* 0x0000000445ae7824 */ /* 0x040fe200078e02ae */
[C---:B------:R-:W-:Y:S01]  /*06c0*/  LEA R187, R69.reuse, R204, 0x2 ;  /* 0x000000cc45bb7211 */ /* 0x040fe200078e10ff */
[C---:B------:R-:W-:Y:S01]  /*06d0*/  IMAD R4, R69.reuse, 0x4, R2 ;  /* 0x0000000445047824 */ /* 0x040fe200078e0202 */
[C-C-:B------:R-:W-:Y:S01]  /*06e0*/  IADD3 R26, PT, PT, R69.reuse, R24, R69.reuse ;  /* 0x00000018451a7210 */ /* 0x140fe20007ffe045 */
[C---:B------:R-:W-:Y:S02]  /*06f0*/  IMAD R10, R69.reuse, 0x4, R8 ;  /* 0x00000004450a7824 */ /* 0x040fe400078e0208 */
[C---:B------:R-:W-:Y:S01]  /*0700*/  IMAD R2, R69.reuse, 0x4, R188 ;  /* 0x0000000445027824 */ /* 0x040fe200078e02bc */
[C---:B------:R-:W-:Y:S01]  /*0710*/  IADD3 R28, PT, PT, R69.reuse, R26, R69 ;  /* 0x0000001a451c7210 */ /* 0x040fe20007ffe045 */
[----:B------:R-:W-:-:S02]  /*0720*/  IMAD R8, R69, 0x4, R159 ;  /* 0x0000000445087824 */ /* 0x000fc400078e029f */
[C---:B------:R-:W-:Y:S01]  /*0730*/  IMAD R158, R69.reuse, 0x4, R174 ;  /* 0x00000004459e7824 */ /* 0x040fe200078e02ae */
[C-C-:B------:R-:W-:Y:S01]  /*0740*/  IADD3 R28, PT, PT, R69.reuse, R28, R69.reuse ;  /* 0x0000001c451c7210 */ /* 0x140fe20007ffe045 */
[C---:B------:R-:W-:Y:S02]  /*0750*/  IMAD R16, R69.reuse, 0x4, R14 ;  /* 0x0000000445107824 */ /* 0x040fe400078e020e */
[C---:B------:R-:W-:Y:S01]  /*0760*/  IMAD R173, R69.reuse, 0x4, R6 ;  /* 0x0000000445ad7824 */ /* 0x040fe200078e0206 */
[----:B------:R-:W-:Y:S01]  /*0770*/  IADD3 R28, PT, PT, R69, R28, R69 ;  /* 0x0000001c451c7210 */ /* 0x000fe20007ffe045 */
[----:B------:R-:W-:Y:S02]  /*0780*/  IMAD R202, R3, 0x410, R204 ;  /* 0x0000041003ca7824 */ /* 0x000fe400078e02cc */
        /* <DEDUP_REMOVED lines=11> */
[C---:B------:R-:W-:Y:S01]  /*0840*/  IMAD R154, R69.reuse, 0x4, R14 ;  /* 0x00000004459a7824 */ /* 0x040fe200078e020e */
[C---:B------:R-:W-:Y:S01]  /*0850*/  LEA R14, R69.reuse, R12, 0x2 ;  /* 0x0000000c450e7211 */ /* 0x040fe200078e10ff */
[C---:B------:R-:W-:Y:S01]  /*0860*/  IMAD R12, R69.reuse, 0x4, R10 ;  /* 0x00000004450c7824 */ /* 0x040fe200078e020a */
[----:B------:R-:W-:Y:S01]  /*0870*/  IADD3 R28, PT, PT, R69, R28, R69 ;  /* 0x0000001c451c7210 */ /* 0x000fe20007ffe045 */
[----:B------:R-:W-:Y:S01]  /*0880*/  IMAD R200, R3, 0x410, R202 ;  /* 0x0000041003c87824 */ /* 0x000fe200078e02ca */
        /* <DEDUP_REMOVED lines=9> */
[C---:B------:R-:W-:Y:S01]  /*0920*/  LEA R6, R69.reuse, R4, 0x2 ;  /* 0x0000000445067211 */ /* 0x040fe200078e10ff */
[C---:B------:R-:W-:Y:S01]  /*0930*/  IMAD R155, R69.reuse, 0x4, R16 ;  /* 0x00000004459b7824 */ /* 0x040fe200078e0210 */
[C---:B------:R-:W-:Y:S01]  /*0940*/  LEA R14, R69.reuse, R8, 0x2 ;  /* 0x00000008450e7211 */ /* 0x040fe200078e10ff */
[C-C-:B------:R-:W-:Y:S01]  /*0950*/  IMAD R185, R69.reuse, 0x4, R200.reuse ;  /* 0x0000000445b97824 */ /* 0x140fe200078e02c8 */
[----:B------:R-:W-:Y:S01]  /*0960*/  LEA R156, R69, R172, 0x2 ;  /* 0x000000ac459c7211 */ /* 0x000fe200078e10ff */
[----:B------:R-:W-:Y:S01]  /*0970*/  IMAD R198, R3, 0x410, R200 ;  /* 0x0000041003c67824 */ /* 0x000fe200078e02c8 */
[C---:B------:R-:W-:Y:S01]  /*0980*/  LEA R8, R69.reuse, R171, 0x2 ;  /* 0x000000ab45087211 */ /* 0x040fe200078e10ff */
[C---:B------:R-:W-:Y:S01]  /*0990*/  IMAD R4, R69.reuse, 0x4, R2 ;  /* 0x0000000445047824 */ /* 0x040fe200078e0202 */
[C---:B------:R-:W-:Y:S01]  /*09a0*/  LEA R169, R69.reuse, R6, 0x2 ;  /* 0x0000000645a97211 */ /* 0x040fe200078e10ff */
[C---:B------:R-:W-:Y:S01]  /*09b0*/  IMAD R18, R69.reuse, 0x4, R12 ;  /* 0x0000000445127824 */ /* 0x040fe200078e020c */
[C---:B------:R-:W-:Y:S01]  /*09c0*/  LEA R12, R69.reuse, R8, 0x2 ;  /* 0x00000008450c7211 */ /* 0x040fe200078e10ff */
[----:B------:R-:W-:-:S02]  /*09d0*/  IMAD R16, R69, 0x4, R10 ;  /* 0x0000000445107824 */ /* 0x000fc400078e020a */
[C---:B------:R-:W-:Y:S02]  /*09e0*/  IMAD R170, R69.reuse, 0x4, R170 ;  /* 0x0000000445aa7824 */ /* 0x040fe400078e02aa */
[C---:B------:R-:W-:Y:S02]  /*09f0*/  IMAD R2, R69.reuse, 0x4, R185 ;  /* 0x0000000445027824 */ /* 0x040fe400078e02b9 */
[C---:B------:R-:W-:Y:S02]  /*0a00*/  IMAD R140, R69.reuse, 0x4, R155 ;  /* 0x00000004458c7824 */ /* 0x040fe400078e029b */
[C---:B------:R-:W-:Y:S02]  /*0a10*/  IMAD R184, R69.reuse, 0x4, R198 ;  /* 0x0000000445b87824 */ /* 0x040fe400078e02c6 */
[C---:B------:R-:W-:Y:S01]  /*0a20*/  IMAD R168, R69.reuse, 0x4, R4 ;  /* 0x0000000445a87824 */ /* 0x040fe200078e0204 */
[C---:B------:R-:W-:Y:S01]  /*0a30*/  LEA R126, R69.reuse, R140, 0x2 ;  /* 0x0000008c457e7211 */ /* 0x040fe200078e10ff */
[C---:B------:R-:W-:Y:S01]  /*0a40*/  IMAD R152, R69.reuse, 0x4, R18 ;  /* 0x0000000445987824 */ /* 0x040fe200078e0212 */
[----:B------:R-:W-:Y:S01]  /*0a50*/  LEA R18, R69, R16, 0x2 ;  /* 0x0000001045127211 */ /* 0x000fe200078e10ff */
[----:B------:R-:W-:Y:S01]  /*0a60*/  IMAD R196, R3, 0x410, R198 ;  /* 0x0000041003c47824 */ /* 0x000fe200078e02c6 */
[C---:B------:R-:W-:Y:S01]  /*0a70*/  LEA R111, R69.reuse, R126, 0x2 ;  /* 0x0000007e456f7211 */ /* 0x040fe200078e10ff */
[----:B------:R-:W-:-:S02]  /*0a80*/  IMAD R10, R69, 0x4, R156 ;  /* 0x00000004450a7824 */ /* 0x000fc400078e029c */
[C---:B------:R-:W-:Y:S01]  /*0a90*/  IMAD R4, R69.reuse, 0x4, R2 ;  /* 0x0000000445047824 */ /* 0x040fe200078e0202 */
[C---:B------:R-:W-:Y:S01]  /*0aa0*/  LEA R2, R69.reuse, R184, 0x2 ;  /* 0x000000b845027211 */ /* 0x040fe200078e10ff */
[C---:B------:R-:W-:Y:S02]  /*0ab0*/  IMAD R8, R69.reuse, 0x4, R170 ;  /* 0x0000000445087824 */ /* 0x040fe400078e02aa */
[C---:B------:R-:W-:Y:S01]  /*0ac0*/  IMAD R153, R69.reuse, 0x4, R20 ;  /* 0x0000000445997824 */ /* 0x040fe200078e0214 */
[C---:B------:R-:W-:Y:S01]  /*0ad0*/  LEA R6, R69.reuse, R4, 0x2 ;  /* 0x0000000445067211 */ /* 0x040fe200078e10ff */
[C---:B------:R-:W-:Y:S02]  /*0ae0*/  IMAD R16, R69.reuse, 0x4, R14 ;  /* 0x0000000445107824 */ /* 0x040fe400078e020e */
[C---:B------:R-:W-:Y:S02]  /*0af0*/  IMAD R154, R69.reuse, 0x4, R154 ;  /* 0x00000004459a7824 */ /* 0x040fe400078e029a */
[C---:B------:R-:W-:Y:S01]  /*0b00*/  IMAD R14, R69.reuse, 0x4, R10 ;  /* 0x00000004450e7824 */ /* 0x040fe200078e020a */
[----:B------:R-:W-:Y:S01]  /*0b10*/  LEA R10, R69, R8, 0x2 ;  /* 0x00000008450a7211 */ /* 0x000fe200078e10ff */
        /* <DEDUP_REMOVED lines=11> */
[C---:B------:R-:W-:Y:S01]  /*0bd0*/  IMAD R138, R69.reuse, 0x4, R153 ;  /* 0x00000004458a7824 */ /* 0x040fe200078e0299 */
[C---:B------:R-:W-:Y:S01]  /*0be0*/  LEA R166, R69.reuse, R4, 0x2 ;  /* 0x0000000445a67211 */ /* 0x040fe200078e10ff */
[C---:B------:R-:W-:Y:S02]  /*0bf0*/  IMAD R139, R69.reuse, 0x4, R154 ;  /* 0x00000004458b7824 */ /* 0x040fe400078e029a */
[C---:B------:R-:W-:Y:S01]  /*0c00*/  IMAD R12, R69.reuse, 0x4, R12 ;  /* 0x00000004450c7824 */ /* 0x040fe200078e020c */
[C---:B------:R-:W-:Y:S01]  /*0c10*/  LEA R166, R69.reuse, R166, 0x2 ;  /* 0x000000a645a67211 */ /* 0x040fe200078e10ff */
[----:B------:R-:W-:-:S02]  /*0c20*/  IMAD R152, R69, 0x4, R152 ;  /* 0x0000000445987824 */ /* 0x000fc400078e0298 */
[C---:B------:R-:W-:Y:S01]  /*0c30*/  IMAD R14, R69.reuse, 0x4, R14 ;  /* 0x00000004450e7824 */ /* 0x040fe200078e020e */
[C---:B------:R-:W-:Y:S01]  /*0c40*/  LEA R16, R69.reuse, R12, 0x2 ;  /* 0x0000000c45107211 */ /* 0x040fe200078e10ff */
[C---:B------:R-:W-:Y:S01]  /*0c50*/  IMAD R2, R69.reuse, 0x4, R183 ;  /* 0x0000000445027824 */ /* 0x040fe200078e02b7 */
[----:B------:R-:W-:Y:S01]  /*0c60*/  LEA R137, R69, R152, 0x2 ;  /* 0x0000009845897211 */ /* 0x000fe200078e10ff */
[----:B------:R-:W-:Y:S02]  /*0c70*/  IMAD R193, R3, 0x410, R194 ;  /* 0x0000041003c17824 */ /* 0x000fe400078e02c2 */
[C---:B------:R-:W-:Y:S02]  /*0c80*/  IMAD R151, R69.reuse, 0x4, R18 ;  /* 0x0000000445977824 */ /* 0x040fe400078e0212 */
[C---:B------:R-:W-:Y:S01]  /*0c90*/  IMAD R167, R69.reuse, 0x4, R6 ;  /* 0x0000000445a77824 */ /* 0x040fe200078e0206 */
[C---:B------:R-:W-:Y:S01]  /*0ca0*/  LEA R181, R69.reuse, R193, 0x2 ;  /* 0x000000c145b57211 */ /* 0x040fe200078e10ff */
[----:B------:R-:W-:-:S02]  /*0cb0*/  IMAD R18, R69, 0x4, R111 ;  /* 0x0000000445127824 */ /* 0x000fc400078e026f */
[C---:B------:R-:W-:Y:S02]  /*0cc0*/  IMAD R8, R69.reuse, 0x4, R8 ;  /* 0x0000000445087824 */ /* 0x040fe400078e0208 */
[C---:B------:R-:W-:Y:S01]  /*0cd0*/  IMAD R6, R69.reuse, 0x4, R168 ;  /* 0x0000000445067824 */ /* 0x040fe200078e02a8 */
[C---:B------:R-:W-:Y:S01]  /*0ce0*/  LEA R22, R69.reuse, R18, 0x2 ;  /* 0x0000001245167211 */ /* 0x040fe200078e10ff */
[C---:B------:R-:W-:Y:S02]  /*0cf0*/  IMAD R124, R69.reuse, 0x4, R138 ;  /* 0x00000004457c7824 */ /* 0x040fe400078e028a */
[C---:B------:R-:W-:Y:S02]  /*0d00*/  IMAD R125, R69.reuse, 0x4, R139 ;  /* 0x00000004457d7824 */ /* 0x040fe400078e028b */
        /* <DEDUP_REMOVED lines=50> */
[C---:B------:R-:W-:Y:S01]  /*1030*/  LEA R163, R69.reuse, R179, 0x2 ;  /* 0x000000b345a37211 */ /* 0x040fe200078e10ff */
[C---:B------:R-:W-:Y:S01]  /*1040*/  IMAD R121, R69.reuse, 0x4, R135 ;  /* 0x0000000445797824 */ /* 0x040fe200078e0287 */
[C---:B------:R-:W-:Y:S01]  /*1050*/  LEA R26, R69.reuse, R26, 0x2 ;  /* 0x0000001a451a7211 */ /* 0x040fe200078e10ff */
[C---:B------:R-:W-:Y:S02]  /*1060*/  IMAD R134, R69.reuse, 0x4, R149 ;  /* 0x0000000445867824 */ /* 0x040fe400078e0295 */
        /* <DEDUP_REMOVED lines=16> */
[C---:B------:R-:W-:Y:S02]  /*1170*/  IMAD R22, R69.reuse, 0x4, R22 ;  /* 0x0000000445167824 */ /* 0x040fe400078e0216 */
[C---:B------:R-:W-:Y:S02]  /*1180*/  IMAD R2, R69.reuse, 0x4, R164 ;  /* 0x0000000445027824 */ /* 0x040fe400078e02a4 */
[C---:B------:R-:W-:Y:S01]  /*1190*/  IMAD R10, R69.reuse, 0x4, R8 ;  /* 0x00000004450a7824 */ /* 0x040fe200078e0208 */
[C---:B------:R-:W-:Y:S01]  /*11a0*/  LEA R22, R69.reuse, R22, 0x2 ;  /* 0x0000001645167211 */ /* 0x040fe200078e10ff */
[C---:B------:R-:W-:Y:S01]  /*11b0*/  IMAD R147, R69.reuse, 0x4, R12 ;  /* 0x0000000445937824 */ /* 0x040fe200078e020c */
[C---:B------:R-:W-:Y:S01]  /*11c0*/  LEA R12, R69.reuse, R120, 0x2 ;  /* 0x00000078450c7211 */ /* 0x040fe200078e10ff */
        /* <DEDUP_REMOVED lines=45> */
[C---:B------:R-:W-:Y:S02]  /*14a0*/  IMAD R10, R69.reuse, 0x4, R118 ;  /* 0x00000004450a7824 */ /* 0x040fe400078e0276 */
        /* <DEDUP_REMOVED lines=19> */
[C---:B------:R-:W-:Y:S01]  /*15e0*/  IMAD R4, R69.reuse, 0x4, R2 ;  /* 0x0000000445047824 */ /* 0x040fe200078e0202 */
[C-C-:B------:R-:W-:Y:S01]  /*15f0*/  IADD3 R2, PT, PT, R69.reuse, R30, R69.reuse ;  /* 0x0000001e45027210 */ /* 0x140fe20007ffe045 */
[C---:B------:R-:W-:Y:S02]  /*1600*/  IMAD R12, R69.reuse, 0x4, R12 ;  /* 0x00000004450c7824 */ /* 0x040fe400078e020c */
[C---:B------:R-:W-:Y:S01]  /*1610*/  IMAD R143, R69.reuse, 0x4, R6 ;  /* 0x00000004458f7824 */ /* 0x040fe200078e0206 */
[C---:B------:R-:W-:Y:S01]  /*1620*/  LEA R6, R69.reuse, R116, 0x2 ;  /* 0x0000007445067211 */ /* 0x040fe200078e10ff */
[C---:B------:R-:W-:Y:S01]  /*1630*/  IMAD R10, R69.reuse, 0x4, R10 ;  /* 0x00000004450a7824 */ /* 0x040fe200078e020a */
[C-C-:B------:R-:W-:Y:S01]  /*1640*/  IADD3 R30, PT, PT, R69.reuse, R2, R69.reuse ;  /* 0x00000002451e7210 */ /* 0x140fe20007ffe045 */
        /* <DEDUP_REMOVED lines=16> */
[C---:B------:R-:W-:Y:S01]  /*1750*/  IADD3 R30, PT, PT, R69.reuse, R30, R69 ;  /* 0x0000001e451e7210 */ /* 0x040fe20007ffe045 */
[C---:B------:R-:W-:Y:S02]  /*1760*/  IMAD R22, R69.reuse, 0x4, R20 ;  /* 0x0000000445167824 */ /* 0x040fe400078e0214 */
        /* <DEDUP_REMOVED lines=8> */
[C---:B------:R-:W-:Y:S01]  /*17f0*/  IMAD R14, R69.reuse, 0x4, R12 ;  /* 0x00000004450e7824 */ /* 0x040fe200078e020c */
[C---:B------:R-:W-:Y:S01]  /*1800*/  LEA R12, R69.reuse, R10, 0x2 ;  /* 0x0000000a450c7211 */ /* 0x040fe200078e10ff */
[C---:B------:R-:W-:Y:S02]  /*1810*/  IMAD R4, R69.reuse, 0x4, R142 ;  /* 0x0000000445047824 */ /* 0x040fe400078e028e */
[----:B------:R-:W-:-:S02]  /*1820*/  IMAD R28, R69, 0x4, R28 ;  /* 0x00000004451c7824 */ /* 0x000fc400078e021c */
[C---:B------:R-:W-:Y:S02]  /*1830*/  IMAD R10, R69.reuse, 0x4, R8 ;  /* 0x00000004450a7824 */ /* 0x040fe400078e0208 */
        /* <DEDUP_REMOVED lines=32> */
[----:B------:R-:W-:Y:S01]  /*1a40*/  IMAD.IADD R30, R30, 0x1, R69 ;  /* 0x000000011e1e7824 */ /* 0x000fe200078e0245 */
[C---:B------:R-:W-:Y:S01]  /*1a50*/  LEA R5, R69.reuse, R4, 0x2 ;  /* 0x0000000445057211 */ /* 0x040fe200078e10ff */
[----:B------:R-:W-:-:S02]  /*1a60*/  IMAD R12, R69, 0x4, R10 ;  /* 0x00000004450c7824 */ /* 0x000fc400078e020a */
[C---:B------:R-:W-:Y:S01]  /*1a70*/  IMAD R94, R69.reuse, 0x4, R109 ;  /* 0x00000004455e7824 */ /* 0x040fe200078e026d */
[C---:B------:R-:W-:Y:S01]  /*1a80*/  ISETP.GT.U32.OR P2, PT, R30.reuse, 0x3f, P0 ;  /* 0x0000003f1e00780c */ /* 0x040fe20000744470 */
        /* <DEDUP_REMOVED lines=15> */
[----:B------:R-:W-:Y:S01]  /*1b80*/  IMAD R7, R30, UR7, RZ ;  /* 0x000000071e077c24 */ /* 0x000fe2000f8e02ff */
        /* <DEDUP_REMOVED lines=8> */
[C---:B------:R-:W-:Y:S02]  /*1c10*/  IMAD R6, R69.reuse, 0x4, R81 ;  /* 0x0000000445067824 */ /* 0x040fe400078e0251 */
[C---:B------:R-:W-:Y:S02]  /*1c20*/  IMAD R93, R69.reuse, 0x4, R108 ;  /* 0x00000004455d7824 */ /* 0x040fe400078e026c */
[C---:B------:R-:W-:Y:S02]  /*1c30*/  IMAD R24, R69.reuse, 0x4, R24 ;  /* 0x0000000445187824 */ /* 0x040fe400078e0218 */
[C---:B------:R-:W-:Y:S02]  /*1c40*/  IMAD R10, R69.reuse, 0x4, R8 ;  /* 0x00000004450a7824 */ /* 0x040fe400078e0208 */
[----:B------:R-:W-:-:S02]  /*1c50*/  IMAD R8, R69, 0x4, R80 ;  /* 0x0000000445087824 */ /* 0x000fc400078e0250 */
[C---:B------:R-:W-:Y:S02]  /*1c60*/  IMAD R16, R69.reuse, 0x4, R16 ;  /* 0x0000000445107824 */ /* 0x040fe400078e0210 */
[C---:B------:R-:W-:Y:S02]  /*1c70*/  IMAD R105, R69.reuse, 0x4, R28 ;  /* 0x0000000445697824 */ /* 0x040fe400078e021c */
[C---:B------:R-:W-:Y:S01]  /*1c80*/  IMAD R36, R69.reuse, 0x4, R30 ;  /* 0x0000000445247824 */ /* 0x040fe200078e021e */
[C---:B------:R-:W-:Y:S01]  /*1c90*/  LEA R30, R69.reuse, R106, 0x2 ;  /* 0x0000006a451e7211 */ /* 0x040fe200078e10ff */
[C---:B------:R-:W-:Y:S02]  /*1ca0*/  IMAD R22, R69.reuse, 0x4, R22 ;  /* 0x0000000445167824 */ /* 0x040fe400078e0216 */
[C---:B------:R-:W-:Y:S02]  /*1cb0*/  IMAD R9, R69.reuse, 0x4, R6 ;  /* 0x0000000445097824 */ /* 0x040fe400078e0206 */
        /* <DEDUP_REMOVED lines=69> */
[C---:B------:R-:W-:Y:S01]  /*2110*/  IMAD R38, R69.reuse, 0x4, R38 ;  /* 0x0000000445267824 */ /* 0x040fe200078e0226 */
[C---:B------:R-:W-:Y:S01]  /*2120*/  LEA R70, R69.reuse, R60, 0x2 ;  /* 0x0000003c45467211 */ /* 0x040fe200078e10ff */
[C---:B------:R-:W-:Y:S02]  /*2130*/  IMAD R36, R69.reuse, 0x4, R16 ;  /* 0x0000000445247824 */ /* 0x040fe400078e0210 */
        /* <DEDUP_REMOVED lines=345> */
[----:B------:R-:W-:Y:S02]  /*36d0*/  IMAD.IADD R228, R230, 0x1, R3 ;  /* 0x00000001e6e47824 */ /* 0x000fe400078e0203 */
[C---:B------:R-:W-:Y:S02]  /*36e0*/  IMAD R50, R69.reuse, 0x4, R70 ;  /* 0x0000000445327824 */ /* 0x040fe400078e0246 */
[C---:B------:R-:W-:Y:S01]  /*36f0*/  IMAD R68, R69.reuse, 0x4, R68 ;  /* 0x0000000445447824 */ /* 0x040fe200078e0244 */
[-C--:B------:R-:W-:Y:S01]  /*3700*/  IADD3 R226, PT, PT, R228, R3.reuse, RZ ;  /* 0x00000003e4e27210 */ /* 0x080fe20007ffe0ff */
[C---:B------:R-:W-:Y:S02]  /*3710*/  IMAD R58, R69.reuse, 0x4, R58 ;  /* 0x00000004453a7824 */ /* 0x040fe400078e023a */
[C---:B------:R-:W-:Y:S01]  /*3720*/  IMAD R56, R69.reuse, 0x4, R56 ;  /* 0x0000000445387824 */ /* 0x040fe200078e0238 */
[----:B------:R-:W-:Y:S01]  /*3730*/  IADD3 R224, PT, PT, R226, R3, RZ ;  /* 0x00000003e2e07210 */ /* 0x000fe20007ffe0ff */
        /* <DEDUP_REMOVED lines=9> */
[----:B------:R-:W-:Y:S01]  /*37d0*/  IMAD.IADD R222, R224, 0x1, R3 ;  /* 0x00000001e0de7824 */ /* 0x000fe200078e0203 */
[C---:B------:R-:W-:Y:S01]  /*37e0*/  LEA R56, R69.reuse, R56, 0x2 ;  /* 0x0000003845387211 */ /* 0x040fe200078e10ff */
[C---:B------:R-:W-:Y:S01]  /*37f0*/  IMAD R58, R69.reuse, 0x4, R58 ;  /* 0x00000004453a7824 */ /* 0x040fe200078e023a */
[C---:B------:R-:W-:Y:S01]  /*3800*/  LEA R60, R69.reuse, R60, 0x2 ;  /* 0x0000003c453c7211 */ /* 0x040fe200078e10ff */
[C---:B------:R-:W-:Y:S01]  /*3810*/  IMAD R68, R69.reuse, 0x4, R68 ;  /* 0x0000000445447824 */ /* 0x040fe200078e0244 */
[-C--:B------:R-:W-:Y:S01]  /*3820*/  IADD3 R220, PT, PT, R222, R3.reuse, RZ ;  /* 0x00000003dedc7210 */ /* 0x080fe20007ffe0ff */
[C---:B------:R-:W-:Y:S01]  /*3830*/  IMAD R56, R69.reuse, 0x4, R56 ;  /* 0x0000000445387824 */ /* 0x040fe200078e0238 */
[C---:B------:R-:W-:Y:S01]  /*3840*/  LEA R58, R69.reuse, R58, 0x2 ;  /* 0x0000003a453a7211 */ /* 0x040fe200078e10ff */
[C---:B------:R-:W-:Y:S01]  /*3850*/  IMAD R240, R69.reuse, 0x4, R45 ;  /* 0x0000000445f07824 */ /* 0x040fe200078e022d */
[----:B------:R-:W-:Y:S01]  /*3860*/  IADD3 R218, PT, PT, R220, R3, RZ ;  /* 0x00000003dcda7210 */ /* 0x000fe20007ffe0ff */
        /* <DEDUP_REMOVED lines=8> */
[----:B------:R-:W-:Y:S02]  /*38f0*/  IMAD.IADD R216, R218, 0x1, R3 ;  /* 0x00000001dad87824 */ /* 0x000fe400078e0203 */
[C---:B------:R-:W-:Y:S01]  /*3900*/  IMAD R74, R69.reuse, 0x4, R89 ;  /* 0x00000004454a7824 */ /* 0x040fe200078e0259 */
[C---:B------:R-:W-:Y:S01]  /*3910*/  LEA R240, R69.reuse, R240, 0x2 ;  /* 0x000000f045f07211 */ /* 0x040fe200078e10ff */
[C---:B------:R-:W-:Y:S01]  /*3920*/  IMAD R68, R69.reuse, 0x4, R68 ;  /* 0x0000000445447824 */ /* 0x040fe200078e0244 */
[-C--:B------:R-:W-:Y:S01]  /*3930*/  IADD3 R214, PT, PT, R216, R3.reuse, RZ ;  /* 0x00000003d8d67210 */ /* 0x080fe20007ffe0ff */
[C---:B------:R-:W-:Y:S01]  /*3940*/  IMAD R58, R69.reuse, 0x4, R58 ;  /* 0x00000004453a7824 */ /* 0x040fe200078e023a */
[C---:B------:R-:W-:Y:S01]  /*3950*/  LEA R24, R69.reuse, R74, 0x2 ;  /* 0x0000004a45187211 */ /* 0x040fe200078e10ff */
[C---:B------:R-:W-:Y:S01]  /*3960*/  IMAD R40, R69.reuse, 0x4, R244 ;  /* 0x0000000445287824 */ /* 0x040fe200078e02f4 */
[C---:B------:R-:W-:Y:S01]  /*3970*/  LEA R52, R69.reuse, R240, 0x2 ;  /* 0x000000f045347211 */ /* 0x040fe200078e10ff */
        /* <DEDUP_REMOVED lines=8> */
[C---:B------:R-:W-:Y:S02]  /*3a00*/  IMAD R62, R69.reuse, 0x4, R85 ;  /* 0x00000004453e7824 */ /* 0x040fe400078e0255 */
[C---:B------:R-:W-:Y:S02]  /*3a10*/  IMAD R42, R69.reuse, 0x4, R244 ;  /* 0x00000004452a7824 */ /* 0x040fe400078e02f4 */
[C---:B------:R-:W-:Y:S02]  /*3a20*/  IMAD R70, R69.reuse, 0x4, R54 ;  /* 0x0000000445467824 */ /* 0x040fe400078e0236 */
[----:B------:R-:W-:-:S02]  /*3a30*/  IMAD R240, R69, 0x4, R60 ;  /* 0x0000000445f07824 */ /* 0x000fc400078e023c */
[C---:B------:R-:W-:Y:S02]  /*3a40*/  IMAD R60, R69.reuse, 0x4, R56 ;  /* 0x00000004453c7824 */ /* 0x040fe400078e0238 */
[C---:B------:R-:W-:Y:S01]  /*3a50*/  IMAD R43, R69.reuse, 0x4, R242 ;  /* 0x00000004452b7824 */ /* 0x040fe200078e02f2 */
[C---:B------:R-:W-:Y:S01]  /*3a60*/  LEA R56, R69.reuse, R240, 0x2 ;  /* 0x000000f045387211 */ /* 0x040fe200078e10ff */
[C---:B------:R-:W-:Y:S01]  /*3a70*/  IMAD R27, R69.reuse, 0x4, R24 ;  /* 0x00000004451b7824 */ /* 0x040fe200078e0218 */
[C---:B------:R-:W-:Y:S01]  /*3a80*/  LEA R59, R69.reuse, R60, 0x2 ;  /* 0x0000003c453b7211 */ /* 0x040fe200078e10ff */
[C---:B------:R-:W-:Y:S02]  /*3a90*/  IMAD R34, R69.reuse, 0x4, R62 ;  /* 0x0000000445227824 */ /* 0x040fe400078e023e */
[C---:B------:R-:W-:Y:S02]  /*3aa0*/  IMAD R242, R69.reuse, 0x4, R42 ;  /* 0x0000000445f27824 */ /* 0x040fe400078e022a */
[----:B------:R-:W-:-:S02]  /*3ab0*/  IMAD R70, R69, 0x4, R70 ;  /* 0x0000000445467824 */ /* 0x000fc400078e0246 */
[C---:B------:R-:W-:Y:S02]  /*3ac0*/  IMAD R58, R69.reuse, 0x4, R58 ;  /* 0x00000004453a7824 */ /* 0x040fe400078e023a */
[----:B------:R-:W-:Y:S02]  /*3ad0*/  IMAD.IADD R195, R212, 0x1, R3 ;  /* 0x00000001d4c37824 */ /* 0x000fe400078e0203 */
[C---:B------:R-:W-:Y:S02]  /*3ae0*/  IMAD R30, R69.reuse, 0x4, R27 ;  /* 0x00000004451e7824 */ /* 0x040fe400078e021b */
[C---:B------:R-:W-:Y:S02]  /*3af0*/  IMAD R47, R69.reuse, 0x4, R242 ;  /* 0x00000004452f7824 */ /* 0x040fe400078e02f2 */
[C---:B------:R-:W-:Y:S02]  /*3b00*/  IMAD R55, R69.reuse, 0x4, R70 ;  /* 0x0000000445377824 */ /* 0x040fe400078e0246 */
[----:B------:R-:W-:-:S02]  /*3b10*/  IMAD R57, R69, 0x4, R68 ;  /* 0x0000000445397824 */ /* 0x000fc400078e0244 */
[C---:B------:R-:W-:Y:S02]  /*3b20*/  IMAD R58, R69.reuse, 0x4, R58 ;  /* 0x00000004453a7824 */ /* 0x040fe400078e023a */
[----:B---3--:R-:W-:-:S07]  /*3b30*/  IMAD R60, R69, 0x4, R34 ;  /* 0x00000004453c7824 */ /* 0x008fce00078e0222 */
.L_x_129:
[----:B------:R-:W-:Y:S01]  /*3b40*/  UIADD3 UR9, UP0, UPT, UR5, UR4, URZ ;  /* 0x0000000405097290 */ /* 0x000fe2000ff1e0ff */
[----:B------:R-:W-:Y:S03]  /*3b50*/  BSSY.RECONVERGENT B0, `(.L_x_1) ;  /* 0x0004a81000007945 */ /* 0x000fe60003800200 */
[----:B------:R-:W-:Y:S01]  /*3b60*/  ULEA.HI.X.SX32 UR14, UR5, URZ, 0x1, UP0 ;  /* 0x000000ff050e7291 */ /* 0x000fe200080f0eff */
[----:B01234-:R-:W-:Y:S11]  /*3b70*/  @P1 BRA `(.L_x_2) ;  /* 0x000004a400f81947 */ /* 0x01fff60003800000 */
[----:B------:R-:W-:Y:S04]  /*3b80*/  BSSY.RECONVERGENT B1, `(.L_x_3) ;  /* 0x000009b000017945 */ /* 0x000fe80003800200 */
[----:B------:R-:W-:Y:S05]  /*3b90*/  @P0 BRA `(.L_x_4) ;  /* 0x0000000800640947 */ /* 0x000fea0003800000 */
[----:B------:R-:W0:Y:S01]  /*3ba0*/  S2R R197, SR_TID.Y ;  /* 0x0000000000c57919 */ /* 0x000e220000002200 */
[----:B------:R-:W0:Y:S02]  /*3bb0*/  LDC R68, c[0x0][0x38c] ;  /* 0x0000e300ff447b82 */ /* 0x000e240000000800 */
[----:B0-----:R-:W-:-:S05]  /*3bc0*/  IMAD R68, R197, R68, RZ ;  /* 0x00000044c5447224 */ /* 0x001fca00078e02ff */
[----:B------:R-:W-:-:S05]  /*3bd0*/  IADD3 R68, P3, PT, R68, UR9, RZ ;  /* 0x0000000944447c10 */ /* 0x000fca000ff7e0ff */
[----:B------:R-:W-:Y:S01]  /*3be0*/  IMAD.X R69, RZ, RZ, UR14, P3 ;  /* 0x0000000eff457e24 */ /* 0x000fe200098e06ff */
[----:B------:R-:W-:-:S04]  /*3bf0*/  LEA R240, P3, R68, UR12, 0x2 ;  /* 0x0000000c44f07c11 */ /* 0x000fc8000f8610ff */
[----:B------:R-:W-:-:S03]  /*3c00*/  LEA.HI.X R241, R68, UR13, R69, 0x2, P3 ;  /* 0x0000000d44f17c11 */ /* 0x000fc600098f1445 */
[----:B------:R-:W-:-:S05]  /*3c10*/  IMAD.WIDE.U32 R242, R0, 0x10, R240 ;  /* 0x0000001000f27825 */ /* 0x000fca00078e00f0 */
[----:B------:R-:W2:Y:S01]  /*3c20*/  LDG.E.128 R68, desc[UR10][R242.64] ;  /* 0x0000000af2447981 */ /* 0x000ea2000c1e1d00 */
[----:B------:R-:W0:Y:S01]  /*3c30*/  S2UR UR7, SR_CgaCtaId ;  /* 0x00000000000779c3 */ /* 0x000e220000008800 */
[----:B------:R-:W-:Y:S01]  /*3c40*/  UMOV UR6, 0x400 ;  /* 0x0000040000067882 */ /* 0x000fe20000000000 */
[----:B------:R-:W-:Y:S01]  /*3c50*/  IMAD R197, R0, 0x104, R197 ;  /* 0x0000010400c57824 */ /* 0x000fe200078e02c5 */
[----:B------:R-:W-:Y:S01]  /*3c60*/  ISETP.GT.U32.AND P3, PT, R238, 0xf, PT ;  /* 0x0000000fee00780c */ /* 0x000fe20003f64070 */
[----:B0-----:R-:W-:-:S06]  /*3c70*/  ULEA UR6, UR7, UR6, 0x18 ;  /* 0x0000000607067291 */ /* 0x001fcc000f8ec0ff */
[----:B------:R-:W-:-:S05]  /*3c80*/  LEA R244, R197, UR6, 0x2 ;  /* 0x00000006c5f47c11 */ /* 0x000fca000f8e10ff */
[----:B--2---:R0:W-:Y:S04]  /*3c90*/  STS [R244], R68 ;  /* 0x00000044f4007388 */ /* 0x0041e80000000800 */
[----:B------:R0:W-:Y:S04]  /*3ca0*/  STS [R244+0x104], R69 ;  /* 0x00010445f4007388 */ /* 0x0001e80000000800 */
[----:B------:R0:W-:Y:S04]  /*3cb0*/  STS [R244+0x208], R70 ;  /* 0x00020846f4007388 */ /* 0x0001e80000000800 */
[----:B------:R0:W-:Y:S01]  /*3cc0*/  STS [R244+0x30c], R71 ;  /* 0x00030c47f4007388 */ /* 0x0001e20000000800 */
[----:B------:R-:W-:Y:S05]  /*3cd0*/  @P3 BRA `(.L_x_4) ;  /* 0x0000000800143947 */ /* 0x000fea0003800000 */
[----:B------:R-:W-:-:S05]  /*3ce0*/  IMAD.WIDE R242, R3, 0x10, R242 ;  /* 0x0000001003f27825 */ /* 0x000fca00078e02f2 */
[----:B0-----:R-:W2:Y:S01]  /*3cf0*/  LDG.E.128 R68, desc[UR10][R242.64] ;  /* 0x0000000af2447981 */ /* 0x001ea2000c1e1d00 */
[----:B------:R-:W-:Y:S01]  /*3d00*/  IMAD R244, R3, 0x410, R244 ;  /* 0x0000041003f47824 */ /* 0x000fe200078e02f4 */
[----:B------:R-:W-:-:S04]  /*3d10*/  ISETP.GT.U32.AND P3, PT, R236, 0xf, PT ;  /* 0x0000000fec00780c */ /* 0x000fc80003f64070 */
[----:B--2---:R1:W-:Y:S04]  /*3d20*/  STS [R244], R68 ;  /* 0x00000044f4007388 */ /* 0x0043e80000000800 */
[----:B------:R1:W-:Y:S04]  /*3d30*/  STS [R244+0x104], R69 ;  /* 0x00010445f4007388 */ /* 0x0003e80000000800 */
[----:B------:R1:W-:Y:S04]  /*3d40*/  STS [R244+0x208], R70 ;  /* 0x00020846f4007388 */ /* 0x0003e80000000800 */
[----:B------:R1:W-:Y:S01]  /*3d50*/  STS [R244+0x30c], R71 ;  /* 0x00030c47f4007388 */ /* 0x0003e20000000800 */
[----:B------:R-:W-:Y:S05]  /*3d60*/  @P3 BRA `(.L_x_4) ;  /* 0x0000000400f03947 */ /* 0x000fea0003800000 */
[----:B------:R-:W-:-:S05]  /*3d70*/  IMAD.WIDE R242, R3, 0x10, R242 ;  /* 0x0000001003f27825 */ /* 0x000fca00078e02f2 */
[----:B-1----:R-:W2:Y:S01]  /*3d80*/  LDG.E.128 R68, desc[UR10][R242.64] ;  /* 0x0000000af2447981 */ /* 0x002ea2000c1e1d00 */
        /* <DEDUP_REMOVED lines=8> */
[----:B--2---:R-:W2:Y:S01]  /*3e10*/  LDG.E.128 R68, desc[UR10][R242.64] ;  /* 0x0000000af2447981 */ /* 0x004ea2000c1e1d00 */
        /* <DEDUP_REMOVED lines=8> */
[----:B---3--:R-:W2:Y:S01]  /*3ea0*/  LDG.E.128 R68, desc[UR10][R242.64] ;  /* 0x0000000af2447981 */ /* 0x008ea2000c1e1d00 */
[----:B------:R-:W-:Y:S01]  /*3eb0*/  IMAD R244, R3, 0x410, R244 ;  /* 0x0000041003f47824 */ /* 0x000fe200078e02f4 */
[----:B------:R-:W-:-:S04]  /*3ec0*/  ISETP.GT.U32.AND P3, PT, R230, 0xf, PT ;  /* 0x0000000fe600780c */ /* 0x000fc80003f64070 */
[----:B--2---:R4:W-:Y:S04]  /*3ed0*/  STS [R244], R68 ;  /* 0x00000044f4007388 */ /* 0x0049e80000000800 */
[----:B------:R4:W-:Y:S04]  /*3ee0*/  STS [R244+0x104], R69 ;  /* 0x00010445f4007388 */ /* 0x0009e80000000800 */
[----:B------:R4:W-:Y:S04]  /*3ef0*/  STS [R244+0x208], R70 ;  /* 0x00020846f4007388 */ /* 0x0009e80000000800 */
[----:B------:R4:W-:Y:S01]  /*3f00*/  STS [R244+0x30c], R71 ;  /* 0x00030c47f4007388 */ /* 0x0009e20000000800 */
[----:B------:R-:W-:Y:S05]  /*3f10*/  @P3 BRA `(.L_x_4) ;  /* 0x0000000400843947 */ /* 0x000fea0003800000 */
[----:B----4-:R-:W-:-:S06]  /*3f20*/  IMAD.WIDE R68, R3, 0x10, R242 ;  /* 0x0000001003447825 */ /* 0x010fcc00078e02f2 */
[----:B------:R-:W2:Y:S01]  /*3f30*/  LDG.E.128 R68, desc[UR10][R68.64] ;  /* 0x0000000a44447981 */ /* 0x000ea2000c1e1d00 */
[----:B------:R-:W-:Y:S01]  /*3f40*/  IMAD R244, R3, 0x410, R244 ;  /* 0x0000041003f47824 */ /* 0x000fe200078e02f4 */
[----:B------:R-:W-:-:S04]  /*3f50*/  ISETP.GT.U32.AND P3, PT, R228, 0xf, PT ;  /* 0x0000000fe400780c */ /* 0x000fc80003f64070 */
[----:B--2---:R0:W-:Y:S04]  /*3f60*/  STS [R244], R68 ;  /* 0x00000044f4007388 */ /* 0x0041e80000000800 */
[----:B------:R0:W-:Y:S04]  /*3f70*/  STS [R244+0x104], R69 ;  /* 0x00010445f4007388 */ /* 0x0001e80000000800 */
[----:B------:R0:W-:Y:S04]  /*3f80*/  STS [R244+0x208], R70 ;  /* 0x00020846f4007388 */ /* 0x0001e80000000800 */
[----:B------:R0:W-:Y:S01]  /*3f90*/  STS [R244+0x30c], R71 ;  /* 0x00030c47f4007388 */ /* 0x0001e20000000800 */
[----:B------:R-:W-:Y:S05]  /*3fa0*/  @P3 BRA `(.L_x_4) ;  /* 0x0000000400603947 */ /* 0x000fea0003800000 */
[----:B0-----:R-:W-:-:S06]  /*3fb0*/  IMAD.WIDE.U32 R68, R228, 0x10, R240 ;  /* 0x00000010e4447825 */ /* 0x001fcc00078e00f0 */
        /* <DEDUP_REMOVED lines=82> */
[----:B------:R-:W-:-:S05]  /*44e0*/  IMAD R244, R3, 0x410, R244 ;  /* 0x0000041003f47824 */ /* 0x000fca00078e02f4 */
[----:B--2---:R0:W-:Y:S04]  /*44f0*/  STS [R244], R68 ;  /* 0x00000044f4007388 */ /* 0x0041e80000000800 */
[----:B------:R0:W-:Y:S04]  /*4500*/  STS [R244+0x104], R69 ;  /* 0x00010445f4007388 */ /* 0x0001e80000000800 */
[----:B------:R0:W-:Y:S04]  /*4510*/  STS [R244+0x208], R70 ;  /* 0x00020846f4007388 */ /* 0x0001e80000000800 */
[----:B------:R0:W-:Y:S02]  /*4520*/  STS [R244+0x30c], R71 ;  /* 0x00030c47f4007388 */ /* 0x0001e40000000800 */
.L_x_4:
[----:B------:R-:W-:Y:S05]  /*4530*/  BSYNC.RECONVERGENT B1 ;  /* 0x0000000000017941 */ /* 0x000fea0003800200 */
.L_x_3:
[----:B------:R-:W0:Y:S01]  /*4540*/  S2R R197, SR_TID.Y ;  /* 0x0000000000c57919 */ /* 0x000e220000002200 */
[----:B------:R-:W0:Y:S02]  /*4550*/  LDCU UR6, c[0x0][0x364] ;  /* 0x00006c80ff0677ac */ /* 0x000e240008000800 */
[----:B01234-:R-:W-:-:S04]  /*4560*/  IADD3 R68, PT, PT, R197, UR6, RZ ;  /* 0x00000006c5447c10 */ /* 0x01ffc8000fffe0ff */
[----:B------:R-:W-:-:S13]  /*4570*/  ISETP.GT.U32.AND P3, PT, R68, 0x3f, PT ;  /* 0x0000003f4400780c */ /* 0x000fda0003f64070 */
[----:B------:R-:W-:Y:S05]  /*4580*/  @P3 BRA `(.L_x_2) ;  /* 0x0000049c00743947 */ /* 0x000fea0003800000 */
[----:B------:R-:W-:Y:S04]  /*4590*/  BSSY.RECONVERGENT B1, `(.L_x_5) ;  /* 0x000009d000017945 */ /* 0x000fe80003800200 */
[----:B------:R-:W-:Y:S05]  /*45a0*/  @P0 BRA `(.L_x_6) ;  /* 0x00000008006c0947 */ /* 0x000fea0003800000 */
[----:B------:R-:W0:Y:S08]  /*45b0*/  LDC R244, c[0x0][0x364] ;  /* 0x0000d900fff47b82 */ /* 0x000e300000000800 */
[----:B------:R-:W1:Y:S01]  /*45c0*/  LDC R69, c[0x0][0x38c] ;  /* 0x0000e300ff457b82 */ /* 0x000e620000000800 */
[----:B0-----:R-:W-:-:S04]  /*45d0*/  IMAD.IADD R68, R197, 0x1, R244 ;  /* 0x00000001c5447824 */ /* 0x001fc800078e02f4 */
[----:B-1----:R-:W-:-:S05]  /*45e0*/  IMAD R68, R68, R69, RZ ;  /* 0x0000004544447224 */ /* 0x002fca00078e02ff */
        /* <DEDUP_REMOVED lines=11> */
[----:B------:R-:W-:-:S04]  /*46a0*/  LEA R201, R199, UR6, 0x2 ;  /* 0x00000006c7c97c11 */ /* 0x000fc8000f8e10ff */
[----:B------:R-:W-:-:S05]  /*46b0*/  LEA R199, R244, R201, 0x2 ;  /* 0x000000c9f4c77211 */ /* 0x000fca00078e10ff */
[----:B--2---:R0:W-:Y:S04]  /*46c0*/  STS [R199], R68 ;  /* 0x00000044c7007388 */ /* 0x0041e80000000800 */
[----:B------:R0:W-:Y:S04]  /*46d0*/  STS [R199+0x104], R69 ;  /* 0x00010445c7007388 */ /* 0x0001e80000000800 */
[----:B------:R0:W-:Y:S04]  /*46e0*/  STS [R199+0x208], R70 ;  /* 0x00020846c7007388 */ /* 0x0001e80000000800 */
[----:B------:R0:W-:Y:S01]  /*46f0*/  STS [R199+0x30c], R71 ;  /* 0x00030c47c7007388 */ /* 0x0001e20000000800 */
[----:B------:R-:W-:Y:S05]  /*4700*/  @P3 BRA `(.L_x_6) ;  /* 0x0000000800143947 */ /* 0x000fea0003800000 */
[----:B------:R-:W-:-:S05]  /*4710*/  IMAD.WIDE R242, R3, 0x10, R242 ;  /* 0x0000001003f27825 */ /* 0x000fca00078e02f2 */
[----:B0-----:R-:W2:Y:S01]  /*4720*/  LDG.E.128 R68, desc[UR10][R242.64] ;  /* 0x0000000af2447981 */ /* 0x001ea2000c1e1d00 */
[----:B------:R-:W0:Y:S01]  /*4730*/  LDC R199, c[0x0][0x364] ;  /* 0x0000d900ffc77b82 */ /* 0x000e220000000800 */
[----:B------:R-:W-:Y:S01]  /*4740*/  IMAD R244, R3, 0x410, R201 ;  /* 0x0000041003f47824 */ /* 0x000fe200078e02c9 */
[----:B------:R-:W-:-:S03]  /*4750*/  ISETP.GT.U32.AND P3, PT, R236, 0xf, PT ;  /* 0x0000000fec00780c */ /* 0x000fc60003f64070 */
[----:B0-----:R-:W-:-:S05]  /*4760*/  IMAD R199, R199, 0x4, R244 ;  /* 0x00000004c7c77824 */ /* 0x001fca00078e02f4 */
[----:B--2---:R1:W-:Y:S04]  /*4770*/  STS [R199], R68 ;  /* 0x00000044c7007388 */ /* 0x0043e80000000800 */
[----:B------:R1:W-:Y:S04]  /*4780*/  STS [R199+0x104], R69 ;  /* 0x00010445c7007388 */ /* 0x0003e80000000800 */
[----:B------:R1:W-:Y:S04]  /*4790*/  STS [R199+0x208], R70 ;  /* 0x00020846c7007388 */ /* 0x0003e80000000800 */
[----:B------:R1:W-:Y:S01]  /*47a0*/  STS [R199+0x30c], R71 ;  /* 0x00030c47c7007388 */ /* 0x0003e20000000800 */
[----:B------:R-:W-:Y:S05]  /*47b0*/  @P3 BRA `(.L_x_6) ;  /* 0x0000000400e83947 */ /* 0x000fea0003800000 */
[----:B------:R-:W-:-:S05]  /*47c0*/  IMAD.WIDE R242, R3, 0x10, R242 ;  /* 0x0000001003f27825 */ /* 0x000fca00078e02f2 */
[----:B-1----:R-:W2:Y:S01]  /*47d0*/  LDG.E.128 R68, desc[UR10][R242.64] ;  /* 0x0000000af2447981 */ /* 0x002ea2000c1e1d00 */
        /* <DEDUP_REMOVED lines=10> */
[----:B--2---:R-:W2:Y:S01]  /*4880*/  LDG.E.128 R68, desc[UR10][R242.64] ;  /* 0x0000000af2447981 */ /* 0x004ea2000c1e1d00 */
[----:B------:R-:W0:Y:S01]  /*4890*/  LDC R199, c[0x0][0x364] ;  /* 0x0000d900ffc77b82 */ /* 0x000e220000000800 */
[----:B------:R-:W-:Y:S01]  /*48a0*/  IMAD R244, R3, 0x410, R244 ;  /* 0x0000041003f47824 */ /* 0x000fe200078e02f4 */
[----:B------:R-:W-:-:S04]  /*48b0*/  ISETP.GT.U32.AND P3, PT, R232, 0xf, PT ;  /* 0x0000000fe800780c */ /* 0x000fc80003f64070 */
[----:B0-----:R-:W-:-:S05]  /*48c0*/  LEA R199, R199, R244, 0x2 ;  /* 0x000000f4c7c77211 */ /* 0x001fca00078e10ff */
[----:B--2---:R3:W-:Y:S04]  /*48d0*/  STS [R199], R68 ;  /* 0x00000044c7007388 */ /* 0x0047e80000000800 */
[----:B------:R3:W-:Y:S04]  /*48e0*/  STS [R199+0x104], R69 ;  /* 0x00010445c7007388 */ /* 0x0007e80000000800 */
[----:B------:R3:W-:Y:S04]  /*48f0*/  STS [R199+0x208], R70 ;  /* 0x00020846c7007388 */ /* 0x0007e80000000800 */
[----:B------:R3:W-:Y:S01]  /*4900*/  STS [R199+0x30c], R71 ;  /* 0x00030c47c7007388 */ /* 0x0007e20000000800 */
[----:B------:R-:W-:Y:S05]  /*4910*/  @P3 BRA `(.L_x_6) ;  /* 0x0000000400903947 */ /* 0x000fea0003800000 */
[----:B------:R-:W-:-:S05]  /*4920*/  IMAD.WIDE R242, R3, 0x10, R242 ;  /* 0x0000001003f27825 */ /* 0x000fca00078e02f2 */
[----:B---3--:R-:W2:Y:S01]  /*4930*/  LDG.E.128 R68, desc[UR10][R242.64] ;  /* 0x0000000af2447981 */ /* 0x008ea2000c1e1d00 */
        /* <DEDUP_REMOVED lines=9> */
[----:B----4-:R-:W-:-:S06]  /*49d0*/  IMAD.WIDE R68, R3, 0x10, R242 ;  /* 0x0000001003447825 */ /* 0x010fcc00078e02f2 */
[----:B------:R-:W2:Y:S01]  /*49e0*/  LDG.E.128 R68, desc[UR10][R68.64] ;  /* 0x0000000a44447981 */ /* 0x000ea2000c1e1d00 */
        /* <DEDUP_REMOVED lines=9> */
[----:B0-----:R-:W-:-:S06]  /*4a80*/  IMAD.WIDE.U32 R68, R228, 0x10, R240 ;  /* 0x00000010e4447825 */ /* 0x001fcc00078e00f0 */
[----:B------:R-:W2:Y:S01]  /*4a90*/  LDG.E.128 R68, desc[UR10][R68.64] ;  /* 0x0000000a44447981 */ /* 0x000ea2000c1e1d00 */
[----:B------:R-:W-:-:S03]  /*4aa0*/  ISETP.GT.U32.AND P3, PT, R226, 0xf, PT ;  /* 0x0000000fe200780c */ /* 0x000fc60003f64070 */
        /* <DEDUP_REMOVED lines=70> */
[----:B------:R-:W2:Y:S04]  /*4f10*/  LDG.E.128 R68, desc[UR10][R68.64] ;  /* 0x0000000a44447981 */ /* 0x000ea8000c1e1d00 */
[----:B--2---:R0:W-:Y:S04]  /*4f20*/  STS [R193], R68 ;  /* 0x00000044c1007388 */ /* 0x0041e80000000800 */
[----:B------:R0:W-:Y:S04]  /*4f30*/  STS [R193+0x104], R69 ;  /* 0x00010445c1007388 */ /* 0x0001e80000000800 */
[----:B------:R0:W-:Y:S04]  /*4f40*/  STS [R193+0x208], R70 ;  /* 0x00020846c1007388 */ /* 0x0001e80000000800 */
[----:B------:R0:W-:Y:S02]  /*4f50*/  STS [R193+0x30c], R71 ;  /* 0x00030c47c1007388 */ /* 0x0001e40000000800 */
.L_x_6:
[----:B------:R-:W-:Y:S05]  /*4f60*/  BSYNC.RECONVERGENT B1 ;  /* 0x0000000000017941 */ /* 0x000fea0003800200 */
.L_x_5:
[----:B01234-:R-:W0:Y:S02]  /*4f70*/  LDC R68, c[0x0][0x364] ;  /* 0x0000d900ff447b82 */ /* 0x01fe240000000800 */
[----:B0-----:R-:W-:-:S04]  /*4f80*/  IADD3 R68, PT, PT, R68, R197, R68 ;  /* 0x000000c544447210 */ /* 0x001fc80007ffe044 */
[----:B------:R-:W-:-:S13]  /*4f90*/  ISETP.GT.U32.AND P3, PT, R68, 0x3f, PT ;  /* 0x0000003f4400780c */ /* 0x000fda0003f64070 */
[----:B------:R-:W-:Y:S05]  /*4fa0*/  @P3 BRA `(.L_x_2) ;  /* 0x0000049000ec3947 */ /* 0x000fea0003800000 */
[----:B------:R-:W-:Y:S04]  /*4fb0*/  BSSY.RECONVERGENT B1, `(.L_x_7) ;  /* 0x000009b000017945 */ /* 0x000fe80003800200 */
[----:B------:R-:W-:Y:S05]  /*4fc0*/  @P0 BRA `(.L_x_8) ;  /* 0x0000000800640947 */ /* 0x000fea0003800000 */
[----:B------:R-:W0:Y:S08]  /*4fd0*/  LDC R244, c[0x0][0x364] ;  /* 0x0000d900fff47b82 */ /* 0x000e300000000800 */
[----:B------:R-:W1:Y:S01]  /*4fe0*/  LDC R69, c[0x0][0x38c] ;  /* 0x0000e300ff457b82 */ /* 0x000e620000000800 */
[----:B0-----:R-:W-:-:S05]  /*4ff0*/  IADD3 R68, PT, PT, R244, R197, R244 ;  /* 0x000000c5f4447210 */ /* 0x001fca0007ffe0f4 */
[----:B-1----:R-:W-:-:S05]  /*5000*/  IMAD R68, R68, R69, RZ ;  /* 0x0000004544447224 */ /* 0x002fca00078e02ff */
[----:B------:R-:W-:-:S04]  /*5010*/  IADD3 R68, P3, PT, R68, UR9, RZ ;  /* 0x0000000944447c10 */ /* 0x000fc8000ff7e0ff */
[----:B------:R-:W-:Y:S02]  /*5020*/  IADD3.X R69, PT, PT, RZ, UR14, RZ, P3, !PT ;  /* 0x0000000eff457c10 */ /* 0x000fe40009ffe4ff */
        /* <DEDUP_REMOVED lines=10> */
[----:B------:R-:W-:-:S04]  /*50d0*/  IMAD R199, R244, 0x4, R201 ;  /* 0x00000004f4c77824 */ /* 0x000fc800078e02c9 */
[----:B------:R-:W-:-:S05]  /*50e0*/  IMAD R199, R244, 0x4, R199 ;  /* 0x00000004f4c77824 */ /* 0x000fca00078e02c7 */
        /* <DEDUP_REMOVED lines=9> */
[----:B------:R-:W-:-:S04]  /*5180*/  ISETP.GT.U32.AND P3, PT, R236, 0xf, PT ;  /* 0x0000000fec00780c */ /* 0x000fc80003f64070 */
[----:B0-----:R-:W-:-:S05]  /*5190*/  LEA R199, R244, R201, 0x2 ;  /* 0x000000c9f4c77211 */ /* 0x001fca00078e10ff */
[----:B------:R-:W-:-:S05]  /*51a0*/  IMAD R199, R244, 0x4, R199 ;  /* 0x00000004f4c77824 */ /* 0x000fca00078e02c7 */
        /* <DEDUP_REMOVED lines=11> */
[----:B------:R-:W-:-:S05]  /*5260*/  LEA R199, R244, R199, 0x2 ;  /* 0x000000c7f4c77211 */ /* 0x000fca00078e10ff */
        /* <DEDUP_REMOVED lines=9> */
[----:B------:R-:W-:-:S03]  /*5300*/  ISETP.GT.U32.AND P3, PT, R232, 0xf, PT ;  /* 0x0000000fe800780c */ /* 0x000fc60003f64070 */
[----:B0-----:R-:W-:-:S04]  /*5310*/  IMAD R199, R244, 0x4, R199 ;  /* 0x00000004f4c77824 */ /* 0x001fc800078e02c7 */
[----:B------:R-:W-:-:S05]  /*5320*/  IMAD R199, R244, 0x4, R199 ;  /* 0x00000004f4c77824 */ /* 0x000fca00078e02c7 */
[----:B--2---:R3:W-:Y:S04]  /*5330*/  STS [R199], R68 ;  /* 0x00000044c7007388 */ /* 0x0047e80000000800 */
[----:B------:R3:W-:Y:S04]  /*5340*/  STS [R199+0x104], R69 ;  /* 0x00010445c7007388 */ /* 0x0007e80000000800 */
[----:B------:R3:W-:Y:S04]  /*5350*/  STS [R199+0x208], R70 ;  /* 0x00020846c7007388 */ /* 0x0007e80000000800 */
[----:B------:R3:W-:Y:S01]  /*5360*/  STS [R199+0x30c], R71 ;  /* 0x00030c47c7007388 */ /* 0x0007e20000000800 */
[----:B------:R-:W-:Y:S05]  /*5370*/  @P3 BRA `(.L_x_8) ;  /* 0x0000000400783947 */ /* 0x000fea0003800000 */
[----:B------:R-:W-:-:S05]  /*5380*/  IMAD.WIDE R242, R3, 0x10, R242 ;  /* 0x0000001003f27825 */ /* 0x000fca00078e02f2 */
[----:B---3--:R-:W2:Y:S01]  /*5390*/  LDG.E.128 R68, desc[UR10][R242.64] ;  /* 0x0000000af2447981 */ /* 0x008ea2000c1e1d00 */
[----:B------:R-:W-:-:S03]  /*53a0*/  ISETP.GT.U32.AND P3, PT, R230, 0xf, PT ;  /* 0x0000000fe600780c */ /* 0x000fc60003f64070 */
[----:B--2---:R4:W-:Y:S04]  /*53b0*/  STS [R192], R68 ;  /* 0x00000044c0007388 */ /* 0x0049e80000000800 */
[----:B------:R4:W-:Y:S04]  /*53c0*/  STS [R192+0x104], R69 ;  /* 0x00010445c0007388 */ /* 0x0009e80000000800 */
[----:B------:R4:W-:Y:S04]  /*53d0*/  STS [R192+0x208], R70 ;  /* 0x00020846c0007388 */ /* 0x0009e80000000800 */
[----:B------:R4:W-:Y:S01]  /*53e0*/  STS [R192+0x30c], R71 ;  /* 0x00030c47c0007388 */ /* 0x0009e20000000800 */
[----:B------:R-:W-:Y:S05]  /*53f0*/  @P3 BRA `(.L_x_8) ;  /* 0x0000000400583947 */ /* 0x000fea0003800000 */
[----:B----4-:R-:W-:-:S06]  /*5400*/  IMAD.WIDE R68, R3, 0x10, R242 ;  /* 0x0000001003447825 */ /* 0x010fcc00078e02f2 */
        /* <DEDUP_REMOVED lines=85> */
.L_x_8:
[----:B------:R-:W-:Y:S05]  /*5960*/  BSYNC.RECONVERGENT B1 ;  /* 0x0000000000017941 */ /* 0x000fea0003800200 */
.L_x_7:
[----:B01234-:R-:W0:Y:S02]  /*5970*/  LDC R69, c[0x0][0x364] ;  /* 0x0000d900ff457b82 */ /* 0x01fe240000000800 */
[----:B0-----:R-:W-:-:S04]  /*5980*/  IADD3 R68, PT, PT, R69, R197, R69 ;  /* 0x000000c545447210 */ /* 0x001fc80007ffe045 */
[----:B------:R-:W-:-:S04]  /*5990*/  IADD3 R68, PT, PT, R68, R69, RZ ;  /* 0x0000004544447210 */ /* 0x000fc80007ffe0ff */
[----:B------:R-:W-:-:S13]  /*59a0*/  ISETP.GT.U32.AND P3, PT, R68, 0x3f, PT ;  /* 0x0000003f4400780c */ /* 0x000fda0003f64070 */
[----:B------:R-:W-:Y:S05]  /*59b0*/  @P3 BRA `(.L_x_2) ;  /* 0x0000048800683947 */ /* 0x000fea0003800000 */
[----:B------:R-:W-:Y:S04]  /*59c0*/  BSSY.RECONVERGENT B1, `(.L_x_9) ;  /* 0x00000b8000017945 */ /* 0x000fe80003800200 */
[----:B------:R-:W-:Y:S05]  /*59d0*/  @P0 BRA `(.L_x_10) ;  /* 0x0000000800d80947 */ /* 0x000fea0003800000 */
[----:B------:R-:W0:Y:S08]  /*59e0*/  LDC R244, c[0x0][0x364] ;  /* 0x0000d900fff47b82 */ /* 0x000e300000000800 */
[----:B------:R-:W1:Y:S01]  /*59f0*/  LDC R69, c[0x0][0x38c] ;  /* 0x0000e300ff457b82 */ /* 0x000e620000000800 */
[----:B0-----:R-:W-:-:S05]  /*5a00*/  IADD3 R68, PT, PT, R244, R197, R244 ;  /* 0x000000c5f4447210 */ /* 0x001fca0007ffe0f4 */
[----:B------:R-:W-:-:S04]  /*5a10*/  IMAD.IADD R68, R68, 0x1, R244 ;  /* 0x0000000144447824 */ /* 0x000fc800078e02f4 */
        /* <DEDUP_REMOVED lines=63> */
[----:B------:R-:W-:Y:S02]  /*5e10*/  ISETP.GT.U32.AND P3, PT, R230, 0xf, PT ;  /* 0x0000000fe600780c */ /* 0x000fe40003f64070 */
[----:B0-----:R-:W-:-:S05]  /*5e20*/  LEA R199, R199, R192, 0x2 ;  /* 0x000000c0c7c77211 */ /* 0x001fca00078e10ff */
        /* <DEDUP_REMOVED lines=8> */
[----:B------:R-:W-:Y:S01]  /*5eb0*/  ISETP.GT.U32.AND P3, PT, R228, 0xf, PT ;  /* 0x0000000fe400780c */ /* 0x000fe20003f64070 */
        /* <DEDUP_REMOVED lines=98> */
[----:B------:R-:W0:Y:S02]  /*64e0*/  LDC R240, c[0x0][0x364] ;  /* 0x0000d900fff07b82 */ /* 0x000e240000000800 */
[----:B0-----:R-:W-:-:S05]  /*64f0*/  IMAD R199, R240, 0x4, R181 ;  /* 0x00000004f0c77824 */ /* 0x001fca00078e02b5 */
[----:B--2---:R0:W-:Y:S04]  /*6500*/  STS [R199], R68 ;  /* 0x00000044c7007388 */ /* 0x0041e80000000800 */
[----:B------:R0:W-:Y:S04]  /*6510*/  STS [R199+0x104], R69 ;  /* 0x00010445c7007388 */ /* 0x0001e80000000800 */
[----:B------:R0:W-:Y:S04]  /*6520*/  STS [R199+0x208], R70 ;  /* 0x00020846c7007388 */ /* 0x0001e80000000800 */
[----:B------:R0:W-:Y:S02]  /*6530*/  STS [R199+0x30c], R71 ;  /* 0x00030c47c7007388 */ /* 0x0001e40000000800 */
.L_x_10:
[----:B------:R-:W-:Y:S05]  /*6540*/  BSYNC.RECONVERGENT B1 ;  /* 0x0000000000017941 */ /* 0x000fea0003800200 */
.L_x_9:
[----:B01234-:R-:W0:Y:S02]  /*6550*/  LDC R69, c[0x0][0x364] ;  /* 0x0000d900ff457b82 */ /* 0x01fe240000000800 */
[----:B0-----:R-:W-:-:S04]  /*6560*/  IADD3 R68, PT, PT, R69, R197, R69 ;  /* 0x000000c545447210 */ /* 0x001fc80007ffe045 */
[----:B------:R-:W-:-:S04]  /*6570*/  IADD3 R68, PT, PT, R69, R68, R69 ;  /* 0x0000004445447210 */ /* 0x000fc80007ffe045 */
[----:B------:R-:W-:-:S13]  /*6580*/  ISETP.GT.U32.AND P3, PT, R68, 0x3f, PT ;  /* 0x0000003f4400780c */ /* 0x000fda0003f64070 */
[----:B------:R-:W-:Y:S05]  /*6590*/  @P3 BRA `(.L_x_2) ;  /* 0x0000047c00703947 */ /* 0x000fea0003800000 */
[----:B------:R-:W-:Y:S04]  /*65a0*/  BSSY.RECONVERGENT B1, `(.L_x_11) ;  /* 0x00000c8000017945 */ /* 0x000fe80003800200 */
[----:B------:R-:W-:Y:S05]  /*65b0*/  @P0 BRA `(.L_x_12) ;  /* 0x0000000c00180947 */ /* 0x000fea0003800000 */
[----:B------:R-:W0:Y:S08]  /*65c0*/  LDC R244, c[0x0][0x364] ;  /* 0x0000d900fff47b82 */ /* 0x000e300000000800 */
[----:B------:R-:W1:Y:S01]  /*65d0*/  LDC R69, c[0x0][0x38c] ;  /* 0x0000e300ff457b82 */ /* 0x000e620000000800 */
[----:B0-----:R-:W-:-:S04]  /*65e0*/  IADD3 R68, PT, PT, R244, R197, R244 ;  /* 0x000000c5f4447210 */ /* 0x001fc80007ffe0f4 */
[----:B------:R-:W-:-:S05]  /*65f0*/  IADD3 R68, PT, PT, R244, R68, R244 ;  /* 0x00000044f4447210 */ /* 0x000fca0007ffe0f4 */
        /* <DEDUP_REMOVED lines=15> */
[----:B------:R-:W-:-:S05]  /*66f0*/  LEA R199, R244, R199, 0x2 ;  /* 0x000000c7f4c77211 */ /* 0x000fca00078e10ff */
        /* <DEDUP_REMOVED lines=51> */
[----:B------:R-:W-:Y:S01]  /*6a30*/  ISETP.GT.U32.AND P3, PT, R230, 0xf, PT ;  /* 0x0000000fe600780c */ /* 0x000fe20003f64070 */
[----:B0-----:R-:W-:-:S05]  /*6a40*/  IMAD R199, R201, 0x4, R192 ;  /* 0x00000004c9c77824 */ /* 0x001fca00078e02c0 */
[----:B------:R-:W-:-:S05]  /*6a50*/  LEA R199, R201, R199, 0x2 ;  /* 0x000000c7c9c77211 */ /* 0x000fca00078e10ff */
        /* <DEDUP_REMOVED lines=9> */
[----:B0-----:R-:W-:-:S04]  /*6af0*/  IMAD R199, R242, 0x4, R191 ;  /* 0x00000004f2c77824 */ /* 0x001fc800078e02bf */
[----:B------:R-:W-:-:S05]  /*6b00*/  IMAD R199, R242, 0x4, R199 ;  /* 0x00000004f2c77824 */ /* 0x000fca00078e02c7 */
        /* <DEDUP_REMOVED lines=107> */
[----:B0-----:R-:W-:-:S05]  /*71c0*/  LEA R199, R240, R181, 0x2 ;  /* 0x000000b5f0c77211 */ /* 0x001fca00078e10ff */
[----:B------:R-:W-:-:S05]  /*71d0*/  IMAD R199, R240, 0x4, R199 ;  /* 0x00000004f0c77824 */ /* 0x000fca00078e02c7 */
[----:B--2---:R0:W-:Y:S04]  /*71e0*/  STS [R199], R68 ;  /* 0x00000044c7007388 */ /* 0x0041e80000000800 */
[----:B------:R0:W-:Y:S04]  /*71f0*/  STS [R199+0x104], R69 ;  /* 0x00010445c7007388 */ /* 0x0001e80000000800 */
[----:B------:R0:W-:Y:S04]  /*7200*/  STS [R199+0x208], R70 ;  /* 0x00020846c7007388 */ /* 0x0001e80000000800 */
[----:B------:R0:W-:Y:S02]  /*7210*/  STS [R199+0x30c], R71 ;  /* 0x00030c47c7007388 */ /* 0x0001e40000000800 */
.L_x_12:
[----:B------:R-:W-:Y:S05]  /*7220*/  BSYNC.RECONVERGENT B1 ;  /* 0x0000000000017941 */ /* 0x000fea0003800200 */
.L_x_11:
[----:B01234-:R-:W0:Y:S02]  /*7230*/  LDC R69, c[0x0][0x364] ;  /* 0x0000d900ff457b82 */ /* 0x01fe240000000800 */
[----:B0-----:R-:W-:-:S04]  /*7240*/  IADD3 R68, PT, PT, R69, R197, R69 ;  /* 0x000000c545447210 */ /* 0x001fc80007ffe045 */
[----:B------:R-:W-:-:S05]  /*7250*/  IADD3 R68, PT, PT, R69, R68, R69 ;  /* 0x0000004445447210 */ /* 0x000fca0007ffe045 */
[----:B------:R-:W-:-:S05]  /*7260*/  IMAD.IADD R68, R68, 0x1, R69 ;  /* 0x0000000144447824 */ /* 0x000fca00078e0245 */
[----:B------:R-:W-:-:S13]  /*7270*/  ISETP.GT.U32.AND P3, PT, R68, 0x3f, PT ;  /* 0x0000003f4400780c */ /* 0x000fda0003f64070 */
[----:B------:R-:W-:Y:S05]  /*7280*/  @P3 BRA `(.L_x_2) ;  /* 0x0000047000343947 */ /* 0x000fea0003800000 */
[----:B------:R-:W-:Y:S04]  /*7290*/  BSSY.RECONVERGENT B1, `(.L_x_13) ;  /* 0x00000d1000017945 */ /* 0x000fe80003800200 */
[----:B------:R-:W-:Y:S05]  /*72a0*/  @P0 BRA `(.L_x_14) ;  /* 0x0000000c003c0947 */ /* 0x000fea0003800000 */
[----:B------:R-:W0:Y:S08]  /*72b0*/  LDC R244, c[0x0][0x364] ;  /* 0x0000d900fff47b82 */ /* 0x000e300000000800 */
[----:B------:R-:W1:Y:S01]  /*72c0*/  LDC R69, c[0x0][0x38c] ;  /* 0x0000e300ff457b82 */ /* 0x000e620000000800 */
[----:B0-----:R-:W-:-:S04]  /*72d0*/  IADD3 R68, PT, PT, R244, R197, R244 ;  /* 0x000000c5f4447210 */ /* 0x001fc80007ffe0f4 */
[----:B------:R-:W-:-:S04]  /*72e0*/  IADD3 R68, PT, PT, R244, R68, R244 ;  /* 0x00000044f4447210 */ /* 0x000fc80007ffe0f4 */
[----:B------:R-:W-:-:S05]  /*72f0*/  IADD3 R68, PT, PT, R68, R244, RZ ;  /* 0x000000f444447210 */ /* 0x000fca0007ffe0ff */
        /* <DEDUP_REMOVED lines=13> */
[----:B------:R-:W-:-:S05]  /*73d0*/  IMAD R199, R244, 0x4, R201 ;  /* 0x00000004f4c77824 */ /* 0x000fca00078e02c9 */
[----:B------:R-:W-:-:S05]  /*73e0*/  LEA R199, R244, R199, 0x2 ;  /* 0x000000c7f4c77211 */ /* 0x000fca00078e10ff */
        /* <DEDUP_REMOVED lines=13> */
[----:B0-----:R-:W-:-:S04]  /*74c0*/  IMAD R199, R244, 0x4, R201 ;  /* 0x00000004f4c77824 */ /* 0x001fc800078e02c9 */
[----:B------:R-:W-:-:S05]  /*74d0*/  IMAD R199, R244, 0x4, R199 ;  /* 0x00000004f4c77824 */ /* 0x000fca00078e02c7 */
        /* <DEDUP_REMOVED lines=28> */
[----:B0-----:R-:W-:-:S05]  /*76a0*/  IMAD R199, R244, 0x4, R199 ;  /* 0x00000004f4c77824 */ /* 0x001fca00078e02c7 */
        /* <DEDUP_REMOVED lines=13> */
[----:B0-----:R-:W-:-:S04]  /*7780*/  IMAD R199, R244, 0x4, R192 ;  /* 0x00000004f4c77824 */ /* 0x001fc800078e02c0 */
[----:B------:R-:W-:-:S05]  /*7790*/  IMAD R199, R244, 0x4, R199 ;  /* 0x00000004f4c77824 */ /* 0x000fca00078e02c7 */
        /* <DEDUP_REMOVED lines=128> */
.L_x_14:
[----:B------:R-:W-:Y:S05]  /*7fa0*/  BSYNC.RECONVERGENT B1 ;  /* 0x0000000000017941 */ /* 0x000fea0003800200 */
.L_x_13:
[----:B01234-:R-:W0:Y:S02]  /*7fb0*/  LDC R69, c[0x0][0x364] ;  /* 0x0000d900ff457b82 */ /* 0x01fe240000000800 */
[----:B0-----:R-:W-:-:S04]  /*7fc0*/  IADD3 R68, PT, PT, R69, R197, R69 ;  /* 0x000000c545447210 */ /* 0x001fc80007ffe045 */
[----:B------:R-:W-:-:S04]  /*7fd0*/  IADD3 R68, PT, PT, R69, R68, R69 ;  /* 0x0000004445447210 */ /* 0x000fc80007ffe045 */
        /* <DEDUP_REMOVED lines=9> */
[----:B------:R-:W-:-:S05]  /*8070*/  IADD3 R68, PT, PT, R69, R68, R69 ;  /* 0x0000004445447210 */ /* 0x000fca0007ffe045 */
[----:B-1----:R-:W-:-:S05]  /*8080*/  IMAD R68, R68, R71, RZ ;  /* 0x0000004744447224 */ /* 0x002fca00078e02ff */
[----:B------:R-:W-:-:S05]  /*8090*/  IADD3 R68, P3, PT, R68, UR9, RZ ;  /* 0x0000000944447c10 */ /* 0x000fca000ff7e0ff */
[----:B------:R-:W-:Y:S01]  /*80a0*/  IMAD.X R69, RZ, RZ, UR14, P3 ;  /* 0x0000000eff457e24 */ /* 0x000fe200098e06ff */
[----:B------:R-:W-:-:S04]  /*80b0*/  LEA R240, P3, R68, UR12, 0x2 ;  /* 0x0000000c44f07c11 */ /* 0x000fc8000f8610ff */
[----:B------:R-:W-:-:S03]  /*80c0*/  LEA.HI.X R241, R68, UR13, R69, 0x2, P3 ;  /* 0x0000000d44f17c11 */ /* 0x000fc600098f1445 */
[----:B------:R-:W-:-:S05]  /*80d0*/  IMAD.WIDE.U32 R242, R0, 0x10, R240 ;  /* 0x0000001000f27825 */ /* 0x000fca00078e00f0 */
[----:B------:R-:W2:Y:S01]  /*80e0*/  LDG.E.128 R68, desc[UR10][R242.64] ;  /* 0x0000000af2447981 */ /* 0x000ea2000c1e1d00 */
[----:B------:R-:W-:-:S03]  /*80f0*/  ISETP.GT.U32.AND P3, PT, R238, 0xf, PT ;  /* 0x0000000fee00780c */ /* 0x000fc60003f64070 */
[----:B--2---:R0:W-:Y:S04]  /*8100*/  STS [R178], R68 ;  /* 0x00000044b2007388 */ /* 0x0041e80000000800 */
[----:B------:R0:W-:Y:S04]  /*8110*/  STS [R178+0x104], R69 ;  /* 0x00010445b2007388 */ /* 0x0001e80000000800 */
[----:B------:R0:W-:Y:S04]  /*8120*/  STS [R178+0x208], R70 ;  /* 0x00020846b2007388 */ /* 0x0001e80000000800 */
[----:B------:R0:W-:Y:S01]  /*8130*/  STS [R178+0x30c], R71 ;  /* 0x00030c47b2007388 */ /* 0x0001e20000000800 */
[----:B------:R-:W-:Y:S05]  /*8140*/  @P3 BRA `(.L_x_16) ;  /* 0x0000000400d83947 */ /* 0x000fea0003800000 */
[----:B------:R-:W-:-:S05]  /*8150*/  IMAD.WIDE R242, R3, 0x10, R242 ;  /* 0x0000001003f27825 */ /* 0x000fca00078e02f2 */
[----:B0-----:R-:W2:Y:S01]  /*8160*/  LDG.E.128 R68, desc[UR10][R242.64] ;  /* 0x0000000af2447981 */ /* 0x001ea2000c1e1d00 */
[----:B------:R-:W-:-:S03]  /*8170*/  ISETP.GT.U32.AND P3, PT, R236, 0xf, PT ;  /* 0x0000000fec00780c */ /* 0x000fc60003f64070 */
[----:B--2---:R1:W-:Y:S04]  /*8180*/  STS [R177], R68 ;  /* 0x00000044b1007388 */ /* 0x0043e80000000800 */
[----:B------:R1:W-:Y:S04]  /*8190*/  STS [R177+0x104], R69 ;  /* 0x00010445b1007388 */ /* 0x0003e80000000800 */
[----:B------:R1:W-:Y:S04]  /*81a0*/  STS [R177+0x208], R70 ;  /* 0x00020846b1007388 */ /* 0x0003e80000000800 */
[----:B------:R1:W-:Y:S01]  /*81b0*/  STS [R177+0x30c], R71 ;  /* 0x00030c47b1007388 */ /* 0x0003e20000000800 */
[----:B------:R-:W-:Y:S05]  /*81c0*/  @P3 BRA `(.L_x_16) ;  /* 0x0000000400b83947 */ /* 0x000fea0003800000 */
[----:B------:R-:W-:-:S05]  /*81d0*/  IMAD.WIDE R242, R3, 0x10, R242 ;  /* 0x0000001003f27825 */ /* 0x000fca00078e02f2 */
[----:B-1----:R-:W2:Y:S01]  /*81e0*/  LDG.E.128 R68, desc[UR10][R242.64] ;  /* 0x0000000af2447981 */ /* 0x002ea2000c1e1d00 */
[----:B------:R-:W-:-:S03]  /*81f0*/  ISETP.GT.U32.AND P3, PT, R234, 0xf, PT ;  /* 0x0000000fea00780c */ /* 0x000fc60003f64070 */
[----:B--2---:R2:W-:Y:S04]  /*8200*/  STS [R176], R68 ;  /* 0x00000044b0007388 */ /* 0x0045e80000000800 */
[----:B------:R2:W-:Y:S04]  /*8210*/  STS [R176+0x104], R69 ;  /* 0x00010445b0007388 */ /* 0x0005e80000000800 */
[----:B------:R2:W-:Y:S04]  /*8220*/  STS [R176+0x208], R70 ;  /* 0x00020846b0007388 */ /* 0x0005e80000000800 */
[----:B------:R2:W-:Y:S01]  /*8230*/  STS [R176+0x30c], R71 ;  /* 0x00030c47b0007388 */ /* 0x0005e20000000800 */
[----:B------:R-:W-:Y:S05]  /*8240*/  @P3 BRA `(.L_x_16) ;  /* 0x0000000400983947 */ /* 0x000fea0003800000 */
[----:B------:R-:W-:-:S05]  /*8250*/  IMAD.WIDE R242, R3, 0x10, R242 ;  /* 0x0000001003f27825 */ /* 0x000fca00078e02f2 */
[----:B--2---:R-:W2:Y:S01]  /*8260*/  LDG.E.128 R68, desc[UR10][R242.64] ;  /* 0x0000000af2447981 */ /* 0x004ea2000c1e1d00 */
[----:B------:R-:W-:-:S03]  /*8270*/  ISETP.GT.U32.AND P3, PT, R232, 0xf, PT ;  /* 0x0000000fe800780c */ /* 0x000fc60003f64070 */
        /* <DEDUP_REMOVED lines=99> */
.L_x_16:
[----:B------:R-:W-:Y:S05]  /*88b0*/  BSYNC.RECONVERGENT B1 ;  /* 0x0000000000017941 */ /* 0x000fea0003800200 */
.L_x_15:
[----:B01234-:R-:W0:Y:S02]  /*88c0*/  LDC R69, c[0x0][0x364] ;  /* 0x0000d900ff457b82 */ /* 0x01fe240000000800 */
[----:B0-----:R-:W-:-:S04]  /*88d0*/  IADD3 R68, PT, PT, R69, R197, R69 ;  /* 0x000000c545447210 */ /* 0x001fc80007ffe045 */
[----:B------:R-:W-:-:S04]  /*88e0*/  IADD3 R68, PT, PT, R69, R68, R69 ;  /* 0x0000004445447210 */ /* 0x000fc80007ffe045 */
        /* <DEDUP_REMOVED lines=161> */
.L_x_18:
[----:B------:R-:W-:Y:S05]  /*9300*/  BSYNC.RECONVERGENT B1 ;  /* 0x0000000000017941 */ /* 0x000fea0003800200 */
.L_x_17:
[----:B01234-:R-:W0:Y:S02]  /*9310*/  LDC R69, c[0x0][0x364] ;  /* 0x0000d900ff457b82 */ /* 0x01fe240000000800 */
[----:B0-----:R-:W-:-:S04]  /*9320*/  IADD3 R68, PT, PT, R69, R197, R69 ;  /* 0x000000c545447210 */ /* 0x001fc80007ffe045 */
[----:B------:R-:W-:-:S04]  /*9330*/  IADD3 R68, PT, PT, R69, R68, R69 ;  /* 0x0000004445447210 */ /* 0x000fc80007ffe045 */
        /* <DEDUP_REMOVED lines=19> */
[----:B------:R-:W-:Y:S02]  /*9470*/  LEA R199, R199, R162, 0x2 ;  /* 0x000000a2c7c77211 */ /* 0x000fe400078e10ff */
        /* <DEDUP_REMOVED lines=158> */
[----:B------:R-:W-:-:S05]  /*9e60*/  LEA R199, R240, R199, 0x2 ;  /* 0x000000c7f0c77211 */ /* 0x000fca00078e10ff */
[----:B--2---:R0:W-:Y:S04]  /*9e70*/  STS [R199], R68 ;  /* 0x00000044c7007388 */ /* 0x0041e80000000800 */
[----:B------:R0:W-:Y:S04]  /*9e80*/  STS [R199+0x104], R69 ;  /* 0x00010445c7007388 */ /* 0x0001e80000000800 */
[----:B------:R0:W-:Y:S04]  /*9e90*/  STS [R199+0x208], R70 ;  /* 0x00020846c7007388 */ /* 0x0001e80000000800 */
[----:B------:R0:W-:Y:S02]  /*9ea0*/  STS [R199+0x30c], R71 ;  /* 0x00030c47c7007388 */ /* 0x0001e40000000800 */
.L_x_20:
[----:B------:R-:W-:Y:S05]  /*9eb0*/  BSYNC.RECONVERGENT B1 ;  /* 0x0000000000017941 */ /* 0x000fea0003800200 */
.L_x_19:
[----:B01234-:R-:W0:Y:S02]  /*9ec0*/  LDC R69, c[0x0][0x364] ;  /* 0x0000d900ff457b82 */ /* 0x01fe240000000800 */
[----:B0-----:R-:W-:-:S04]  /*9ed0*/  IADD3 R68, PT, PT, R69, R197, R69 ;  /* 0x000000c545447210 */ /* 0x001fc80007ffe045 */
[----:B------:R-:W-:-:S04]  /*9ee0*/  IADD3 R68, PT, PT, R69, R68, R69 ;  /* 0x0000004445447210 */ /* 0x000fc80007ffe045 */
        /* <DEDUP_REMOVED lines=13> */
[----:B------:R-:W-:-:S04]  /*9fc0*/  IMAD.IADD R68, R68, 0x1, R201 ;  /* 0x0000000144447824 */ /* 0x000fc800078e02c9 */
[----:B-1----:R-:W-:-:S05]  /*9fd0*/  IMAD R68, R68, R69, RZ ;  /* 0x0000004544447224 */ /* 0x002fca00078e02ff */
[----:B------:R-:W-:-:S04]  /*9fe0*/  IADD3 R68, P3, PT, R68, UR9, RZ ;  /* 0x0000000944447c10 */ /* 0x000fc8000ff7e0ff */
[----:B------:R-:W-:Y:S02]  /*9ff0*/  IADD3.X R69, PT, PT, RZ, UR14, RZ, P3, !PT ;  /* 0x0000000eff457c10 */ /* 0x000fe40009ffe4ff */
[----:B------:R-:W-:-:S04]  /*a000*/  LEA R240, P3, R68, UR12, 0x2 ;  /* 0x0000000c44f07c11 */ /* 0x000fc8000f8610ff */
[----:B------:R-:W-:-:S03]  /*a010*/  LEA.HI.X R241, R68, UR13, R69, 0x2, P3 ;  /* 0x0000000d44f17c11 */ /* 0x000fc600098f1445 */
[----:B------:R-:W-:-:S05]  /*a020*/  IMAD.WIDE.U32 R242, R0, 0x10, R240 ;  /* 0x0000001000f27825 */ /* 0x000fca00078e00f0 */
[----:B------:R-:W2:Y:S01]  /*a030*/  LDG.E.128 R68, desc[UR10][R242.64] ;  /* 0x0000000af2447981 */ /* 0x000ea2000c1e1d00 */
[----:B------:R-:W-:Y:S01]  /*a040*/  IMAD R199, R201, 0x4, R162 ;  /* 0x00000004c9c77824 */ /* 0x000fe200078e02a2 */
[----:B------:R-:W-:-:S03]  /*a050*/  ISETP.GT.U32.AND P3, PT, R238, 0xf, PT ;  /* 0x0000000fee00780c */ /* 0x000fc60003f64070 */
        /* <DEDUP_REMOVED lines=172> */
[----:B------:R-:W-:-:S04]  /*ab20*/  IMAD R199, R240, 0x4, R199 ;  /* 0x00000004f0c77824 */ /* 0x000fc800078e02c7 */
[----:B------:R-:W-:-:S05]  /*ab30*/  IMAD R199, R240, 0x4, R199 ;  /* 0x00000004f0c77824 */ /* 0x000fca00078e02c7 */
[----:B--2---:R0:W-:Y:S04]  /*ab40*/  STS [R199], R68 ;  /* 0x00000044c7007388 */ /* 0x0041e80000000800 */
[----:B------:R0:W-:Y:S04]  /*ab50*/  STS [R199+0x104], R69 ;  /* 0x00010445c7007388 */ /* 0x0001e80000000800 */
[----:B------:R0:W-:Y:S04]  /*ab60*/  STS [R199+0x208], R70 ;  /* 0x00020846c7007388 */ /* 0x0001e80000000800 */
[----:B------:R0:W-:Y:S02]  /*ab70*/  STS [R199+0x30c], R71 ;  /* 0x00030c47c7007388 */ /* 0x0001e40000000800 */
.L_x_22:
[----:B------:R-:W-:Y:S05]  /*ab80*/  BSYNC.RECONVERGENT B1 ;  /* 0x0000000000017941 */ /* 0x000fea0003800200 */
.L_x_21:
[----:B01234-:R-:W0:Y:S02]  /*ab90*/  LDC R69, c[0x0][0x364] ;  /* 0x0000d900ff457b82 */ /* 0x01fe240000000800 */
[----:B0-----:R-:W-:-:S04]  /*aba0*/  IADD3 R68, PT, PT, R69, R197, R69 ;  /* 0x000000c545447210 */ /* 0x001fc80007ffe045 */
[----:B------:R-:W-:-:S04]  /*abb0*/  IADD3 R68, PT, PT, R69, R68, R69 ;  /* 0x0000004445447210 */ /* 0x000fc80007ffe045 */
        /* <DEDUP_REMOVED lines=12> */
[----:B------:R-:W-:-:S04]  /*ac80*/  IADD3 R68, PT, PT, R201, R68, R201 ;  /* 0x00000044c9447210 */ /* 0x000fc80007ffe0c9 */
        /* <DEDUP_REMOVED lines=199> */
[----:B------:R-:W-:-:S05]  /*b900*/  LEA R199, R240, R199, 0x2 ;  /* 0x000000c7f0c77211 */ /* 0x000fca00078e10ff */
[----:B--2---:R0:W-:Y:S04]  /*b910*/  STS [R199], R68 ;  /* 0x00000044c7007388 */ /* 0x0041e80000000800 */
[----:B------:R0:W-:Y:S04]  /*b920*/  STS [R199+0x104], R69 ;  /* 0x00010445c7007388 */ /* 0x0001e80000000800 */
[----:B------:R0:W-:Y:S04]  /*b930*/  STS [R199+0x208], R70 ;  /* 0x00020846c7007388 */ /* 0x0001e80000000800 */
[----:B------:R0:W-:Y:S02]  /*b940*/  STS [R199+0x30c], R71 ;  /* 0x00030c47c7007388 */ /* 0x0001e40000000800 */
.L_x_24:
[----:B------:R-:W-:Y:S05]  /*b950*/  BSYNC.RECONVERGENT B1 ;  /* 0x0000000000017941 */ /* 0x000fea0003800200 */
.L_x_23:
[----:B01234-:R-:W0:Y:S02]  /*b960*/  LDC R69, c[0x0][0x364] ;  /* 0x0000d900ff457b82 */ /* 0x01fe240000000800 */
[----:B0-----:R-:W-:-:S04]  /*b970*/  IADD3 R68, PT, PT, R69, R197, R69 ;  /* 0x000000c545447210 */ /* 0x001fc80007ffe045 */
[----:B------:R-:W-:-:S04]  /*b980*/  IADD3 R68, PT, PT, R69, R68, R69 ;  /* 0x0000004445447210 */ /* 0x000fc80007ffe045 */
        /* <DEDUP_REMOVED lines=234> */
[----:B------:R0:W-:Y:S02]  /*c830*/  STS [R199+0x30c], R71 ;  /* 0x00030c47c7007388 */ /* 0x0001e40000000800 */
.L_x_26:
[----:B------:R-:W-:Y:S05]  /*c840*/  BSYNC.RECONVERGENT B1 ;  /* 0x0000000000017941 */ /* 0x000fea0003800200 */
.L_x_25:
[----:B01234-:R-:W0:Y:S02]  /*c850*/  LDC R69, c[0x0][0x364] ;  /* 0x0000d900ff457b82 */ /* 0x01fe240000000800 */
[----:B0-----:R-:W-:-:S04]  /*c860*/  IADD3 R68, PT, PT, R69, R197, R69 ;  /* 0x000000c545447210 */ /* 0x001fc80007ffe045 */
[----:B------:R-:W-:-:S04]  /*c870*/  IADD3 R68, PT, PT, R69, R68, R69 ;  /* 0x0000004445447210 */ /* 0x000fc80007ffe045 */
        /* <DEDUP_REMOVED lines=251> */
.L_x_28:
[----:B------:R-:W-:Y:S05]  /*d830*/  BSYNC.RECONVERGENT B1 ;  /* 0x0000000000017941 */ /* 0x000fea0003800200 */
.L_x_27:
[----:B01234-:R-:W0:Y:S02]  /*d840*/  LDC R69, c[0x0][0x364] ;  /* 0x0000d900ff457b82 */ /* 0x01fe240000000800 */
[----:B0-----:R-:W-:-:S04]  /*d850*/  IADD3 R68, PT, PT, R69, R197, R69 ;  /* 0x000000c545447210 */ /* 0x001fc80007ffe045 */
[----:B------:R-:W-:-:S04]  /*d860*/  IADD3 R68, PT, PT, R69, R68, R69 ;  /* 0x0000004445447210 */ /* 0x000fc80007ffe045 */
        /* <DEDUP_REMOVED lines=157> */
.L_x_30:
[----:B------:R-:W-:Y:S05]  /*e240*/  BSYNC.RECONVERGENT B1 ;  /* 0x0000000000017941 */ /* 0x000fea0003800200 */
.L_x_29:
[----:B01234-:R-:W0:Y:S02]  /*e250*/  LDC R69, c[0x0][0x364] ;  /* 0x0000d900ff457b82 */ /* 0x01fe240000000800 */
[----:B0-----:R-:W-:-:S04]  /*e260*/  IADD3 R68, PT, PT, R69, R197, R69 ;  /* 0x000000c545447210 */ /* 0x001fc80007ffe045 */
[----:B------:R-:W-:-:S04]  /*e270*/  IADD3 R68, PT, PT, R69, R68, R69 ;  /* 0x0000004445447210 */ /* 0x000fc80007ffe045 */
        /* <DEDUP_REMOVED lines=160> */
.L_x_32:
[----:B------:R-:W-:Y:S05]  /*ec80*/  BSYNC.RECONVERGENT B1 ;  /* 0x0000000000017941 */ /* 0x000fea0003800200 */
.L_x_31:
[----:B01234-:R-:W0:Y:S02]  /*ec90*/  LDC R69, c[0x0][0x364] ;  /* 0x0000d900ff457b82 */ /* 0x01fe240000000800 */
[----:B0-----:R-:W-:-:S04]  /*eca0*/  IADD3 R68, PT, PT, R69, R197, R69 ;  /* 0x000000c545447210 */ /* 0x001fc80007ffe045 */
[----:B------:R-:W-:-:S04]  /*ecb0*/  IADD3 R68, PT, PT, R69, R68, R69 ;  /* 0x0000004445447210 */ /* 0x000fc80007ffe045 */
        /* <DEDUP_REMOVED lines=154> */
.L_x_34:
[----:B------:R-:W-:Y:S05]  /*f660*/  BSYNC.RECONVERGENT B1 ;  /* 0x0000000000017941 */ /* 0x000fea0003800200 */
.L_x_33:
        /* <DEDUP_REMOVED lines=184> */
.L_x_36:
[----:B------:R-:W-:Y:S05]  /*101f0*/  BSYNC.RECONVERGENT B1 ;  /* 0x0000000000017941 */ /* 0x000fea0003800200 */
.L_x_35:
        /* <DEDUP_REMOVED lines=203> */
.L_x_38:
[----:B------:R-:W-:Y:S05]  /*10eb0*/  BSYNC.RECONVERGENT B1 ;  /* 0x0000000000017941 */ /* 0x000fea0003800200 */
.L_x_37:
        /* <DEDUP_REMOVED lines=214> */
[----:B------:R-:W-:-:S05]  /*11c20*/  IMAD R199, R240, 0x4, R199 ;  /* 0x00000004f0c77824 */ /* 0x000fca00078e02c7 */
[----:B--2---:R0:W-:Y:S04]  /*11c30*/  STS [R199], R68 ;  /* 0x00000044c7007388 */ /* 0x0041e80000000800 */
[----:B------:R0:W-:Y:S04]  /*11c40*/  STS [R199+0x104], R69 ;  /* 0x00010445c7007388 */ /* 0x0001e80000000800 */
[----:B------:R0:W-:Y:S04]  /*11c50*/  STS [R199+0x208], R70 ;  /* 0x00020846c7007388 */ /* 0x0001e80000000800 */
[----:B------:R0:W-:Y:S02]  /*11c60*/  STS [R199+0x30c], R71 ;  /* 0x00030c47c7007388 */ /* 0x0001e40000000800 */
.L_x_40:
[----:B------:R-:W-:Y:S05]  /*11c70*/  BSYNC.RECONVERGENT B1 ;  /* 0x0000000000017941 */ /* 0x000fea0003800200 */
.L_x_39:
        /* <DEDUP_REMOVED lines=233> */
[----:B--2---:R0:W-:Y:S04]  /*12b10*/  STS [R199], R68 ;  /* 0x00000044c7007388 */ /* 0x0041e80000000800 */
[----:B------:R0:W-:Y:S04]  /*12b20*/  STS [R199+0x104], R69 ;  /* 0x00010445c7007388 */ /* 0x0001e80000000800 */
[----:B------:R0:W-:Y:S04]  /*12b30*/  STS [R199+0x208], R70 ;  /* 0x00020846c7007388 */ /* 0x0001e80000000800 */
[----:B------:R0:W-:Y:S02]  /*12b40*/  STS [R199+0x30c], R71 ;  /* 0x00030c47c7007388 */ /* 0x0001e40000000800 */
.L_x_42:
[----:B------:R-:W-:Y:S05]  /*12b50*/  BSYNC.RECONVERGENT B1 ;  /* 0x0000000000017941 */ /* 0x000fea0003800200 */
.L_x_41:
        /* <DEDUP_REMOVED lines=252> */
[----:B------:R0:W-:Y:S02]  /*13b20*/  STS [R199+0x30c], R71 ;  /* 0x00030c47c7007388 */ /* 0x0001e40000000800 */
.L_x_44:
[----:B------:R-:W-:Y:S05]  /*13b30*/  BSYNC.RECONVERGENT B1 ;  /* 0x0000000000017941 */ /* 0x000fea0003800200 */
.L_x_43:
        /* <DEDUP_REMOVED lines=11> */
[----:B------:R-:W-:-:S04]  /*13bf0*/  IADD3 R68, PT, PT, R68, R69, RZ ;  /* 0x0000004544447210 */ /* 0x000fc80007ffe0ff */
        /* <DEDUP_REMOVED lines=259> */
.L_x_46:
[----:B------:R-:W-:Y:S05]  /*14c30*/  BSYNC.RECONVERGENT B1 ;  /* 0x0000000000017941 */ /* 0x000fea0003800200 */
.L_x_45:
        /* <DEDUP_REMOVED lines=287> */
.L_x_48:
[----:B------:R-:W-:Y:S05]  /*15e30*/  BSYNC.RECONVERGENT B1 ;  /* 0x0000000000017941 */ /* 0x000fea0003800200 */
.L_x_47:
        /* <DEDUP_REMOVED lines=304> */
[----:B------:R0:W-:Y:S02]  /*17140*/  STS [R199+0x30c], R71 ;  /* 0x00030c47c7007388 */ /* 0x0001e40000000800 */
.L_x_50:
[----:B------:R-:W-:Y:S05]  /*17150*/  BSYNC.RECONVERGENT B1 ;  /* 0x0000000000017941 */ /* 0x000fea0003800200 */
.L_x_49:
        /* <DEDUP_REMOVED lines=321> */
.L_x_52:
[----:B------:R-:W-:Y:S05]  /*18570*/  BSYNC.RECONVERGENT B1 ;  /* 0x0000000000017941 */ /* 0x000fea0003800200 */
.L_x_51:
        /* <DEDUP_REMOVED lines=339> */
.L_x_54:
[----:B------:R-:W-:Y:S05]  /*19ab0*/  BSYNC.RECONVERGENT B1 ;  /* 0x0000000000017941 */ /* 0x000fea0003800200 */
.L_x_53:
        /* <DEDUP_REMOVED lines=355> */
.L_x_56:
[----:B------:R-:W-:Y:S05]  /*1b0f0*/  BSYNC.RECONVERGENT B1 ;  /* 0x0000000000017941 */ /* 0x000fea0003800200 */
.L_x_55:
        /* <DEDUP_REMOVED lines=204> */
.L_x_58:
[----:B------:R-:W-:Y:S05]  /*1bdc0*/  BSYNC.RECONVERGENT B1 ;  /* 0x0000000000017941 */ /* 0x000fea0003800200 */
.L_x_57:
        /* <DEDUP_REMOVED lines=184> */
.L_x_60:
[----:B------:R-:W-:Y:S05]  /*1c950*/  BSYNC.RECONVERGENT B1 ;  /* 0x0000000000017941 */ /* 0x000fea0003800200 */
.L_x_59:
        /* <DEDUP_REMOVED lines=185> */
.L_x_62:
[----:B------:R-:W-:Y:S05]  /*1d4f0*/  BSYNC.RECONVERGENT B1 ;  /* 0x0000000000017941 */ /* 0x000fea0003800200 */
.L_x_61:
        /* <DEDUP_REMOVED lines=188> */
.L_x_64:
[----:B------:R-:W-:Y:S05]  /*1e0c0*/  BSYNC.RECONVERGENT B1 ;  /* 0x0000000000017941 */ /* 0x000fea0003800200 */
.L_x_63:
        /* <DEDUP_REMOVED lines=172> */
[----:B--2---:R0:W-:Y:S04]  /*1eb90*/  STS [R199], R68 ;  /* 0x00000044c7007388 */ /* 0x0041e80000000800 */
[----:B------:R0:W-:Y:S04]  /*1eba0*/  STS [R199+0x104], R69 ;  /* 0x00010445c7007388 */ /* 0x0001e80000000800 */
[----:B------:R0:W-:Y:S04]  /*1ebb0*/  STS [R199+0x208], R70 ;  /* 0x00020846c7007388 */ /* 0x0001e80000000800 */
[----:B------:R0:W-:Y:S02]  /*1ebc0*/  STS [R199+0x30c], R71 ;  /* 0x00030c47c7007388 */ /* 0x0001e40000000800 */
.L_x_66:
[----:B------:R-:W-:Y:S05]  /*1ebd0*/  BSYNC.RECONVERGENT B1 ;  /* 0x0000000000017941 */ /* 0x000fea0003800200 */
.L_x_65:
        /* <DEDUP_REMOVED lines=194> */
[----:B--2---:R0:W-:Y:S04]  /*1f800*/  STS [R199], R68 ;  /* 0x00000044c7007388 */ /* 0x0041e80000000800 */
[----:B------:R0:W-:Y:S04]  /*1f810*/  STS [R199+0x104], R69 ;  /* 0x00010445c7007388 */ /* 0x0001e80000000800 */
[----:B------:R0:W-:Y:S04]  /*1f820*/  STS [R199+0x208], R70 ;  /* 0x00020846c7007388 */ /* 0x0001e80000000800 */
[----:B------:R0:W-:Y:S02]  /*1f830*/  STS [R199+0x30c], R71 ;  /* 0x00030c47c7007388 */ /* 0x0001e40000000800 */
.L_x_68:
[----:B------:R-:W-:Y:S05]  /*1f840*/  BSYNC.RECONVERGENT B1 ;  /* 0x0000000000017941 */ /* 0x000fea0003800200 */
.L_x_67:
        /* <DEDUP_REMOVED lines=207> */
.L_x_70:
[----:B------:R-:W-:Y:S05]  /*20540*/  BSYNC.RECONVERGENT B1 ;  /* 0x0000000000017941 */ /* 0x000fea0003800200 */
.L_x_69:
        /* <DEDUP_REMOVED lines=222> */
[----:B------:R-:W-:-:S05]  /*21330*/  IMAD R199, R240, 0x4, R199 ;  /* 0x00000004f0c77824 */ /* 0x000fca00078e02c7 */
[----:B--2---:R0:W-:Y:S04]  /*21340*/  STS [R199], R68 ;  /* 0x00000044c7007388 */ /* 0x0041e80000000800 */
[----:B------:R0:W-:Y:S04]  /*21350*/  STS [R199+0x104], R69 ;  /* 0x00010445c7007388 */ /* 0x0001e80000000800 */
[----:B------:R0:W-:Y:S04]  /*21360*/  STS [R199+0x208], R70 ;  /* 0x00020846c7007388 */ /* 0x0001e80000000800 */
[----:B------:R0:W-:Y:S02]  /*21370*/  STS [R199+0x30c], R71 ;  /* 0x00030c47c7007388 */ /* 0x0001e40000000800 */
.L_x_72:
[----:B------:R-:W-:Y:S05]  /*21380*/  BSYNC.RECONVERGENT B1 ;  /* 0x0000000000017941 */ /* 0x000fea0003800200 */
.L_x_71:
        /* <DEDUP_REMOVED lines=245> */
.L_x_74:
[----:B------:R-:W-:Y:S05]  /*222e0*/  BSYNC.RECONVERGENT B1 ;  /* 0x0000000000017941 */ /* 0x000fea0003800200 */
.L_x_73:
        /* <DEDUP_REMOVED lines=261> */
.L_x_76:
[----:B------:R-:W-:Y:S05]  /*23340*/  BSYNC.RECONVERGENT B1 ;  /* 0x0000000000017941 */ /* 0x000fea0003800200 */
.L_x_75:
        /* <DEDUP_REMOVED lines=279> */
.L_x_78:
[----:B------:R-:W-:Y:S05]  /*244c0*/  BSYNC.RECONVERGENT B1 ;  /* 0x0000000000017941 */ /* 0x000fea0003800200 */
.L_x_77:
        /* <DEDUP_REMOVED lines=295> */
.L_x_80:
[----:B------:R-:W-:Y:S05]  /*25740*/  BSYNC.RECONVERGENT B1 ;  /* 0x0000000000017941 */ /* 0x000fea0003800200 */
.L_x_79:
        /* <DEDUP_REMOVED lines=313> */
.L_x_82:
[----:B------:R-:W-:Y:S05]  /*26ae0*/  BSYNC.RECONVERGENT B1 ;  /* 0x0000000000017941 */ /* 0x000fea0003800200 */
.L_x_81:
        /* <DEDUP_REMOVED lines=329> */
.L_x_84:
[----:B------:R-:W-:Y:S05]  /*27f80*/  BSYNC.RECONVERGENT B1 ;  /* 0x0000000000017941 */ /* 0x000fea0003800200 */
.L_x_83:
        /* <DEDUP_REMOVED lines=347> */
.L_x_86:
[----:B------:R-:W-:Y:S05]  /*29540*/  BSYNC.RECONVERGENT B1 ;  /* 0x0000000000017941 */ /* 0x000fea0003800200 */
.L_x_85:
        /* <DEDUP_REMOVED lines=363> */
.L_x_88:
[----:B------:R-:W-:Y:S05]  /*2ac00*/  BSYNC.RECONVERGENT B1 ;  /* 0x0000000000017941 */ /* 0x000fea0003800200 */
.L_x_87:
        /* <DEDUP_REMOVED lines=381> */
.L_x_90:
[----:B------:R-:W-:Y:S05]  /*2c3e0*/  BSYNC.RECONVERGENT B1 ;  /* 0x0000000000017941 */ /* 0x000fea0003800200 */
.L_x_89:
        /* <DEDUP_REMOVED lines=397> */
.L_x_92:
[----:B------:R-:W-:Y:S05]  /*2dcc0*/  BSYNC.RECONVERGENT B1 ;  /* 0x0000000000017941 */ /* 0x000fea0003800200 */
.L_x_91:
        /* <DEDUP_REMOVED lines=415> */
.L_x_94:
[----:B------:R-:W-:Y:S05]  /*2f6c0*/  BSYNC.RECONVERGENT B1 ;  /* 0x0000000000017941 */ /* 0x000fea0003800200 */
.L_x_93:
        /* <DEDUP_REMOVED lines=134> */
[----:B------:R-:W-:-:S05]  /*2ff30*/  LEA R199, R244, R199, 0x2 ;  /* 0x000000c7f4c77211 */ /* 0x000fca00078e10ff */
        /* <DEDUP_REMOVED lines=295> */
[----:B------:R0:W-:Y:S02]  /*311b0*/  STS [R199+0x30c], R71 ;  /* 0x00030c47c7007388 */ /* 0x0001e40000000800 */
.L_x_96:
[----:B------:R-:W-:Y:S05]  /*311c0*/  BSYNC.RECONVERGENT B1 ;  /* 0x0000000000017941 */ /* 0x000fea0003800200 */
.L_x_95:
        /* <DEDUP_REMOVED lines=448> */
[----:B------:R0:W-:Y:S02]  /*32dd0*/  STS [R199+0x30c], R71 ;  /* 0x00030c47c7007388 */ /* 0x0001e40000000800 */
.L_x_98:
[----:B------:R-:W-:Y:S05]  /*32de0*/  BSYNC.RECONVERGENT B1 ;  /* 0x0000000000017941 */ /* 0x000fea0003800200 */
.L_x_97:
        /* <DEDUP_REMOVED lines=465> */
.L_x_100:
[----:B------:R-:W-:Y:S05]  /*34b00*/  BSYNC.RECONVERGENT B1 ;  /* 0x0000000000017941 */ /* 0x000fea0003800200 */
.L_x_99:
        /* <DEDUP_REMOVED lines=483> */
.L_x_102:
[----:B------:R-:W-:Y:S05]  /*36940*/  BSYNC.RECONVERGENT B1 ;  /* 0x0000000000017941 */ /* 0x000fea0003800200 */
.L_x_101:
        /* <DEDUP_REMOVED lines=499> */
.L_x_104:
[----:B------:R-:W-:Y:S05]  /*38880*/  BSYNC.RECONVERGENT B1 ;  /* 0x0000000000017941 */ /* 0x000fea0003800200 */
.L_x_103:
        /* <DEDUP_REMOVED lines=517> */
.L_x_106:
[----:B------:R-:W-:Y:S05]  /*3a8e0*/  BSYNC.RECONVERGENT B1 ;  /* 0x0000000000017941 */ /* 0x000fea0003800200 */
.L_x_105:
        /* <DEDUP_REMOVED lines=533> */
.L_x_108:
[----:B------:R-:W-:Y:S05]  /*3ca40*/  BSYNC.RECONVERGENT B1 ;  /* 0x0000000000017941 */ /* 0x000fea0003800200 */
.L_x_107:
        /* <DEDUP_REMOVED lines=551> */
.L_x_110:
[----:B------:R-:W-:Y:S05]  /*3ecc0*/  BSYNC.RECONVERGENT B1 ;  /* 0x0000000000017941 */ /* 0x000fea0003800200 */
.L_x_109:
        /* <DEDUP_REMOVED lines=567> */
.L_x_112:
[----:B------:R-:W-:Y:S05]  /*41040*/  BSYNC.RECONVERGENT B1 ;  /* 0x0000000000017941 */ /* 0x000fea0003800200 */
.L_x_111:
        /* <DEDUP_REMOVED lines=560> */
.L_x_114:
[----:B------:R-:W-:Y:S05]  /*43350*/  BSYNC.RECONVERGENT B1 ;  /* 0x0000000000017941 */ /* 0x000fea0003800200 */
.L_x_113:
[----:B------:R-:W-:-:S13]  /*43360*/  ISETP.GT.U32.AND P3, PT, R2, 0x3f, PT ;  /* 0x0000003f0200780c */ /* 0x000fda0003f64070 */
[----:B------:R-:W-:Y:S05]  /*43370*/  @P3 BRA `(.L_x_2) ;  /* 0x000000ac00f83947 */ /* 0x000fea0003800000 */
[----:B------:R-:W-:Y:S04]  /*43380*/  BSSY.RECONVERGENT B1, `(.L_x_115) ;  /* 0x00001ed000017945 */ /* 0x000fe80003800200 */
[----:B------:R-:W-:Y:S05]  /*43390*/  @P0 BRA `(.L_x_116) ;  /* 0x0000001c00ac0947 */ /* 0x000fea0003800000 */
[----:B01234-:R-:W0:Y:S02]  /*433a0*/  LDC R69, c[0x0][0x38c] ;  /* 0x0000e300ff457b82 */ /* 0x01fe240000000800 */
[----:B0-----:R-:W-:-:S05]  /*433b0*/  IMAD R68, R2, R69, RZ ;  /* 0x0000004502447224 */ /* 0x001fca00078e02ff */
[----:B------:R-:W-:-:S05]  /*433c0*/  IADD3 R68, P3, PT, R68, UR9, RZ ;  /* 0x0000000944447c10 */ /* 0x000fca000ff7e0ff */
[----:B------:R-:W-:Y:S01]  /*433d0*/  IMAD.X R69, RZ, RZ, UR14, P3 ;  /* 0x0000000eff457e24 */ /* 0x000fe200098e06ff */
[----:B------:R-:W-:-:S04]  /*433e0*/  LEA R240, P3, R68, UR12, 0x2 ;  /* 0x0000000c44f07c11 */ /* 0x000fc8000f8610ff */
[----:B------:R-:W-:-:S03]  /*433f0*/  LEA.HI.X R241, R68, UR13, R69, 0x2, P3 ;  /* 0x0000000d44f17c11 */ /* 0x000fc600098f1445 */
[----:B------:R-:W-:-:S05]  /*43400*/  IMAD.WIDE.U32 R242, R0, 0x10, R240 ;  /* 0x0000001000f27825 */ /* 0x000fca00078e00f0 */
        /* <DEDUP_REMOVED lines=164> */
[----:B0-----:R-:W-:-:S06]  /*43e50*/  IMAD.WIDE R68, R3, 0x10, R242 ;  /* 0x0000001003447825 */ /* 0x001fcc00078e02f2 */
        /* <DEDUP_REMOVED lines=319> */
.L_x_116:
[----:B------:R-:W-:Y:S05]  /*45250*/  BSYNC.RECONVERGENT B1 ;  /* 0x0000000000017941 */ /* 0x000fea0003800200 */
.L_x_115:
        /* <DEDUP_REMOVED lines=389> */
.L_x_118:
[----:B------:R-:W-:Y:S05]  /*46ab0*/  BSYNC.RECONVERGENT B1 ;  /* 0x0000000000017941 */ /* 0x000fea0003800200 */
.L_x_117:
        /* <DEDUP_REMOVED lines=408> */
.L_x_120:
[----:B------:R-:W-:Y:S05]  /*48440*/  BSYNC.RECONVERGENT B1 ;  /* 0x0000000000017941 */ /* 0x000fea0003800200 */
.L_x_119:
[----:B01234-:R-:W0:Y:S02]  /*48450*/  LDC R69, c[0x0][0x364] ;  /* 0x0000d900ff457b82 */ /* 0x01fe240000000800 */
[----:B0-----:R-:W-:-:S05]  /*48460*/  IADD3 R68, PT, PT, R69, R2, R69 ;  /* 0x0000000245447210 */ /* 0x001fca0007ffe045 */
        /* <DEDUP_REMOVED lines=332> */
.L_x_122:
[----:B------:R-:W-:Y:S05]  /*49930*/  BSYNC.RECONVERGENT B1 ;  /* 0x0000000000017941 */ /* 0x000fea0003800200 */
.L_x_121:
        /* <DEDUP_REMOVED lines=323> */
.L_x_124:
[----:B------:R-:W-:Y:S05]  /*4ad70*/  BSYNC.RECONVERGENT B1 ;  /* 0x0000000000017941 */ /* 0x000fea0003800200 */
.L_x_123:
        /* <DEDUP_REMOVED lines=304> */
.L_x_126:
[----:B------:R-:W-:Y:S05]  /*4c080*/  BSYNC.RECONVERGENT B1 ;  /* 0x0000000000017941 */ /* 0x000fea0003800200 */
.L_x_125:
        /* <DEDUP_REMOVED lines=274> */
.L_x_128:
[----:B------:R-:W-:Y:S05]  /*4d1b0*/  BSYNC.RECONVERGENT B1 ;  /* 0x0000000000017941 */ /* 0x000fea0003800200 */
.L_x_127:
[----:B------:R-:W-:Y:S05]  /*4d1c0*/  @P2 BRA `(.L_x_2) ;  /* 0x0000001000642947 */ /* 0x000fea0003800000 */
[----:B01234-:R-:W-:-:S04]  /*4d1d0*/  IADD3 R68, P3, PT, R7, UR9, RZ ;  /* 0x0000000907447c10 */ /* 0x01ffc8000ff7e0ff */
[----:B------:R-:W-:Y:S02]  /*4d1e0*/  IADD3.X R69, PT, PT, RZ, UR14, RZ, P3, !PT ;  /* 0x0000000eff457c10 */ /* 0x000fe40009ffe4ff */
[----:B------:R-:W-:-:S04]  /*4d1f0*/  LEA R240, P3, R68, UR12, 0x2 ;  /* 0x0000000c44f07c11 */ /* 0x000fc8000f8610ff */
[----:B------:R-:W-:-:S03]  /*4d200*/  LEA.HI.X R241, R68, UR13, R69, 0x2, P3 ;  /* 0x0000000d44f17c11 */ /* 0x000fc600098f1445 */
[----:B------:R-:W-:-:S05]  /*4d210*/  IMAD.WIDE.U32 R242, R0, 0x10, R240 ;  /* 0x0000001000f27825 */ /* 0x000fca00078e00f0 */
        /* <DEDUP_REMOVED lines=276> */
.L_x_2:
[----:B------:R-:W-:Y:S05]  /*4e360*/  BSYNC.RECONVERGENT B0 ;  /* 0x0000000000007941 */ /* 0x000fea0003800200 */
.L_x_1:
[----:B------:R-:W-:Y:S01]  /*4e370*/  FADD R64, R64, +QNAN ;  /* 0x7fc0000040407421 */ /* 0x000fe20000000000 */
        /* <DEDUP_REMOVED lines=231> */
[----:B------:R-:W-:Y:S01]  /*4f1f0*/  BAR.SYNC.DEFER_BLOCKING 0x0 ;  /* 0x0000000000007b1d */ /* 0x000fe20000010000 */
        /* <DEDUP_REMOVED lines=8> */
[----:B------:R-:W-:Y:S01]  /*4f280*/  UIADD3 UR4, UPT, UPT, UR4, 0x40, URZ ;  /* 0x0000004004047890 */ /* 0x000fe2000fffe0ff */
[----:B------:R-:W-:Y:S01]  /*4f290*/  FADD R64, R64, +QNAN ;  /* 0x7fc0000040407421 */ /* 0x000fe20000000000 */
[----:B------:R-:W-:Y:S01]  /*4f2a0*/  UMOV UR7, UR8 ;  /* 0x0000000800077c82 */ /* 0x000fe20008000000 */
[----:B------:R-:W-:Y:S01]  /*4f2b0*/  FADD R65, R65, +QNAN ;  /* 0x7fc0000041417421 */ /* 0x000fe20000000000 */
[----:B------:R-:W-:Y:S01]  /*4f2c0*/  FADD R66, R66, +QNAN ;  /* 0x7fc0000042427421 */ /* 0x000fe20000000000 */
[----:B------:R-:W-:Y:S01]  /*4f2d0*/  FADD R67, R67, +QNAN ;  /* 0x7fc0000043437421 */ /* 0x000fe20000000000 */
[----:B------:R-:W-:Y:S01]  /*4f2e0*/  UISETP.GE.AND UP0, UPT, UR4, UR7, UPT ;  /* 0x000000070400728c */ /* 0x000fe2000bf06270 */
        /* <DEDUP_REMOVED lines=12> */
[----:B------:R-:W-:Y:S06]  /*4f3b0*/  BRA.U !UP0, `(.L_x_129) ;  /* 0xfffffb4508e07547 */ /* 0x000fec000b83ffff */
.L_x_0:
[----:B------:R-:W5:Y:S01]  /*4f3c0*/  S2R R2, SR_CTAID.X ;  /* 0x0000000000027919 */ /* 0x000f620000002500 */
[----:B------:R-:W0:Y:S01]  /*4f3d0*/  LDCU.64 UR14, c[0x0][0x390] ;  /* 0x00007200ff0e77ac */ /* 0x000e220008000a00 */
[----:B------:R-:W1:Y:S01]  /*4f3e0*/  S2R R0, SR_TID.X ;  /* 0x0000000000007919 */ /* 0x000e620000002100 */
[----:B-----5:R-:W-:-:S05]  /*4f3f0*/  IMAD R2, R2, UR7, RZ ;  /* 0x0000000702027c24 */ /* 0x020fca000f8e02ff */
[----:B------:R-:W-:-:S04]  /*4f400*/  SHF.L.U32 R3, R2, 0x6, RZ ;  /* 0x0000000602037819 */ /* 0x000fc800000006ff */
[----:B-1----:R-:W-:-:S04]  /*4f410*/  LEA R0, P0, R0, R3, 0x2 ;  /* 0x0000000300007211 */ /* 0x002fc800078010ff */
[----:B------:R-:W-:Y:S02]  /*4f420*/  LEA.HI.X.SX32 R3, R3, RZ, 0x1, P0 ;  /* 0x000000ff03037211 */ /* 0x000fe400000f0eff */
[----:B0-----:R-:W-:-:S04]  /*4f430*/  LEA R2, P0, R0, UR14, 0x2 ;  /* 0x0000000e00027c11 */ /* 0x001fc8000f8010ff */
[----:B------:R-:W-:-:S05]  /*4f440*/  LEA.HI.X R3, R0, UR15, R3, 0x2, P0 ;  /* 0x0000000f00037c11 */ /* 0x000fca00080f1403 */
[----:B------:R-:W-:Y:S01]  /*4f450*/  STG.E.128 desc[UR10][R2.64], R64 ;  /* 0x0000004002007986 */ /* 0x000fe2000c101d0a */
[----:B------:R-:W-:Y:S05]  /*4f460*/  EXIT ;  /* 0x000000000000794d */ /* 0x000fea0003800000 */
.L_x_130:
[----:B------:R-:W-:-:S00]  /*4f470*/  BRA `(.L_x_130) ;  /* 0xfffffffc00fc7947 */ /* 0x000fc0000383ffff */
[----:B------:R-:W-:-:S00]  /*4f480*/  NOP ;  /* 0x0000000000007918 */ /* 0x000fc00000000000 */
[----:B------:R-:W-:-:S00]  /*4f490*/  NOP ;  /* 0x0000000000007918 */ /* 0x000fc00000000000 */
[----:B------:R-:W-:-:S00]  /*4f4a0*/  NOP ;  /* 0x0000000000007918 */ /* 0x000fc00000000000 */
[----:B------:R-:W-:-:S00]  /*4f4b0*/  NOP ;  /* 0x0000000000007918 */ /* 0x000fc00000000000 */
[----:B------:R-:W-:-:S00]  /*4f4c0*/  NOP ;  /* 0x0000000000007918 */ /* 0x000fc00000000000 */
[----:B------:R-:W-:-:S00]  /*4f4d0*/  NOP ;  /* 0x0000000000007918 */ /* 0x000fc00000000000 */
[----:B------:R-:W-:-:S00]  /*4f4e0*/  NOP ;  /* 0x0000000000007918 */ /* 0x000fc00000000000 */
[----:B------:R-:W-:-:S00]  /*4f4f0*/  NOP ;  /* 0x0000000000007918 */ /* 0x000fc00000000000 */
.L_x_132:


//--------------------- .text._Z18global_memory_copyPfS_i --------------------------
	.section	.text._Z18global_memory_copyPfS_i,"ax",@progbits
	.align	128
        .global         _Z18global_memory_copyPfS_i
        .type           _Z18global_memory_copyPfS_i,@function
        .size           _Z18global_memory_copyPfS_i,(.L_x_133 - _Z18global_memory_copyPfS_i)
        .other          _Z18global_memory_copyPfS_i,@"STO_CUDA_ENTRY STV_DEFAULT"
_Z18global_memory_copyPfS_i:
.text._Z18global_memory_copyPfS_i:
[----:B------:R-:W-:Y:S01]  /*0000*/  LDC R1, c[0x0][0x37c] ;  /* 0x0000df00ff017b82 */ /* 0x000fe20000000800 */
[----:B------:R-:W0:Y:S01]  /*0010*/  S2R R0, SR_CTAID.X ;  /* 0x0000000000007919 */ /* 0x000e220000002500 */
[----:B------:R-:W1:Y:S01]  /*0020*/  LDCU UR4, c[0x0][0x360] ;  /* 0x00006c00ff0477ac */ /* 0x000e620008000800 */
[----:B------:R-:W0:Y:S01]  /*0030*/  S2R R3, SR_TID.Y ;  /* 0x0000000000037919 */ /* 0x000e220000002200 */
[----:B------:R-:W0:Y:S01]  /*0040*/  LDCU UR5, c[0x0][0x364] ;  /* 0x00006c80ff0577ac */ /* 0x000e220008000800 */
[----:B------:R-:W1:Y:S01]  /*0050*/  S2R R5, SR_TID.X ;  /* 0x0000000000057919 */ /* 0x000e620000002100 */
[----:B------:R-:W2:Y:S01]  /*0060*/  LDCU UR6, c[0x0][0x390] ;  /* 0x00007200ff0677ac */ /* 0x000ea20008000800 */
[----:B0-----:R-:W-:-:S04]  /*0070*/  IMAD R0, R0, UR5, R3 ;  /* 0x0000000500007c24 */ /* 0x001fc8000f8e0203 */
[----:B-1----:R-:W-:-:S05]  /*0080*/  IMAD R0, R0, UR4, R5 ;  /* 0x0000000400007c24 */ /* 0x002fca000f8e0205 */
[----:B------:R-:W-:-:S04]  /*0090*/  IADD3 R7, PT, PT, R0, 0x4, RZ ;  /* 0x0000000400077810 */ /* 0x000fc80007ffe0ff */
[----:B--2---:R-:W-:-:S13]  /*00a0*/  ISETP.GE.AND P0, PT, R7, UR6, PT ;  /* 0x0000000607007c0c */ /* 0x004fda000bf06270 */
[----:B------:R-:W-:Y:S05]  /*00b0*/  @P0 EXIT ;  /* 0x000000000000094d */ /* 0x000fea0003800000 */
[----:B------:R-:W0:Y:S01]  /*00c0*/  LDC.64 R2, c[0x0][0x388] ;  /* 0x0000e200ff027b82 */ /* 0x000e220000000a00 */
[----:B------:R-:W1:Y:S07]  /*00d0*/  LDCU.64 UR4, c[0x0][0x358] ;  /* 0x00006b00ff0477ac */ /* 0x000e6e0008000a00 */
[----:B------:R-:W2:Y:S01]  /*00e0*/  LDC.64 R4, c[0x0][0x380] ;  /* 0x0000e000ff047b82 */ /* 0x000ea20000000a00 */
[----:B0-----:R-:W-:-:S06]  /*00f0*/  IMAD.WIDE R2, R7, 0x4, R2 ;  /* 0x0000000407027825 */ /* 0x001fcc00078e0202 */
[----:B-1----:R-:W3:Y:S01]  /*0100*/  LDG.E R3, desc[UR4][R2.64] ;  /* 0x0000000402037981 */ /* 0x002ee2000c1e1900 */
[----:B--2---:R-:W-:-:S05]  /*0110*/  IMAD.WIDE R4, R7, 0x4, R4 ;  /* 0x0000000407047825 */ /* 0x004fca00078e0204 */
[----:B---3--:R-:W-:Y:S01]  /*0120*/  STG.E desc[UR4][R4.64], R3 ;  /* 0x0000000304007986 */ /* 0x008fe2000c101904 */
[----:B------:R-:W-:Y:S05]  /*0130*/  EXIT ;  /* 0x000000000000794d */ /* 0x000fea0003800000 */
.L_x_131:
        /* <DEDUP_REMOVED lines=12> */
.L_x_133:


//--------------------- .nv.shared._Z12gmem_to_smemILi64ELi64EEvPfiiS0_ --------------------------
	.section	.nv.shared._Z12gmem_to_smemILi64ELi64EEvPfiiS0_,"aw",@nobits
	.sectionflags	@""
	.align	4
.nv.shared._Z12gmem_to_smemILi64ELi64EEvPfiiS0_:
	.zero		17664


//--------------------- .nv.shared.reserved.0     --------------------------
	.section	.nv.shared.reserved.0,"aw",@nobits
	.weak		__nv_reservedSMEM_offset_0_alias
	.size		__nv_reservedSMEM_offset_0_alias, 0, 64
	.other		__nv_reservedSMEM_offset_0_alias,@"STO_CUDA_RESERVED_SHARED STV_DEFAULT"
__nv_reservedSMEM_offset_0_alias:
	.zero		0
	.zero		64


//--------------------- .nv.constant0._Z12gmem_to_smemILi64ELi64EEvPfiiS0_ --------------------------
	.section	.nv.constant0._Z12gmem_to_smemILi64ELi64EEvPfiiS0_,"a",@progbits
	.sectionflags	@""
	.align	4
.nv.constant0._Z12gmem_to_smemILi64ELi64EEvPfiiS0_:
	.zero		920


//--------------------- .nv.constant0._Z18global_memory_copyPfS_i --------------------------
	.section	.nv.constant0._Z18global_memory_copyPfS_i,"a",@progbits
	.sectionflags	@""
	.align	4
.nv.constant0._Z18global_memory_copyPfS_i:
	.zero		916


//--------------------- SYMBOLS --------------------------

	.type		.nv.reservedSmem.offset0,@object
	.size		.nv.reservedSmem.offset0,0x4
	.type		.nv.reservedSmem.cap,@object
	.size		.nv.reservedSmem.cap,0x4
